	.headerflags	@"EF_CUDA_TEXMODE_UNIFIED EF_CUDA_64BIT_ADDRESS EF_CUDA_SM80 EF_CUDA_VIRTUAL_SM(EF_CUDA_SM80)"
	.elftype	@"ET_EXEC"


//--------------------- .nv.constant2.ldpc2_BG2_reg_index_fp_desc_dyn_sm80_tb --------------------------
	.section	.nv.constant2.ldpc2_BG2_reg_index_fp_desc_dyn_sm80_tb,"a",@progbits
	.align	4
.L_0:
.nv.constant2.ldpc2_BG2_reg_index_fp_desc_dyn_sm80_tb:
        /*0000*/ 	.byte	0xff, 0xfe, 0xfc, 0xf8, 0xff, 0xfe, 0x00, 0x00, 0xff, 0x00, 0x00, 0x00, 0xff, 0xfe, 0xfc, 0x00


//--------------------- .nv.constant0.ldpc2_BG2_reg_index_fp_desc_dyn_sm80_tb --------------------------
	.section	.nv.constant0.ldpc2_BG2_reg_index_fp_desc_dyn_sm80_tb,"a",@progbits
	.align	4
.L_1:
.nv.constant0.ldpc2_BG2_reg_index_fp_desc_dyn_sm80_tb:
	.zero		2776


//--------------------- .nv.constant2.ldpc2_BG1_reg_index_fp_desc_dyn_sm80_tb --------------------------
	.section	.nv.constant2.ldpc2_BG1_reg_index_fp_desc_dyn_sm80_tb,"a",@progbits
	.align	4
.L_2:
.nv.constant2.ldpc2_BG1_reg_index_fp_desc_dyn_sm80_tb:
        /*0000*/ 	.byte	0xff, 0xfe, 0xfc, 0xf8, 0xff, 0xfe, 0xfc, 0x00, 0xff, 0x00, 0x00, 0x00, 0xff, 0xfe, 0x00, 0x00


//--------------------- .nv.constant0.ldpc2_BG1_reg_index_fp_desc_dyn_sm80_tb --------------------------
	.section	.nv.constant0.ldpc2_BG1_reg_index_fp_desc_dyn_sm80_tb,"a",@progbits
	.align	4
.L_3:
.nv.constant0.ldpc2_BG1_reg_index_fp_desc_dyn_sm80_tb:
	.zero		3312


//--------------------- .nv.constant2.ldpc2_BG2_reg_index_fp_desc_dyn_sm80 --------------------------
	.section	.nv.constant2.ldpc2_BG2_reg_index_fp_desc_dyn_sm80,"a",@progbits
	.align	4
.L_4:
.nv.constant2.ldpc2_BG2_reg_index_fp_desc_dyn_sm80:
        /*0000*/ 	.byte	0xff, 0xfe, 0xfc, 0xf8, 0xff, 0xfe, 0x00, 0x00, 0xff, 0x00, 0x00, 0x00, 0xff, 0xfe, 0xfc, 0x00


//--------------------- .nv.constant0.ldpc2_BG2_reg_index_fp_desc_dyn_sm80 --------------------------
	.section	.nv.constant0.ldpc2_BG2_reg_index_fp_desc_dyn_sm80,"a",@progbits
	.align	4
.L_5:
.nv.constant0.ldpc2_BG2_reg_index_fp_desc_dyn_sm80:
	.zero		1312


//--------------------- .nv.constant2.ldpc2_BG1_reg_index_fp_desc_dyn_sm80 --------------------------
	.section	.nv.constant2.ldpc2_BG1_reg_index_fp_desc_dyn_sm80,"a",@progbits
	.align	4
.L_6:
.nv.constant2.ldpc2_BG1_reg_index_fp_desc_dyn_sm80:
        /*0000*/ 	.byte	0xff, 0xfe, 0xfc, 0xf8, 0xff, 0xfe, 0xfc, 0x00, 0xff, 0x00, 0x00, 0x00, 0xff, 0xfe, 0x00, 0x00


//--------------------- .nv.constant0.ldpc2_BG1_reg_index_fp_desc_dyn_sm80 --------------------------
	.section	.nv.constant0.ldpc2_BG1_reg_index_fp_desc_dyn_sm80,"a",@progbits
	.align	4
.L_7:
.nv.constant0.ldpc2_BG1_reg_index_fp_desc_dyn_sm80:
	.zero		1848


//--------------------- .text.ldpc2_BG2_reg_index_fp_desc_dyn_sm80_tb --------------------------
	.section	.text.ldpc2_BG2_reg_index_fp_desc_dyn_sm80_tb,"ax",@progbits
	.sectionflags	@"SHF_BARRIERS=1"
	.sectioninfo	@"SHI_REGISTERS=145"
	.align	128
        .global         ldpc2_BG2_reg_index_fp_desc_dyn_sm80_tb
        .type           ldpc2_BG2_reg_index_fp_desc_dyn_sm80_tb,@function
        .size           ldpc2_BG2_reg_index_fp_desc_dyn_sm80_tb,(.L_x_132 - ldpc2_BG2_reg_index_fp_desc_dyn_sm80_tb)
        .other          ldpc2_BG2_reg_index_fp_desc_dyn_sm80_tb,@"STO_CUDA_ENTRY STV_DEFAULT"
ldpc2_BG2_reg_index_fp_desc_dyn_sm80_tb:
.text.ldpc2_BG2_reg_index_fp_desc_dyn_sm80_tb:
.L_x_0:
[----:B------:R-:W-:-:S02]  /*0000*/  IMAD.MOV.U32 R1, RZ, RZ, c[0x0][0x28] ;  /* 0x00000a00ff017624 */ /* 0x000fc400078e00ff */
[----:B------:R-:W0:Y:S01]  /*0010*/  S2UR UR4, SR_CTAID.X ;  /* 0x00000000000479c3 */ /* 0x000e220000002500 */
[----:B------:R-:W-:-:S05]  /*0020*/  IMAD.MOV.U32 R0, RZ, RZ, c[0x0][0x180] ;  /* 0x00006000ff007624 */ /* 0x000fca00078e00ff */
[----:B------:R-:W-:Y:S01]  /*0030*/  ISETP.GE.AND P0, PT, R0, 0x1, PT ;  /* 0x000000010000780c */ /* 0x000fe20003f06270 */
[----:B0-----:R-:W-:-:S12]  /*0040*/  IMAD.U32 R2, RZ, RZ, UR4 ;  /* 0x00000004ff027e24 */ /* 0x001fd8000f8e00ff */
[----:B------:R-:W-:Y:S05]  /*0050*/  @!P0 BRA `(.L_x_4) ;  /* 0x0000004000008947 */ /* 0x000fea0003800000 */
[----:B------:R-:W-:Y:S01]  /*0060*/  ISETP.GE.AND P0, PT, R2, c[0x0][0x194], PT ;  /* 0x0000650002007a0c */ /* 0x000fe20003f06270 */
[----:B------:R-:W-:-:S12]  /*0070*/  UMOV UR4, URZ ;  /* 0x0000003f00047c82 */ /* 0x000fd80008000000 */
[----:B------:R-:W-:Y:S05]  /*0080*/  @!P0 BRA `(.L_x_5) ;  /* 0x00000bb000008947 */ /* 0x000fea0003800000 */
[----:B------:R-:W-:-:S02]  /*0090*/  IADD3 R2, R2, -c[0x0][0x194], RZ ;  /* 0x8000650002027a10 */ /* 0x000fc40007ffe0ff */
.L_x_4:
[----:B------:R-:W-:-:S13]  /*00a0*/  ISETP.GE.AND P0, PT, R0, 0x2, PT ;  /* 0x000000020000780c */ /* 0x000fda0003f06270 */
[----:B------:R-:W-:Y:S05]  /*00b0*/  @!P0 BRA `(.L_x_6) ;  /* 0x0000004000008947 */ /* 0x000fea0003800000 */
[----:B------:R-:W-:Y:S01]  /*00c0*/  ISETP.GE.AND P0, PT, R2, c[0x0][0x1a4], PT ;  /* 0x0000690002007a0c */ /* 0x000fe20003f06270 */
[----:B------:R-:W-:-:S12]  /*00d0*/  UMOV UR4, 0x1 ;  /* 0x0000000100047882 */ /* 0x000fd80000000000 */
[----:B------:R-:W-:Y:S05]  /*00e0*/  @!P0 BRA `(.L_x_5) ;  /* 0x00000b5000008947 */ /* 0x000fea0003800000 */
[----:B------:R-:W-:-:S02]  /*00f0*/  IADD3 R2, R2, -c[0x0][0x1a4], RZ ;  /* 0x8000690002027a10 */ /* 0x000fc40007ffe0ff */
.L_x_6:
[----:B------:R-:W-:-:S13]  /*0100*/  ISETP.GE.AND P0, PT, R0, 0x3, PT ;  /* 0x000000030000780c */ /* 0x000fda0003f06270 */
[----:B------:R-:W-:Y:S05]  /*0110*/  @!P0 BRA `(.L_x_7) ;  /* 0x0000004000008947 */ /* 0x000fea0003800000 */
[----:B------:R-:W-:Y:S01]  /*0120*/  ISETP.GE.AND P0, PT, R2, c[0x0][0x1b4], PT ;  /* 0x00006d0002007a0c */ /* 0x000fe20003f06270 */
[----:B------:R-:W-:-:S12]  /*0130*/  UMOV UR4, 0x2 ;  /* 0x0000000200047882 */ /* 0x000fd80000000000 */
[----:B------:R-:W-:Y:S05]  /*0140*/  @!P0 BRA `(.L_x_5) ;  /* 0x00000af000008947 */ /* 0x000fea0003800000 */
[----:B------:R-:W-:-:S02]  /*0150*/  IADD3 R2, R2, -c[0x0][0x1b4], RZ ;  /* 0x80006d0002027a10 */ /* 0x000fc40007ffe0ff */
.L_x_7:
[----:B------:R-:W-:-:S13]  /*0160*/  ISETP.GE.AND P0, PT, R0, 0x4, PT ;  /* 0x000000040000780c */ /* 0x000fda0003f06270 */
[----:B------:R-:W-:Y:S05]  /*0170*/  @!P0 BRA `(.L_x_8) ;  /* 0x0000004000008947 */ /* 0x000fea0003800000 */
[----:B------:R-:W-:Y:S01]  /*0180*/  ISETP.GE.AND P0, PT, R2, c[0x0][0x1c4], PT ;  /* 0x0000710002007a0c */ /* 0x000fe20003f06270 */
[----:B------:R-:W-:-:S12]  /*0190*/  UMOV UR4, 0x3 ;  /* 0x0000000300047882 */ /* 0x000fd80000000000 */
[----:B------:R-:W-:Y:S05]  /*01a0*/  @!P0 BRA `(.L_x_5) ;  /* 0x00000a9000008947 */ /* 0x000fea0003800000 */
[----:B------:R-:W-:-:S02]  /*01b0*/  IADD3 R2, R2, -c[0x0][0x1c4], RZ ;  /* 0x8000710002027a10 */ /* 0x000fc40007ffe0ff */
.L_x_8:
[----:B------:R-:W-:-:S13]  /*01c0*/  ISETP.GE.AND P0, PT, R0, 0x5, PT ;  /* 0x000000050000780c */ /* 0x000fda0003f06270 */
[----:B------:R-:W-:Y:S05]  /*01d0*/  @!P0 BRA `(.L_x_9) ;  /* 0x0000004000008947 */ /* 0x000fea0003800000 */
[----:B------:R-:W-:Y:S01]  /*01e0*/  ISETP.GE.AND P0, PT, R2, c[0x0][0x1d4], PT ;  /* 0x0000750002007a0c */ /* 0x000fe20003f06270 */
[----:B------:R-:W-:-:S12]  /*01f0*/  UMOV UR4, 0x4 ;  /* 0x0000000400047882 */ /* 0x000fd80000000000 */
[----:B------:R-:W-:Y:S05]  /*0200*/  @!P0 BRA `(.L_x_5) ;  /* 0x00000a3000008947 */ /* 0x000fea0003800000 */
[----:B------:R-:W-:-:S02]  /*0210*/  IADD3 R2, R2, -c[0x0][0x1d4], RZ ;  /* 0x8000750002027a10 */ /* 0x000fc40007ffe0ff */
.L_x_9:
[----:B------:R-:W-:-:S13]  /*0220*/  ISETP.GE.AND P0, PT, R0, 0x6, PT ;  /* 0x000000060000780c */ /* 0x000fda0003f06270 */
[----:B------:R-:W-:Y:S05]  /*0230*/  @!P0 BRA `(.L_x_10) ;  /* 0x0000004000008947 */ /* 0x000fea0003800000 */
[----:B------:R-:W-:Y:S01]  /*0240*/  ISETP.GE.AND P0, PT, R2, c[0x0][0x1e4], PT ;  /* 0x0000790002007a0c */ /* 0x000fe20003f06270 */
[----:B------:R-:W-:-:S12]  /*0250*/  UMOV UR4, 0x5 ;  /* 0x0000000500047882 */ /* 0x000fd80000000000 */
[----:B------:R-:W-:Y:S05]  /*0260*/  @!P0 BRA `(.L_x_5) ;  /* 0x000009d000008947 */ /* 0x000fea0003800000 */
[----:B------:R-:W-:-:S02]  /*0270*/  IADD3 R2, R2, -c[0x0][0x1e4], RZ ;  /* 0x8000790002027a10 */ /* 0x000fc40007ffe0ff */
.L_x_10:
[----:B------:R-:W-:-:S13]  /*0280*/  ISETP.GE.AND P0, PT, R0, 0x7, PT ;  /* 0x000000070000780c */ /* 0x000fda0003f06270 */
[----:B------:R-:W-:Y:S05]  /*0290*/  @!P0 BRA `(.L_x_11) ;  /* 0x0000004000008947 */ /* 0x000fea0003800000 */
[----:B------:R-:W-:Y:S01]  /*02a0*/  ISETP.GE.AND P0, PT, R2, c[0x0][0x1f4], PT ;  /* 0x00007d0002007a0c */ /* 0x000fe20003f06270 */
[----:B------:R-:W-:-:S12]  /*02b0*/  UMOV UR4, 0x6 ;  /* 0x0000000600047882 */ /* 0x000fd80000000000 */
[----:B------:R-:W-:Y:S05]  /*02c0*/  @!P0 BRA `(.L_x_5) ;  /* 0x0000097000008947 */ /* 0x000fea0003800000 */
[----:B------:R-:W-:-:S02]  /*02d0*/  IADD3 R2, R2, -c[0x0][0x1f4], RZ ;  /* 0x80007d0002027a10 */ /* 0x000fc40007ffe0ff */
.L_x_11:
[----:B------:R-:W-:-:S13]  /*02e0*/  ISETP.GE.AND P0, PT, R0, 0x8, PT ;  /* 0x000000080000780c */ /* 0x000fda0003f06270 */
[----:B------:R-:W-:Y:S05]  /*02f0*/  @!P0 BRA `(.L_x_12) ;  /* 0x0000004000008947 */ /* 0x000fea0003800000 */
[----:B------:R-:W-:Y:S01]  /*0300*/  ISETP.GE.AND P0, PT, R2, c[0x0][0x204], PT ;  /* 0x0000810002007a0c */ /* 0x000fe20003f06270 */
[----:B------:R-:W-:-:S12]  /*0310*/  UMOV UR4, 0x7 ;  /* 0x0000000700047882 */ /* 0x000fd80000000000 */
[----:B------:R-:W-:Y:S05]  /*0320*/  @!P0 BRA `(.L_x_5) ;  /* 0x0000091000008947 */ /* 0x000fea0003800000 */
[----:B------:R-:W-:-:S02]  /*0330*/  IADD3 R2, R2, -c[0x0][0x204], RZ ;  /* 0x8000810002027a10 */ /* 0x000fc40007ffe0ff */
.L_x_12:
[----:B------:R-:W-:-:S13]  /*0340*/  ISETP.GE.AND P0, PT, R0, 0x9, PT ;  /* 0x000000090000780c */ /* 0x000fda0003f06270 */
[----:B------:R-:W-:Y:S05]  /*0350*/  @!P0 BRA `(.L_x_13) ;  /* 0x0000004000008947 */ /* 0x000fea0003800000 */
[----:B------:R-:W-:Y:S01]  /*0360*/  ISETP.GE.AND P0, PT, R2, c[0x0][0x214], PT ;  /* 0x0000850002007a0c */ /* 0x000fe20003f06270 */
[----:B------:R-:W-:-:S12]  /*0370*/  UMOV UR4, 0x8 ;  /* 0x0000000800047882 */ /* 0x000fd80000000000 */
[----:B------:R-:W-:Y:S05]  /*0380*/  @!P0 BRA `(.L_x_5) ;  /* 0x000008b000008947 */ /* 0x000fea0003800000 */
[----:B------:R-:W-:-:S02]  /*0390*/  IADD3 R2, R2, -c[0x0][0x214], RZ ;  /* 0x8000850002027a10 */ /* 0x000fc40007ffe0ff */
.L_x_13:
[----:B------:R-:W-:-:S13]  /*03a0*/  ISETP.GE.AND P0, PT, R0, 0xa, PT ;  /* 0x0000000a0000780c */ /* 0x000fda0003f06270 */
[----:B------:R-:W-:Y:S05]  /*03b0*/  @!P0 BRA `(.L_x_14) ;  /* 0x0000004000008947 */ /* 0x000fea0003800000 */
[----:B------:R-:W-:Y:S01]  /*03c0*/  ISETP.GE.AND P0, PT, R2, c[0x0][0x224], PT ;  /* 0x0000890002007a0c */ /* 0x000fe20003f06270 */
[----:B------:R-:W-:-:S12]  /*03d0*/  UMOV UR4, 0x9 ;  /* 0x0000000900047882 */ /* 0x000fd80000000000 */
[----:B------:R-:W-:Y:S05]  /*03e0*/  @!P0 BRA `(.L_x_5) ;  /* 0x0000085000008947 */ /* 0x000fea0003800000 */
[----:B------:R-:W-:-:S02]  /*03f0*/  IADD3 R2, R2, -c[0x0][0x224], RZ ;  /* 0x8000890002027a10 */ /* 0x000fc40007ffe0ff */
.L_x_14:
[----:B------:R-:W-:-:S13]  /*0400*/  ISETP.GE.AND P0, PT, R0, 0xb, PT ;  /* 0x0000000b0000780c */ /* 0x000fda0003f06270 */
[----:B------:R-:W-:Y:S05]  /*0410*/  @!P0 BRA `(.L_x_15) ;  /* 0x0000004000008947 */ /* 0x000fea0003800000 */
[----:B------:R-:W-:Y:S01]  /*0420*/  ISETP.GE.AND P0, PT, R2, c[0x0][0x234], PT ;  /* 0x00008d0002007a0c */ /* 0x000fe20003f06270 */
[----:B------:R-:W-:-:S12]  /*0430*/  UMOV UR4, 0xa ;  /* 0x0000000a00047882 */ /* 0x000fd80000000000 */
[----:B------:R-:W-:Y:S05]  /*0440*/  @!P0 BRA `(.L_x_5) ;  /* 0x000007f000008947 */ /* 0x000fea0003800000 */
[----:B------:R-:W-:-:S02]  /*0450*/  IADD3 R2, R2, -c[0x0][0x234], RZ ;  /* 0x80008d0002027a10 */ /* 0x000fc40007ffe0ff */
.L_x_15:
[----:B------:R-:W-:-:S13]  /*0460*/  ISETP.GE.AND P0, PT, R0, 0xc, PT ;  /* 0x0000000c0000780c */ /* 0x000fda0003f06270 */
[----:B------:R-:W-:Y:S05]  /*0470*/  @!P0 BRA `(.L_x_16) ;  /* 0x0000004000008947 */ /* 0x000fea0003800000 */
[----:B------:R-:W-:Y:S01]  /*0480*/  ISETP.GE.AND P0, PT, R2, c[0x0][0x244], PT ;  /* 0x0000910002007a0c */ /* 0x000fe20003f06270 */
[----:B------:R-:W-:-:S12]  /*0490*/  UMOV UR4, 0xb ;  /* 0x0000000b00047882 */ /* 0x000fd80000000000 */
[----:B------:R-:W-:Y:S05]  /*04a0*/  @!P0 BRA `(.L_x_5) ;  /* 0x0000079000008947 */ /* 0x000fea0003800000 */
[----:B------:R-:W-:-:S02]  /*04b0*/  IADD3 R2, R2, -c[0x0][0x244], RZ ;  /* 0x8000910002027a10 */ /* 0x000fc40007ffe0ff */
.L_x_16:
[----:B------:R-:W-:-:S13]  /*04c0*/  ISETP.GE.AND P0, PT, R0, 0xd, PT ;  /* 0x0000000d0000780c */ /* 0x000fda0003f06270 */
[----:B------:R-:W-:Y:S05]  /*04d0*/  @!P0 BRA `(.L_x_17) ;  /* 0x0000004000008947 */ /* 0x000fea0003800000 */
[----:B------:R-:W-:Y:S01]  /*04e0*/  ISETP.GE.AND P0, PT, R2, c[0x0][0x254], PT ;  /* 0x0000950002007a0c */ /* 0x000fe20003f06270 */
[----:B------:R-:W-:-:S12]  /*04f0*/  UMOV UR4, 0xc ;  /* 0x0000000c00047882 */ /* 0x000fd80000000000 */
[----:B------:R-:W-:Y:S05]  /*0500*/  @!P0 BRA `(.L_x_5) ;  /* 0x0000073000008947 */ /* 0x000fea0003800000 */
[----:B------:R-:W-:-:S02]  /*0510*/  IADD3 R2, R2, -c[0x0][0x254], RZ ;  /* 0x8000950002027a10 */ /* 0x000fc40007ffe0ff */
.L_x_17:
[----:B------:R-:W-:-:S13]  /*0520*/  ISETP.GE.AND P0, PT, R0, 0xe, PT ;  /* 0x0000000e0000780c */ /* 0x000fda0003f06270 */
[----:B------:R-:W-:Y:S05]  /*0530*/  @!P0 BRA `(.L_x_18) ;  /* 0x0000004000008947 */ /* 0x000fea0003800000 */
[----:B------:R-:W-:Y:S01]  /*0540*/  ISETP.GE.AND P0, PT, R2, c[0x0][0x264], PT ;  /* 0x0000990002007a0c */ /* 0x000fe20003f06270 */
[----:B------:R-:W-:-:S12]  /*0550*/  UMOV UR4, 0xd ;  /* 0x0000000d00047882 */ /* 0x000fd80000000000 */
[----:B------:R-:W-:Y:S05]  /*0560*/  @!P0 BRA `(.L_x_5) ;  /* 0x000006d000008947 */ /* 0x000fea0003800000 */
[----:B------:R-:W-:-:S02]  /*0570*/  IADD3 R2, R2, -c[0x0][0x264], RZ ;  /* 0x8000990002027a10 */ /* 0x000fc40007ffe0ff */
.L_x_18:
[----:B------:R-:W-:-:S13]  /*0580*/  ISETP.GE.AND P0, PT, R0, 0xf, PT ;  /* 0x0000000f0000780c */ /* 0x000fda0003f06270 */
[----:B------:R-:W-:Y:S05]  /*0590*/  @!P0 BRA `(.L_x_19) ;  /* 0x0000004000008947 */ /* 0x000fea0003800000 */
[----:B------:R-:W-:Y:S01]  /*05a0*/  ISETP.GE.AND P0, PT, R2, c[0x0][0x274], PT ;  /* 0x00009d0002007a0c */ /* 0x000fe20003f06270 */
[----:B------:R-:W-:-:S12]  /*05b0*/  UMOV UR4, 0xe ;  /* 0x0000000e00047882 */ /* 0x000fd80000000000 */
[----:B------:R-:W-:Y:S05]  /*05c0*/  @!P0 BRA `(.L_x_5) ;  /* 0x0000067000008947 */ /* 0x000fea0003800000 */
[----:B------:R-:W-:-:S02]  /*05d0*/  IADD3 R2, R2, -c[0x0][0x274], RZ ;  /* 0x80009d0002027a10 */ /* 0x000fc40007ffe0ff */
.L_x_19:
[----:B------:R-:W-:-:S13]  /*05e0*/  ISETP.GE.AND P0, PT, R0, 0x10, PT ;  /* 0x000000100000780c */ /* 0x000fda0003f06270 */
[----:B------:R-:W-:Y:S05]  /*05f0*/  @!P0 BRA `(.L_x_20) ;  /* 0x0000004000008947 */ /* 0x000fea0003800000 */
[----:B------:R-:W-:Y:S01]  /*0600*/  ISETP.GE.AND P0, PT, R2, c[0x0][0x284], PT ;  /* 0x0000a10002007a0c */ /* 0x000fe20003f06270 */
[----:B------:R-:W-:-:S12]  /*0610*/  UMOV UR4, 0xf ;  /* 0x0000000f00047882 */ /* 0x000fd80000000000 */
[----:B------:R-:W-:Y:S05]  /*0620*/  @!P0 BRA `(.L_x_5) ;  /* 0x0000061000008947 */ /* 0x000fea0003800000 */
[----:B------:R-:W-:-:S02]  /*0630*/  IADD3 R2, R2, -c[0x0][0x284], RZ ;  /* 0x8000a10002027a10 */ /* 0x000fc40007ffe0ff */
.L_x_20:
[----:B------:R-:W-:-:S13]  /*0640*/  ISETP.GE.AND P0, PT, R0, 0x11, PT ;  /* 0x000000110000780c */ /* 0x000fda0003f06270 */
[----:B------:R-:W-:Y:S05]  /*0650*/  @!P0 BRA `(.L_x_21) ;  /* 0x0000004000008947 */ /* 0x000fea0003800000 */
[----:B------:R-:W-:Y:S01]  /*0660*/  ISETP.GE.AND P0, PT, R2, c[0x0][0x294], PT ;  /* 0x0000a50002007a0c */ /* 0x000fe20003f06270 */
[----:B------:R-:W-:-:S12]  /*0670*/  UMOV UR4, 0x10 ;  /* 0x0000001000047882 */ /* 0x000fd80000000000 */
[----:B------:R-:W-:Y:S05]  /*0680*/  @!P0 BRA `(.L_x_5) ;  /* 0x000005b000008947 */ /* 0x000fea0003800000 */
[----:B------:R-:W-:-:S02]  /*0690*/  IADD3 R2, R2, -c[0x0][0x294], RZ ;  /* 0x8000a50002027a10 */ /* 0x000fc40007ffe0ff */
.L_x_21:
[----:B------:R-:W-:-:S13]  /*06a0*/  ISETP.GE.AND P0, PT, R0, 0x12, PT ;  /* 0x000000120000780c */ /* 0x000fda0003f06270 */
[----:B------:R-:W-:Y:S05]  /*06b0*/  @!P0 BRA `(.L_x_22) ;  /* 0x0000004000008947 */ /* 0x000fea0003800000 */
[----:B------:R-:W-:Y:S01]  /*06c0*/  ISETP.GE.AND P0, PT, R2, c[0x0][0x2a4], PT ;  /* 0x0000a90002007a0c */ /* 0x000fe20003f06270 */
[----:B------:R-:W-:-:S12]  /*06d0*/  UMOV UR4, 0x11 ;  /* 0x0000001100047882 */ /* 0x000fd80000000000 */
[----:B------:R-:W-:Y:S05]  /*06e0*/  @!P0 BRA `(.L_x_5) ;  /* 0x0000055000008947 */ /* 0x000fea0003800000 */
[----:B------:R-:W-:-:S02]  /*06f0*/  IADD3 R2, R2, -c[0x0][0x2a4], RZ ;  /* 0x8000a90002027a10 */ /* 0x000fc40007ffe0ff */
.L_x_22:
[----:B------:R-:W-:-:S13]  /*0700*/  ISETP.GE.AND P0, PT, R0, 0x13, PT ;  /* 0x000000130000780c */ /* 0x000fda0003f06270 */
[----:B------:R-:W-:Y:S05]  /*0710*/  @!P0 BRA `(.L_x_23) ;  /* 0x0000004000008947 */ /* 0x000fea0003800000 */
[----:B------:R-:W-:Y:S01]  /*0720*/  ISETP.GE.AND P0, PT, R2, c[0x0][0x2b4], PT ;  /* 0x0000ad0002007a0c */ /* 0x000fe20003f06270 */
[----:B------:R-:W-:-:S12]  /*0730*/  UMOV UR4, 0x12 ;  /* 0x0000001200047882 */ /* 0x000fd80000000000 */
[----:B------:R-:W-:Y:S05]  /*0740*/  @!P0 BRA `(.L_x_5) ;  /* 0x000004f000008947 */ /* 0x000fea0003800000 */
[----:B------:R-:W-:-:S02]  /*0750*/  IADD3 R2, R2, -c[0x0][0x2b4], RZ ;  /* 0x8000ad0002027a10 */ /* 0x000fc40007ffe0ff */
.L_x_23:
[----:B------:R-:W-:-:S13]  /*0760*/  ISETP.GE.AND P0, PT, R0, 0x14, PT ;  /* 0x000000140000780c */ /* 0x000fda0003f06270 */
[----:B------:R-:W-:Y:S05]  /*0770*/  @!P0 BRA `(.L_x_24) ;  /* 0x0000004000008947 */ /* 0x000fea0003800000 */
[----:B------:R-:W-:Y:S01]  /*0780*/  ISETP.GE.AND P0, PT, R2, c[0x0][0x2c4], PT ;  /* 0x0000b10002007a0c */ /* 0x000fe20003f06270 */
[----:B------:R-:W-:-:S12]  /*0790*/  UMOV UR4, 0x13 ;  /* 0x0000001300047882 */ /* 0x000fd80000000000 */
[----:B------:R-:W-:Y:S05]  /*07a0*/  @!P0 BRA `(.L_x_5) ;  /* 0x0000049000008947 */ /* 0x000fea0003800000 */
[----:B------:R-:W-:-:S02]  /*07b0*/  IADD3 R2, R2, -c[0x0][0x2c4], RZ ;  /* 0x8000b10002027a10 */ /* 0x000fc40007ffe0ff */
.L_x_24:
[----:B------:R-:W-:-:S13]  /*07c0*/  ISETP.GE.AND P0, PT, R0, 0x15, PT ;  /* 0x000000150000780c */ /* 0x000fda0003f06270 */
[----:B------:R-:W-:Y:S05]  /*07d0*/  @!P0 BRA `(.L_x_25) ;  /* 0x0000004000008947 */ /* 0x000fea0003800000 */
[----:B------:R-:W-:Y:S01]  /*07e0*/  ISETP.GE.AND P0, PT, R2, c[0x0][0x2d4], PT ;  /* 0x0000b50002007a0c */ /* 0x000fe20003f06270 */
[----:B------:R-:W-:-:S12]  /*07f0*/  UMOV UR4, 0x14 ;  /* 0x0000001400047882 */ /* 0x000fd80000000000 */
[----:B------:R-:W-:Y:S05]  /*0800*/  @!P0 BRA `(.L_x_5) ;  /* 0x0000043000008947 */ /* 0x000fea0003800000 */
[----:B------:R-:W-:-:S02]  /*0810*/  IADD3 R2, R2, -c[0x0][0x2d4], RZ ;  /* 0x8000b50002027a10 */ /* 0x000fc40007ffe0ff */
.L_x_25:
[----:B------:R-:W-:-:S13]  /*0820*/  ISETP.GE.AND P0, PT, R0, 0x16, PT ;  /* 0x000000160000780c */ /* 0x000fda0003f06270 */
[----:B------:R-:W-:Y:S05]  /*0830*/  @!P0 BRA `(.L_x_26) ;  /* 0x0000004000008947 */ /* 0x000fea0003800000 */
[----:B------:R-:W-:Y:S01]  /*0840*/  ISETP.GE.AND P0, PT, R2, c[0x0][0x2e4], PT ;  /* 0x0000b90002007a0c */ /* 0x000fe20003f06270 */
[----:B------:R-:W-:-:S12]  /*0850*/  UMOV UR4, 0x15 ;  /* 0x0000001500047882 */ /* 0x000fd80000000000 */
[----:B------:R-:W-:Y:S05]  /*0860*/  @!P0 BRA `(.L_x_5) ;  /* 0x000003d000008947 */ /* 0x000fea0003800000 */
[----:B------:R-:W-:-:S02]  /*0870*/  IADD3 R2, R2, -c[0x0][0x2e4], RZ ;  /* 0x8000b90002027a10 */ /* 0x000fc40007ffe0ff */
.L_x_26:
[----:B------:R-:W-:-:S13]  /*0880*/  ISETP.GE.AND P0, PT, R0, 0x17, PT ;  /* 0x000000170000780c */ /* 0x000fda0003f06270 */
[----:B------:R-:W-:Y:S05]  /*0890*/  @!P0 BRA `(.L_x_27) ;  /* 0x0000004000008947 */ /* 0x000fea0003800000 */
[----:B------:R-:W-:Y:S01]  /*08a0*/  ISETP.GE.AND P0, PT, R2, c[0x0][0x2f4], PT ;  /* 0x0000bd0002007a0c */ /* 0x000fe20003f06270 */
[----:B------:R-:W-:-:S12]  /*08b0*/  UMOV UR4, 0x16 ;  /* 0x0000001600047882 */ /* 0x000fd80000000000 */
[----:B------:R-:W-:Y:S05]  /*08c0*/  @!P0 BRA `(.L_x_5) ;  /* 0x0000037000008947 */ /* 0x000fea0003800000 */
[----:B------:R-:W-:-:S02]  /*08d0*/  IADD3 R2, R2, -c[0x0][0x2f4], RZ ;  /* 0x8000bd0002027a10 */ /* 0x000fc40007ffe0ff */
.L_x_27:
[----:B------:R-:W-:-:S13]  /*08e0*/  ISETP.GE.AND P0, PT, R0, 0x18, PT ;  /* 0x000000180000780c */ /* 0x000fda0003f06270 */
[----:B------:R-:W-:Y:S05]  /*08f0*/  @!P0 BRA `(.L_x_28) ;  /* 0x0000004000008947 */ /* 0x000fea0003800000 */
[----:B------:R-:W-:Y:S01]  /*0900*/  ISETP.GE.AND P0, PT, R2, c[0x0][0x304], PT ;  /* 0x0000c10002007a0c */ /* 0x000fe20003f06270 */
[----:B------:R-:W-:-:S12]  /*0910*/  UMOV UR4, 0x17 ;  /* 0x0000001700047882 */ /* 0x000fd80000000000 */
[----:B------:R-:W-:Y:S05]  /*0920*/  @!P0 BRA `(.L_x_5) ;  /* 0x0000031000008947 */ /* 0x000fea0003800000 */
[----:B------:R-:W-:-:S02]  /*0930*/  IADD3 R2, R2, -c[0x0][0x304], RZ ;  /* 0x8000c10002027a10 */ /* 0x000fc40007ffe0ff */
.L_x_28:
[----:B------:R-:W-:-:S13]  /*0940*/  ISETP.GE.AND P0, PT, R0, 0x19, PT ;  /* 0x000000190000780c */ /* 0x000fda0003f06270 */
[----:B------:R-:W-:Y:S05]  /*0950*/  @!P0 BRA `(.L_x_29) ;  /* 0x0000004000008947 */ /* 0x000fea0003800000 */
[----:B------:R-:W-:Y:S01]  /*0960*/  ISETP.GE.AND P0, PT, R2, c[0x0][0x314], PT ;  /* 0x0000c50002007a0c */ /* 0x000fe20003f06270 */
[----:B------:R-:W-:-:S12]  /*0970*/  UMOV UR4, 0x18 ;  /* 0x0000001800047882 */ /* 0x000fd80000000000 */
[----:B------:R-:W-:Y:S05]  /*0980*/  @!P0 BRA `(.L_x_5) ;  /* 0x000002b000008947 */ /* 0x000fea0003800000 */
[----:B------:R-:W-:-:S02]  /*0990*/  IADD3 R2, R2, -c[0x0][0x314], RZ ;  /* 0x8000c50002027a10 */ /* 0x000fc40007ffe0ff */
.L_x_29:
[----:B------:R-:W-:-:S13]  /*09a0*/  ISETP.GE.AND P0, PT, R0, 0x1a, PT ;  /* 0x0000001a0000780c */ /* 0x000fda0003f06270 */
[----:B------:R-:W-:Y:S05]  /*09b0*/  @!P0 BRA `(.L_x_30) ;  /* 0x0000004000008947 */ /* 0x000fea0003800000 */
[----:B------:R-:W-:Y:S01]  /*09c0*/  ISETP.GE.AND P0, PT, R2, c[0x0][0x324], PT ;  /* 0x0000c90002007a0c */ /* 0x000fe20003f06270 */
[----:B------:R-:W-:-:S12]  /*09d0*/  UMOV UR4, 0x19 ;  /* 0x0000001900047882 */ /* 0x000fd80000000000 */
[----:B------:R-:W-:Y:S05]  /*09e0*/  @!P0 BRA `(.L_x_5) ;  /* 0x0000025000008947 */ /* 0x000fea0003800000 */
[----:B------:R-:W-:-:S02]  /*09f0*/  IADD3 R2, R2, -c[0x0][0x324], RZ ;  /* 0x8000c90002027a10 */ /* 0x000fc40007ffe0ff */
.L_x_30:
[----:B------:R-:W-:-:S13]  /*0a00*/  ISETP.GE.AND P0, PT, R0, 0x1b, PT ;  /* 0x0000001b0000780c */ /* 0x000fda0003f06270 */
[----:B------:R-:W-:Y:S05]  /*0a10*/  @!P0 BRA `(.L_x_31) ;  /* 0x0000004000008947 */ /* 0x000fea0003800000 */
[----:B------:R-:W-:Y:S01]  /*0a20*/  ISETP.GE.AND P0, PT, R2, c[0x0][0x334], PT ;  /* 0x0000cd0002007a0c */ /* 0x000fe20003f06270 */
[----:B------:R-:W-:-:S12]  /*0a30*/  UMOV UR4, 0x1a ;  /* 0x0000001a00047882 */ /* 0x000fd80000000000 */
[----:B------:R-:W-:Y:S05]  /*0a40*/  @!P0 BRA `(.L_x_5) ;  /* 0x000001f000008947 */ /* 0x000fea0003800000 */
[----:B------:R-:W-:-:S02]  /*0a50*/  IADD3 R2, R2, -c[0x0][0x334], RZ ;  /* 0x8000cd0002027a10 */ /* 0x000fc40007ffe0ff */
.L_x_31:
[----:B------:R-:W-:-:S13]  /*0a60*/  ISETP.GE.AND P0, PT, R0, 0x1c, PT ;  /* 0x0000001c0000780c */ /* 0x000fda0003f06270 */
[----:B------:R-:W-:Y:S05]  /*0a70*/  @!P0 BRA `(.L_x_32) ;  /* 0x0000004000008947 */ /* 0x000fea0003800000 */
[----:B------:R-:W-:Y:S01]  /*0a80*/  ISETP.GE.AND P0, PT, R2, c[0x0][0x344], PT ;  /* 0x0000d10002007a0c */ /* 0x000fe20003f06270 */
[----:B------:R-:W-:-:S12]  /*0a90*/  UMOV UR4, 0x1b ;  /* 0x0000001b00047882 */ /* 0x000fd80000000000 */
[----:B------:R-:W-:Y:S05]  /*0aa0*/  @!P0 BRA `(.L_x_5) ;  /* 0x0000019000008947 */ /* 0x000fea0003800000 */
[----:B------:R-:W-:-:S02]  /*0ab0*/  IADD3 R2, R2, -c[0x0][0x344], RZ ;  /* 0x8000d10002027a10 */ /* 0x000fc40007ffe0ff */
.L_x_32:
[----:B------:R-:W-:-:S13]  /*0ac0*/  ISETP.GE.AND P0, PT, R0, 0x1d, PT ;  /* 0x0000001d0000780c */ /* 0x000fda0003f06270 */
[----:B------:R-:W-:Y:S05]  /*0ad0*/  @!P0 BRA `(.L_x_33) ;  /* 0x0000004000008947 */ /* 0x000fea0003800000 */
[----:B------:R-:W-:Y:S01]  /*0ae0*/  ISETP.GE.AND P0, PT, R2, c[0x0][0x354], PT ;  /* 0x0000d50002007a0c */ /* 0x000fe20003f06270 */
[----:B------:R-:W-:-:S12]  /*0af0*/  UMOV UR4, 0x1c ;  /* 0x0000001c00047882 */ /* 0x000fd80000000000 */
[----:B------:R-:W-:Y:S05]  /*0b00*/  @!P0 BRA `(.L_x_5) ;  /* 0x0000013000008947 */ /* 0x000fea0003800000 */
[----:B------:R-:W-:-:S02]  /*0b10*/  IADD3 R2, R2, -c[0x0][0x354], RZ ;  /* 0x8000d50002027a10 */ /* 0x000fc40007ffe0ff */
.L_x_33:
[----:B------:R-:W-:-:S13]  /*0b20*/  ISETP.GE.AND P0, PT, R0, 0x1e, PT ;  /* 0x0000001e0000780c */ /* 0x000fda0003f06270 */
[----:B------:R-:W-:Y:S05]  /*0b30*/  @!P0 BRA `(.L_x_34) ;  /* 0x0000004000008947 */ /* 0x000fea0003800000 */
[----:B------:R-:W-:Y:S01]  /*0b40*/  ISETP.GE.AND P0, PT, R2, c[0x0][0x364], PT ;  /* 0x0000d90002007a0c */ /* 0x000fe20003f06270 */
[----:B------:R-:W-:-:S12]  /*0b50*/  UMOV UR4, 0x1d ;  /* 0x0000001d00047882 */ /* 0x000fd80000000000 */
[----:B------:R-:W-:Y:S05]  /*0b60*/  @!P0 BRA `(.L_x_5) ;  /* 0x000000d000008947 */ /* 0x000fea0003800000 */
[----:B------:R-:W-:-:S02]  /*0b70*/  IADD3 R2, R2, -c[0x0][0x364], RZ ;  /* 0x8000d90002027a10 */ /* 0x000fc40007ffe0ff */
.L_x_34:
[----:B------:R-:W-:-:S13]  /*0b80*/  ISETP.GE.AND P0, PT, R0, 0x1f, PT ;  /* 0x0000001f0000780c */ /* 0x000fda0003f06270 */
[----:B------:R-:W-:Y:S05]  /*0b90*/  @!P0 BRA `(.L_x_35) ;  /* 0x0000004000008947 */ /* 0x000fea0003800000 */
[----:B------:R-:W-:Y:S01]  /*0ba0*/  ISETP.GE.AND P0, PT, R2, c[0x0][0x374], PT ;  /* 0x0000dd0002007a0c */ /* 0x000fe20003f06270 */
[----:B------:R-:W-:-:S12]  /*0bb0*/  UMOV UR4, 0x1e ;  /* 0x0000001e00047882 */ /* 0x000fd80000000000 */
[----:B------:R-:W-:Y:S05]  /*0bc0*/  @!P0 BRA `(.L_x_5) ;  /* 0x0000007000008947 */ /* 0x000fea0003800000 */
[----:B------:R-:W-:-:S04]  /*0bd0*/  IADD3 R2, R2, -c[0x0][0x374], RZ ;  /* 0x8000dd0002027a10 */ /* 0x000fc80007ffe0ff */
.L_x_35:
[----:B------:R-:W-:Y:S01]  /*0be0*/  ISETP.GE.AND P0, PT, R2, c[0x0][0x384], PT ;  /* 0x0000e10002007a0c */ /* 0x000fe20003f06270 */
[----:B------:R-:W-:Y:S02]  /*0bf0*/  IMAD.MOV.U32 R25, RZ, RZ, RZ ;  /* 0x000000ffff197224 */ /* 0x000fe400078e00ff */
[----:B------:R-:W-:Y:S01]  /*0c00*/  IMAD.MOV.U32 R27, RZ, RZ, RZ ;  /* 0x000000ffff1b7224 */ /* 0x000fe200078e00ff */
[----:B------:R-:W-:-:S13]  /*0c10*/  ISETP.LT.OR P0, PT, R0, 0x20, P0 ;  /* 0x000000200000780c */ /* 0x000fda0000701670 */
[----:B------:R-:W-:Y:S05]  /*0c20*/  @P0 BRA `(.L_x_36) ;  /* 0x0000007000000947 */ /* 0x000fea0003800000 */
[----:B------:R-:W-:-:S02]  /*0c30*/  UMOV UR4, 0x1f ;  /* 0x0000001f00047882 */ /* 0x000fc40000000000 */
.L_x_5:
[----:B------:R-:W-:-:S12]  /*0c40*/  USHF.L.U32 UR4, UR4, 0x4, URZ ;  /* 0x0000000404047899 */ /* 0x000fd8000800063f */
[----:B------:R-:W-:Y:S02]  /*0c50*/  ULDC UR5, c[0x0][UR4+0x190] ;  /* 0x0000640004057abb */ /* 0x000fe40008000800 */
[----:B------:R-:W-:Y:S01]  /*0c60*/  IMAD.WIDE R2, R2, UR5, RZ ;  /* 0x0000000502027c25 */ /* 0x000fe2000f8e02ff */
[----:B------:R-:W-:-:S04]  /*0c70*/  ULDC.64 UR4, c[0x0][UR4+0x188] ;  /* 0x0000620004047abb */ /* 0x000fc80008000a00 */
[----:B------:R-:W-:-:S04]  /*0c80*/  LEA R25, P0, R2, UR4, 0x1 ;  /* 0x0000000402197c11 */ /* 0x000fc8000f8008ff */
[----:B------:R-:W-:-:S02]  /*0c90*/  LEA.HI.X R27, R2, UR5, R3, 0x1, P0 ;  /* 0x00000005021b7c11 */ /* 0x000fc400080f0c03 */
.L_x_36:
[----:B------:R-:W-:Y:S01]  /*0ca0*/  ULDC.U16 UR4, c[0x0][0x174] ;  /* 0x00005d0000047ab9 */ /* 0x000fe20000000400 */
[----:B------:R-:W0:Y:S01]  /*0cb0*/  S2R R133, SR_TID.X ;  /* 0x0000000000857919 */ /* 0x000e220000002100 */
[----:B------:R-:W-:Y:S01]  /*0cc0*/  UPRMT UR4, UR4, 0x9910, URZ ;  /* 0x0000991004047896 */ /* 0x000fe2000800003f */
[----:B------:R-:W1:Y:S01]  /*0cd0*/  LDC.U16 R24, c[0x0][0x168] ;  /* 0x00005a00ff187b82 */ /* 0x000e620000000400 */
[----:B------:R-:W-:Y:S01]  /*0ce0*/  ULDC UR5, c[0x0][0x164] ;  /* 0x0000590000057ab9 */ /* 0x000fe20000000800 */
[----:B------:R-:W-:Y:S01]  /*0cf0*/  BSSY B0, `(.L_x_37) ;  /* 0x0000049000007945 */ /* 0x000fe20003800000 */
[----:B------:R-:W-:Y:S02]  /*0d00*/  UISETP.NE.AND UP0, UPT, UR4, 0x1, UPT ;  /* 0x000000010400788c */ /* 0x000fe4000bf05270 */
[----:B------:R-:W-:Y:S02]  /*0d10*/  UPRMT UR7, UR5, 0x9910, URZ ;  /* 0x0000991005077896 */ /* 0x000fe4000800003f */
[----:B------:R-:W-:-:S02]  /*0d20*/  UPRMT UR6, UR5, 0xbb32, URZ ;  /* 0x0000bb3205067896 */ /* 0x000fc4000800003f */
[----:B------:R-:W-:-:S03]  /*0d30*/  ULDC.64 UR8, c[0x0][0x118] ;  /* 0x0000460000087ab9 */ /* 0x000fc60000000a00 */
[----:B------:R-:W-:Y:S02]  /*0d40*/  UMOV UR4, UR7 ;  /* 0x0000000700047c82 */ /* 0x000fe40008000000 */
[----:B------:R-:W-:Y:S02]  /*0d50*/  UIADD3 UR5, UR4, 0x16, URZ ;  /* 0x0000001604057890 */ /* 0x000fe4000fffe03f */
[----:B------:R-:W-:-:S03]  /*0d60*/  @UP0 UIADD3 UR5, UR4, 0xa, URZ ;  /* 0x0000000a04050890 */ /* 0x000fc6000fffe03f */
[----:B------:R-:W-:Y:S02]  /*0d70*/  UMOV UR4, UR6 ;  /* 0x0000000600047c82 */ /* 0x000fe40008000000 */
[----:B------:R-:W-:Y:S01]  /*0d80*/  UIMAD UR4, UR4, UR5, URZ ;  /* 0x00000005040472a4 */ /* 0x000fe2000f8e023f */
[----:B0-----:R-:W-:-:S03]  /*0d90*/  IMAD.SHL.U32 R0, R133, 0x10, RZ ;  /* 0x0000001085007824 */ /* 0x001fc600078e00ff */
[----:B------:R-:W-:-:S06]  /*0da0*/  USHF.L.U32 UR4, UR4, 0x1, URZ ;  /* 0x0000000104047899 */ /* 0x000fcc000800063f */
[----:B------:R-:W-:-:S13]  /*0db0*/  ISETP.GE.AND P0, PT, R0, UR4, PT ;  /* 0x0000000400007c0c */ /* 0x000fda000bf06270 */
[----:B-1----:R-:W-:Y:S05]  /*0dc0*/  @P0 BRA `(.L_x_38) ;  /* 0x000003b000000947 */ /* 0x002fea0003800000 */
.L_x_39:
[----:B------:R-:W-:Y:S01]  /*0dd0*/  IMAD.MOV.U32 R29, RZ, RZ, c[0x0][0x0] ;  /* 0x00000000ff1d7624 */ /* 0x000fe200078e00ff */
[----:B------:R-:W-:-:S03]  /*0de0*/  ISETP.GE.AND P3, PT, R0, UR4, PT ;  /* 0x0000000400007c0c */ /* 0x000fc6000bf66270 */
[----:B0-----:R-:W-:-:S04]  /*0df0*/  IMAD R26, R29, 0x10, R0 ;  /* 0x000000101d1a7824 */ /* 0x001fc800078e0200 */
[----:B------:R-:W-:Y:S01]  /*0e00*/  IMAD R28, R29, 0x10, R26 ;  /* 0x000000101d1c7824 */ /* 0x000fe200078e021a */
[----:B------:R-:W-:-:S03]  /*0e10*/  ISETP.GE.AND P2, PT, R26, UR4, PT ;  /* 0x000000041a007c0c */ /* 0x000fc6000bf46270 */
[----:B------:R-:W-:Y:S01]  /*0e20*/  IMAD R30, R29, 0x10, R28 ;  /* 0x000000101d1e7824 */ /* 0x000fe200078e021c */
[----:B------:R-:W-:Y:S02]  /*0e30*/  ISETP.GE.AND P1, PT, R28, UR4, PT ;  /* 0x000000041c007c0c */ /* 0x000fe4000bf26270 */
[----:B------:R-:W-:Y:S02]  /*0e40*/  @!P3 IADD3 R2, P4, R0, R25, RZ ;  /* 0x000000190002b210 */ /* 0x000fe40007f9e0ff */
[----:B------:R-:W-:Y:S02]  /*0e50*/  ISETP.GE.AND P0, PT, R30, UR4, PT ;  /* 0x000000041e007c0c */ /* 0x000fe4000bf06270 */
[----:B------:R-:W-:-:S03]  /*0e60*/  @!P3 LEA.HI.X.SX32 R3, R0, R27, 0x1, P4 ;  /* 0x0000001b0003b211 */ /* 0x000fc600020f0eff */
[C---:B------:R-:W-:Y:S02]  /*0e70*/  @!P2 IADD3 R4, P4, R26.reuse, R25, RZ ;  /* 0x000000191a04a210 */ /* 0x040fe40007f9e0ff */
[----:B------:R-:W2:Y:S02]  /*0e80*/  @!P3 LDG.E.128 R12, [R2.64] ;  /* 0x00000008020cb981 */ /* 0x000ea4000c1e1d00 */
[----:B------:R-:W-:Y:S02]  /*0e90*/  @!P2 LEA.HI.X.SX32 R5, R26, R27, 0x1, P4 ;  /* 0x0000001b1a05a211 */ /* 0x000fe400020f0eff */
[-C--:B------:R-:W-:Y:S02]  /*0ea0*/  @!P1 IADD3 R6, P5, R28, R25.reuse, RZ ;  /* 0x000000191c069210 */ /* 0x080fe40007fbe0ff */
[----:B------:R-:W-:Y:S01]  /*0eb0*/  @!P0 IADD3 R8, P4, R30, R25, RZ ;  /* 0x000000191e088210 */ /* 0x000fe20007f9e0ff */
[----:B------:R-:W3:Y:S01]  /*0ec0*/  @!P2 LDG.E.128 R16, [R4.64] ;  /* 0x000000080410a981 */ /* 0x000ee2000c1e1d00 */
[----:B------:R-:W-:-:S02]  /*0ed0*/  @!P1 LEA.HI.X.SX32 R7, R28, R27, 0x1, P5 ;  /* 0x0000001b1c079211 */ /* 0x000fc400028f0eff */
[----:B------:R-:W-:-:S03]  /*0ee0*/  @!P0 LEA.HI.X.SX32 R9, R30, R27, 0x1, P4 ;  /* 0x0000001b1e098211 */ /* 0x000fc600020f0eff */
[----:B------:R-:W4:Y:S04]  /*0ef0*/  @!P1 LDG.E.128 R20, [R6.64] ;  /* 0x0000000806149981 */ /* 0x000f28000c1e1d00 */
[----:B------:R-:W5:Y:S01]  /*0f00*/  @!P0 LDG.E.128 R8, [R8.64] ;  /* 0x0000000808088981 */ /* 0x000f62000c1e1d00 */
[----:B--2---:R-:W-:Y:S02]  /*0f10*/  @!P3 HMNMX2 R12, R12, 32, 32, PT ;  /* 0x500050000c0cb840 */ /* 0x004fe40003800000 */
[----:B------:R-:W-:Y:S02]  /*0f20*/  @!P3 HMNMX2 R13, R13, 32, 32, PT ;  /* 0x500050000d0db840 */ /* 0x000fe40003800000 */
[----:B------:R-:W-:Y:S02]  /*0f30*/  @!P3 HMNMX2 R14, R14, 32, 32, PT ;  /* 0x500050000e0eb840 */ /* 0x000fe40003800000 */
[----:B------:R-:W-:-:S02]  /*0f40*/  @!P3 HMNMX2 R15, R15, 32, 32, PT ;  /* 0x500050000f0fb840 */ /* 0x000fc40003800000 */
[----:B---3--:R-:W-:Y:S02]  /*0f50*/  @!P2 HMNMX2 R16, R16, 32, 32, PT ;  /* 0x500050001010a840 */ /* 0x008fe40003800000 */
[----:B------:R-:W-:Y:S02]  /*0f60*/  @!P2 HMNMX2 R17, R17, 32, 32, PT ;  /* 0x500050001111a840 */ /* 0x000fe40003800000 */
[----:B------:R-:W-:Y:S02]  /*0f70*/  @!P2 HMNMX2 R18, R18, 32, 32, PT ;  /* 0x500050001212a840 */ /* 0x000fe40003800000 */
[----:B------:R-:W-:Y:S02]  /*0f80*/  @!P2 HMNMX2 R19, R19, 32, 32, PT ;  /* 0x500050001313a840 */ /* 0x000fe40003800000 */
[----:B----4-:R-:W-:Y:S02]  /*0f90*/  @!P1 HMNMX2 R20, R20, 32, 32, PT ;  /* 0x5000500014149840 */ /* 0x010fe40003800000 */
[----:B------:R-:W-:-:S02]  /*0fa0*/  @!P1 HMNMX2 R21, R21, 32, 32, PT ;  /* 0x5000500015159840 */ /* 0x000fc40003800000 */
[----:B------:R-:W-:Y:S02]  /*0fb0*/  @!P1 HMNMX2 R22, R22, 32, 32, PT ;  /* 0x5000500016169840 */ /* 0x000fe40003800000 */
[----:B------:R-:W-:Y:S02]  /*0fc0*/  @!P1 HMNMX2 R23, R23, 32, 32, PT ;  /* 0x5000500017179840 */ /* 0x000fe40003800000 */
[----:B------:R-:W-:Y:S02]  /*0fd0*/  @!P3 HMNMX2 R15, R15, -32, -32, !PT ;  /* 0xd000d0000f0fb840 */ /* 0x000fe40007800000 */
[----:B------:R-:W-:Y:S02]  /*0fe0*/  @!P3 HMNMX2 R14, R14, -32, -32, !PT ;  /* 0xd000d0000e0eb840 */ /* 0x000fe40007800000 */
[----:B------:R-:W-:Y:S02]  /*0ff0*/  @!P3 HMNMX2 R13, R13, -32, -32, !PT ;  /* 0xd000d0000d0db840 */ /* 0x000fe40007800000 */
[----:B------:R-:W-:-:S02]  /*1000*/  @!P3 HMNMX2 R12, R12, -32, -32, !PT ;  /* 0xd000d0000c0cb840 */ /* 0x000fc40007800000 */
[----:B-----5:R-:W-:Y:S02]  /*1010*/  @!P0 HMNMX2 R8, R8, 32, 32, PT ;  /* 0x5000500008088840 */ /* 0x020fe40003800000 */
[----:B------:R-:W-:Y:S02]  /*1020*/  @!P0 HMNMX2 R9, R9, 32, 32, PT ;  /* 0x5000500009098840 */ /* 0x000fe40003800000 */
[----:B------:R-:W-:Y:S02]  /*1030*/  @!P0 HMNMX2 R10, R10, 32, 32, PT ;  /* 0x500050000a0a8840 */ /* 0x000fe40003800000 */
[----:B------:R-:W-:Y:S02]  /*1040*/  @!P0 HMNMX2 R11, R11, 32, 32, PT ;  /* 0x500050000b0b8840 */ /* 0x000fe40003800000 */
[----:B------:R-:W-:Y:S02]  /*1050*/  @!P2 HMNMX2 R19, R19, -32, -32, !PT ;  /* 0xd000d0001313a840 */ /* 0x000fe40007800000 */
[----:B------:R-:W-:-:S02]  /*1060*/  @!P2 HMNMX2 R18, R18, -32, -32, !PT ;  /* 0xd000d0001212a840 */ /* 0x000fc40007800000 */
[----:B------:R-:W-:Y:S02]  /*1070*/  @!P2 HMNMX2 R17, R17, -32, -32, !PT ;  /* 0xd000d0001111a840 */ /* 0x000fe40007800000 */
[----:B------:R-:W-:Y:S01]  /*1080*/  @!P2 HMNMX2 R16, R16, -32, -32, !PT ;  /* 0xd000d0001010a840 */ /* 0x000fe20007800000 */
[----:B------:R0:W-:Y:S01]  /*1090*/  @!P3 STS.128 [R0], R12 ;  /* 0x0000000c0000b388 */ /* 0x0001e20000000c00 */
[----:B------:R-:W-:Y:S02]  /*10a0*/  @!P1 HMNMX2 R23, R23, -32, -32, !PT ;  /* 0xd000d00017179840 */ /* 0x000fe40007800000 */
[----:B------:R-:W-:Y:S02]  /*10b0*/  @!P1 HMNMX2 R22, R22, -32, -32, !PT ;  /* 0xd000d00016169840 */ /* 0x000fe40007800000 */
[----:B------:R-:W-:Y:S02]  /*10c0*/  @!P1 HMNMX2 R21, R21, -32, -32, !PT ;  /* 0xd000d00015159840 */ /* 0x000fe40007800000 */
[----:B------:R-:W-:-:S02]  /*10d0*/  @!P1 HMNMX2 R20, R20, -32, -32, !PT ;  /* 0xd000d00014149840 */ /* 0x000fc40007800000 */
[----:B------:R-:W-:Y:S02]  /*10e0*/  @!P0 HMNMX2 R11, R11, -32, -32, !PT ;  /* 0xd000d0000b0b8840 */ /* 0x000fe40007800000 */
[----:B------:R-:W-:Y:S02]  /*10f0*/  @!P0 HMNMX2 R10, R10, -32, -32, !PT ;  /* 0xd000d0000a0a8840 */ /* 0x000fe40007800000 */
[----:B------:R-:W-:Y:S02]  /*1100*/  @!P0 HMNMX2 R9, R9, -32, -32, !PT ;  /* 0xd000d00009098840 */ /* 0x000fe40007800000 */
[----:B------:R-:W-:Y:S01]  /*1110*/  @!P0 HMNMX2 R8, R8, -32, -32, !PT ;  /* 0xd000d00008088840 */ /* 0x000fe20007800000 */
[----:B0-----:R-:W-:Y:S01]  /*1120*/  IMAD R0, R29, 0x10, R30 ;  /* 0x000000101d007824 */ /* 0x001fe200078e021e */
[----:B------:R0:W-:Y:S04]  /*1130*/  @!P2 STS.128 [R26], R16 ;  /* 0x000000101a00a388 */ /* 0x0001e80000000c00 */
[----:B------:R0:W-:Y:S04]  /*1140*/  @!P1 STS.128 [R28], R20 ;  /* 0x000000141c009388 */ /* 0x0001e80000000c00 */
[----:B------:R0:W-:Y:S01]  /*1150*/  @!P0 STS.128 [R30], R8 ;  /* 0x000000081e008388 */ /* 0x0001e20000000c00 */
[----:B------:R-:W-:-:S13]  /*1160*/  ISETP.GE.AND P0, PT, R0, UR4, PT ;  /* 0x0000000400007c0c */ /* 0x000fda000bf06270 */
[----:B------:R-:W-:Y:S05]  /*1170*/  @!P0 BRA `(.L_x_39) ;  /* 0xfffffc5000008947 */ /* 0x000fea000383ffff */
.L_x_38:
[----:B------:R-:W-:Y:S05]  /*1180*/  BSYNC B0 ;  /* 0x0000000000007941 */ /* 0x000fea0003800000 */
.L_x_37:
[----:B------:R-:W-:Y:S01]  /*1190*/  PRMT R7, R24, 0x9910, RZ ;  /* 0x0000991018077816 */ /* 0x000fe200000000ff */
[----:B0-----:R-:W-:Y:S01]  /*11a0*/  IMAD.MOV R8, RZ, RZ, -R133 ;  /* 0x000000ffff087224 */ /* 0x001fe200078e0a85 */
[----:B------:R-:W-:Y:S01]  /*11b0*/  ULDC.U16 UR4, c[0x0][0x166] ;  /* 0x0000598000047ab9 */ /* 0x000fe20000000400 */
[----:B------:R-:W-:Y:S06]  /*11c0*/  BAR.SYNC 0x0 ;  /* 0x0000000000007b1d */ /* 0x000fec0000000000 */
[----:B------:R-:W-:Y:S02]  /*11d0*/  ISETP.GE.AND P0, PT, R7, 0x1, PT ;  /* 0x000000010700780c */ /* 0x000fe40003f06270 */
[----:B------:R-:W-:-:S04]  /*11e0*/  PRMT R8, R8, 0x7710, RZ ;  /* 0x0000771008087816 */ /* 0x000fc800000000ff */
[----:B------:R-:W-:-:S07]  /*11f0*/  IADD3 R8, R8, UR4, RZ ;  /* 0x0000000408087c10 */ /* 0x000fce000fffe0ff */
[----:B------:R-:W-:Y:S05]  /*1200*/  @!P0 BRA `(.L_x_40) ;  /* 0x0000c40000008947 */ /* 0x000fea0003800000 */
[C---:B------:R-:W-:Y:S01]  /*1210*/  HSET2.BF.LE.AND R0, R8.reuse.H0_H0, c[0x0] [0x788], PT ;  /* 0x0001e20008007633 */ /* 0x040fe20003803880 */
[----:B------:R-:W0:Y:S01]  /*1220*/  LDC.U16 R13, c[0x0][0x164] ;  /* 0x00005900ff0d7b82 */ /* 0x000e220000000400 */
[C---:B------:R-:W-:Y:S01]  /*1230*/  HSET2.BF.LE.AND R3, R8.reuse.H0_H0, c[0x0] [0x790], PT ;  /* 0x0001e40008037633 */ /* 0x040fe20003803880 */
[----:B------:R-:W-:Y:S01]  /*1240*/  CS2R R14, SRZ ;  /* 0x00000000000e7805 */ /* 0x000fe2000001ff00 */
[----:B------:R-:W-:Y:S01]  /*1250*/  HSET2.BF.LE.AND R6, R8.H0_H0, c[0x0] [0x798], PT ;  /* 0x0001e60008067633 */ /* 0x000fe20003803880 */
[----:B------:R-:W-:Y:S01]  /*1260*/  CS2R R16, SRZ ;  /* 0x0000000000107805 */ /* 0x000fe2000001ff00 */
[C---:B------:R-:W-:Y:S01]  /*1270*/  HADD2 R2, R133.reuse.H0_H0, c[0x0] [0x788] ;  /* 0x0001e20085027630 */ /* 0x040fe20000000800 */
[----:B------:R-:W-:Y:S01]  /*1280*/  CS2R R18, SRZ ;  /* 0x0000000000127805 */ /* 0x000fe2000001ff00 */
[C---:B------:R-:W-:Y:S01]  /*1290*/  HADD2 R5, R133.reuse.H0_H0, c[0x0] [0x790] ;  /* 0x0001e40085057630 */ /* 0x040fe20000000800 */
[----:B------:R-:W-:Y:S01]  /*12a0*/  CS2R R20, SRZ ;  /* 0x0000000000147805 */ /* 0x000fe2000001ff00 */
[----:B------:R-:W-:Y:S01]  /*12b0*/  HADD2 R9, R133.H0_H0, c[0x0] [0x798] ;  /* 0x0001e60085097630 */ /* 0x000fe20000000800 */
[----:B------:R-:W-:Y:S01]  /*12c0*/  CS2R R22, SRZ ;  /* 0x0000000000167805 */ /* 0x000fe2000001ff00 */
[----:B------:R-:W-:Y:S01]  /*12d0*/  HFMA2 R4, -R0, c[0x0] [0x164].H1_H1, R2 ;  /* 0x3000590000047a31 */ /* 0x000fe20000000102 */
[----:B------:R-:W-:Y:S01]  /*12e0*/  CS2R R24, SRZ ;  /* 0x0000000000187805 */ /* 0x000fe2000001ff00 */
[----:B------:R-:W-:Y:S01]  /*12f0*/  HFMA2 R5, -R3, c[0x0] [0x164].H1_H1, R5 ;  /* 0x3000590003057a31 */ /* 0x000fe20000000105 */
[----:B------:R-:W-:Y:S01]  /*1300*/  CS2R R26, SRZ ;  /* 0x00000000001a7805 */ /* 0x000fe2000001ff00 */
[----:B------:R-:W-:Y:S01]  /*1310*/  HFMA2 R84, -R6, c[0x0] [0x164].H1_H1, R9 ;  /* 0x3000590006547a31 */ /* 0x000fe20000000109 */
[----:B------:R-:W-:Y:S01]  /*1320*/  LEA R4, R4, c[0x0][0x78c], 0x1 ;  /* 0x0001e30004047a11 */ /* 0x000fe200078e08ff */
[C---:B------:R-:W-:Y:S01]  /*1330*/  HSET2.BF.LE.AND R0, R8.reuse.H0_H0, c[0x0] [0x7a0], PT ;  /* 0x0001e80008007633 */ /* 0x040fe20003803880 */
[----:B------:R-:W-:Y:S01]  /*1340*/  LEA R5, R5, c[0x0][0x794], 0x1 ;  /* 0x0001e50005057a11 */ /* 0x000fe200078e08ff */
[C---:B------:R-:W-:Y:S01]  /*1350*/  HSET2.BF.LE.AND R3, R8.reuse.H0_H0, c[0x0] [0x7a8], PT ;  /* 0x0001ea0008037633 */ /* 0x040fe20003803880 */
[----:B------:R-:W-:Y:S01]  /*1360*/  LEA R89, R84, c[0x0][0x79c], 0x1 ;  /* 0x0001e70054597a11 */ /* 0x000fe200078e08ff */
        /* <DEDUP_REMOVED lines=36> */
[----:B------:R-:W-:Y:S01]  /*15b0*/  HFMA2 R94, -R9, c[0x0] [0x164].H1_H1, R10 ;  /* 0x30005900095e7a31 */ /* 0x000fe2000000010a */
[----:B------:R-:W-:Y:S01]  /*15c0*/  LEA R99, R90, c[0x0][0x7c4], 0x1 ;  /* 0x0001f1005a637a11 */ /* 0x000fe200078e08ff */
[C---:B------:R-:W-:Y:S01]  /*15d0*/  HSET2.BF.LE.AND R11, R8.reuse.H0_H0, c[0x0] [0x7d8], PT ;  /* 0x0001f600080b7633 */ /* 0x040fe20003803880 */
[----:B------:R-:W-:Y:S01]  /*15e0*/  LEA R101, R92, c[0x0][0x7cc], 0x1 ;  /* 0x0001f3005c657a11 */ /* 0x000fe200078e08ff */
[C---:B------:R-:W-:Y:S01]  /*15f0*/  HSET2.BF.LE.AND R0, R8.reuse.H0_H0, c[0x0] [0x7e0], PT ;  /* 0x0001f80008007633 */ /* 0x040fe20003803880 */
[----:B------:R-:W-:Y:S01]  /*1600*/  LEA R103, R94, c[0x0][0x7d4], 0x1 ;  /* 0x0001f5005e677a11 */ /* 0x000fe200078e08ff */
[C---:B------:R-:W-:Y:S01]  /*1610*/  HSET2.BF.LE.AND R3, R8.reuse.H0_H0, c[0x0] [0x7e8], PT ;  /* 0x0001fa0008037633 */ /* 0x040fe20003803880 */
[----:B------:R-:W-:Y:S01]  /*1620*/  PRMT R88, R89, 0x5410, RZ ;  /* 0x0000541059587816 */ /* 0x000fe200000000ff */
[----:B------:R-:W-:Y:S01]  /*1630*/  HSET2.BF.LE.AND R9, R8.H0_H0, c[0x0] [0x7f0], PT ;  /* 0x0001fc0008097633 */ /* 0x000fe20003803880 */
[----:B------:R-:W-:Y:S01]  /*1640*/  PRMT R90, R91, 0x5410, RZ ;  /* 0x000054105b5a7816 */ /* 0x000fe200000000ff */
[C---:B------:R-:W-:Y:S01]  /*1650*/  HADD2 R12, R133.reuse.H0_H0, c[0x0] [0x7d8] ;  /* 0x0001f600850c7630 */ /* 0x040fe20000000800 */
[----:B------:R-:W-:Y:S01]  /*1660*/  PRMT R92, R93, 0x5410, RZ ;  /* 0x000054105d5c7816 */ /* 0x000fe200000000ff */
[C---:B------:R-:W-:Y:S01]  /*1670*/  HADD2 R2, R133.reuse.H0_H0, c[0x0] [0x7e0] ;  /* 0x0001f80085027630 */ /* 0x040fe20000000800 */
[----:B------:R-:W-:Y:S01]  /*1680*/  PRMT R94, R95, 0x5410, RZ ;  /* 0x000054105f5e7816 */ /* 0x000fe200000000ff */
        /* <DEDUP_REMOVED lines=29> */
[----:B0-----:R-:W-:Y:S01]  /*1860*/  PRMT R11, R13, 0x9910, RZ ;  /* 0x000099100d0b7816 */ /* 0x001fe200000000ff */
[----:B------:R-:W-:Y:S01]  /*1870*/  HFMA2 R106, -R0, c[0x0] [0x164].H1_H1, R2 ;  /* 0x30005900006a7a31 */ /* 0x000fe20000000102 */
[----:B------:R-:W-:Y:S01]  /*1880*/  CS2R R12, SRZ ;  /* 0x00000000000c7805 */ /* 0x000fe2000001ff00 */
[----:B------:R-:W-:Y:S01]  /*1890*/  HFMA2 R108, -R3, c[0x0] [0x164].H1_H1, R6 ;  /* 0x30005900036c7a31 */ /* 0x000fe20000000106 */
[----:B------:R-:W-:Y:S01]  /*18a0*/  LEA R113, R104, c[0x0][0x7fc], 0x1 ;  /* 0x0001ff0068717a11 */ /* 0x000fe200078e08ff */
[----:B------:R-:W-:Y:S01]  /*18b0*/  HFMA2 R110, -R9, c[0x0] [0x164].H1_H1, R10 ;  /* 0x30005900096e7a31 */ /* 0x000fe2000000010a */
[----:B------:R-:W-:Y:S01]  /*18c0*/  LEA R115, R106, c[0x0][0x804], 0x1 ;  /* 0x000201006a737a11 */ /* 0x000fe200078e08ff */
[----:B------:R-:W-:Y:S01]  /*18d0*/  IMAD.MOV.U32 R9, RZ, RZ, RZ ;  /* 0x000000ffff097224 */ /* 0x000fe200078e00ff */
[----:B------:R-:W-:Y:S01]  /*18e0*/  LEA R117, R108, c[0x0][0x80c], 0x1 ;  /* 0x000203006c757a11 */ /* 0x000fe200078e08ff */
[----:B------:R-:W-:Y:S01]  /*18f0*/  CS2R R68, SRZ ;  /* 0x0000000000447805 */ /* 0x000fe2000001ff00 */
[----:B------:R-:W-:Y:S01]  /*1900*/  LEA R119, R110, c[0x0][0x814], 0x1 ;  /* 0x000205006e777a11 */ /* 0x000fe200078e08ff */
[----:B------:R-:W-:Y:S01]  /*1910*/  CS2R R70, SRZ ;  /* 0x0000000000467805 */ /* 0x000fe2000001ff00 */
[----:B------:R-:W-:Y:S01]  /*1920*/  ISETP.NE.AND P0, PT, R11, 0x4, PT ;  /* 0x000000040b00780c */ /* 0x000fe20003f05270 */
[----:B------:R-:W-:Y:S01]  /*1930*/  CS2R R72, SRZ ;  /* 0x0000000000487805 */ /* 0x000fe2000001ff00 */
[----:B------:R-:W-:Y:S01]  /*1940*/  PRMT R104, R105, 0x5410, RZ ;  /* 0x0000541069687816 */ /* 0x000fe200000000ff */
        /* <DEDUP_REMOVED lines=8> */
[----:B------:R-:W-:Y:S01]  /*19d0*/  IMAD.MOV.U32 R6, RZ, RZ, RZ ;  /* 0x000000ffff067224 */ /* 0x000fe200078e00ff */
[----:B------:R-:W-:Y:S01]  /*19e0*/  PRMT R114, R115, 0x5410, RZ ;  /* 0x0000541073727816 */ /* 0x000fe200000000ff */
[----:B------:R-:W-:Y:S01]  /*19f0*/  CS2R R120, SRZ ;  /* 0x0000000000787805 */ /* 0x000fe2000001ff00 */
[----:B------:R-:W-:Y:S01]  /*1a00*/  PRMT R116, R117, 0x5410, RZ ;  /* 0x0000541075747816 */ /* 0x000fe200000000ff */
[----:B------:R-:W-:Y:S01]  /*1a10*/  CS2R R80, SRZ ;  /* 0x0000000000507805 */ /* 0x000fe2000001ff00 */
[----:B------:R-:W-:Y:S01]  /*1a20*/  PRMT R118, R119, 0x5410, RZ ;  /* 0x0000541077767816 */ /* 0x000fe200000000ff */
[----:B------:R-:W-:Y:S01]  /*1a30*/  CS2R R82, SRZ ;  /* 0x0000000000527805 */ /* 0x000fe2000001ff00 */
[----:B------:R-:W-:Y:S01]  /*1a40*/  IMAD.MOV.U32 R0, RZ, RZ, RZ ;  /* 0x000000ffff007224 */ /* 0x000fe200078e00ff */
[----:B------:R-:W-:Y:S01]  /*1a50*/  CS2R R122, SRZ ;  /* 0x00000000007a7805 */ /* 0x000fe2000001ff00 */
[----:B------:R-:W-:Y:S01]  /*1a60*/  CS2R R2, SRZ ;  /* 0x0000000000027805 */ /* 0x000fe2000001ff00 */
[----:B------:R-:W-:Y:S01]  /*1a70*/  IMAD.MOV.U32 R125, RZ, RZ, RZ ;  /* 0x000000ffff7d7224 */ /* 0x000fe200078e00ff */
[----:B------:R-:W-:Y:S01]  /*1a80*/  PRMT R84, R4, 0x5410, RZ ;  /* 0x0000541004547816 */ /* 0x000fe200000000ff */
[----:B------:R-:W-:Y:S01]  /*1a90*/  UMOV UR4, URZ ;  /* 0x0000003f00047c82 */ /* 0x000fe20008000000 */
[----:B------:R-:W-:-:S02]  /*1aa0*/  SHF.R.U32.HI R85, RZ, 0x10, R4 ;  /* 0x00000010ff557819 */ /* 0x000fc40000011604 */
[----:B------:R-:W-:Y:S02]  /*1ab0*/  PRMT R86, R5, 0x5410, RZ ;  /* 0x0000541005567816 */ /* 0x000fe400000000ff */
[----:B------:R-:W-:Y:S02]  /*1ac0*/  SHF.R.U32.HI R87, RZ, 0x10, R5 ;  /* 0x00000010ff577819 */ /* 0x000fe40000011605 */
[----:B------:R-:W-:Y:S02]  /*1ad0*/  SHF.R.U32.HI R89, RZ, 0x10, R89 ;  /* 0x00000010ff597819 */ /* 0x000fe40000011659 */
[----:B------:R-:W-:Y:S02]  /*1ae0*/  SHF.R.U32.HI R91, RZ, 0x10, R91 ;  /* 0x00000010ff5b7819 */ /* 0x000fe4000001165b */
[----:B------:R-:W-:Y:S02]  /*1af0*/  SHF.R.U32.HI R93, RZ, 0x10, R93 ;  /* 0x00000010ff5d7819 */ /* 0x000fe4000001165d */
[----:B------:R-:W-:-:S02]  /*1b00*/  SHF.R.U32.HI R95, RZ, 0x10, R95 ;  /* 0x00000010ff5f7819 */ /* 0x000fc4000001165f */
[----:B------:R-:W-:Y:S02]  /*1b10*/  SHF.R.U32.HI R97, RZ, 0x10, R97 ;  /* 0x00000010ff617819 */ /* 0x000fe40000011661 */
        /* <DEDUP_REMOVED lines=11> */
.L_x_42:
[----:B------:R-:W-:Y:S01]  /*1bd0*/  LDS.U16 R5, [R85] ;  /* 0x0000000055057984 */ /* 0x000fe20000000400 */
[----:B------:R-:W-:-:S03]  /*1be0*/  LOP3.LUT R130, R3, 0x80008000, RZ, 0xfc, !PT ;  /* 0x8000800003827812 */ /* 0x000fc600078efcff */
[----:B------:R-:W0:Y:S01]  /*1bf0*/  LDS.U16 R4, [R84] ;  /* 0x0000000054047984 */ /* 0x000e220000000400 */
                                                                                                 /* 0x00000082037c7241 */
                                                                                                 /* 0x000fc6000000007a */
[----:B------:R-:W-:Y:S04]  /*1c10*/  LDS.U16 R126, [R86] ;  /* 0x00000000567e7984 */ /* 0x000fe80000000400 */
[----:B------:R-:W1:Y:S04]  /*1c20*/  LDS.U16 R127, [R87] ;  /* 0x00000000577f7984 */ /* 0x000e680000000400 */
[----:B------:R-:W-:Y:S04]  /*1c30*/  LDS.U16 R128, [R90] ;  /* 0x000000005a807984 */ /* 0x000fe80000000400 */
[----:B------:R-:W2:Y:S01]  /*1c40*/  LDS.U16 R129, [R91] ;  /* 0x000000005b817984 */ /* 0x000ea20000000400 */
[----:B0-----:R-:W-:-:S02]  /*1c50*/  PRMT R5, R4, 0x5410, R5 ;  /* 0x0000541004057816 */ /* 0x001fc40000000005 */
                                                                                                 /* 0x0000008203047241 */
                                                                                                 /* 0x000fc8000000807a */
[----:B------:R-:W-:Y:S01]  /*1c70*/  HFMA2.MMA R124, R5, 1, 1, -R124 ;  /* 0x3c003c00057c7835 */ /* 0x000fe2000010007c */
[----:B-1----:R-:W-:Y:S01]  /*1c80*/  PRMT R127, R126, 0x5410, R127 ;  /* 0x000054107e7f7816 */ /* 0x002fe2000000007f */
[----:B------:R-:W-:Y:S04]  /*1c90*/  LDS.U16 R5, [R89] ;  /* 0x0000000059057984 */ /* 0x000fe80000000400 */
[----:B------:R-:W-:Y:S02]  /*1ca0*/  HADD2 R126, R127, -R4 ;  /* 0x800000047f7e7230 */ /* 0x000fe40000000000 */
[----:B------:R-:W0:Y:S02]  /*1cb0*/  LDS.U16 R4, [R88] ;  /* 0x0000000058047984 */ /* 0x000e240000000400 */
[----:B------:R-:W-:Y:S01]  /*1cc0*/  HSETP2.LTU.AND P4, PT, |R124|.H0_H0, |R124|.H1_H1, PT ;  /* 0x7000007c7c007234 */ /* 0x000fe20003f89a00 */
[----:B------:R-:W-:Y:S01]  /*1cd0*/  IMAD.MOV.U32 R127, RZ, RZ, R124 ;  /* 0x000000ffff7f7224 */ /* 0x000fe200078e007c */
[----:B--2---:R-:W-:-:S04]  /*1ce0*/  PRMT R128, R128, 0x5410, R129 ;  /* 0x0000541080807816 */ /* 0x004fc80000000081 */
[----:B------:R-:W-:-:S05]  /*1cf0*/  PRMT R131, R127, 0xfdb9, R126 ;  /* 0x0000fdb97f837816 */ /* 0x000fca000000007e */
[----:B------:R-:W-:Y:S02]  /*1d00*/  IDP.4A.S8.S8 R131, R131, c[0x2][0x0], RZ ;  /* 0x0080000083837a26 */ /* 0x000fe400000006ff */
[----:B------:R-:W-:-:S05]  /*1d10*/  @!P4 PRMT R127, R127, 0x5432, R127 ;  /* 0x000054327f7fc816 */ /* 0x000fca000000007f */
[----:B------:R-:W-:Y:S02]  /*1d20*/  HSETP2.LTU.AND P5, PT, |R126|.H0_H0, |R127|.H0_H0, PT ;  /* 0x6000007f7e007234 */ /* 0x000fe40003fa9a00 */
[----:B------:R-:W-:-:S11]  /*1d30*/  HMNMX2 R135, |R127|, |R126|.H0_H0, PT ;  /* 0x6000007e7f877240 */ /* 0x000fd60003800200 */
[----:B------:R-:W-:Y:S02]  /*1d40*/  @P5 PRMT R135, R127, 0x1054, R135 ;  /* 0x000010547f875816 */ /* 0x000fe40000000087 */
                                                                                                 /* 0x00000082037f7241 */
                                                                                                 /* 0x1c0fe4000001007a */
                                                                                                 /* 0x0000008203037241 */
                                                                                                 /* 0x000fe2000001807a */
[----:B------:R-:W-:Y:S02]  /*1d70*/  HSETP2.LTU.AND P6, PT, |R126|.H1_H1, |R135|.H0_H0, PT ;  /* 0x600000877e007234 */ /* 0x000fe40003fc9e00 */
[----:B------:R-:W-:Y:S01]  /*1d80*/  HMNMX2 R132, |R135|, |R126|.H1_H1, PT ;  /* 0x7000007e87847240 */ /* 0x000fe20003800200 */
[----:B0-----:R-:W-:Y:S01]  /*1d90*/  PRMT R4, R4, 0x5410, R5 ;  /* 0x0000541004047816 */ /* 0x001fe20000000005 */
[----:B------:R-:W-:-:S05]  /*1da0*/  HADD2 R129, R128, -R3 ;  /* 0x8000000380817230 */ /* 0x000fca0000000000 */
[----:B------:R-:W-:-:S04]  /*1db0*/  HFMA2.MMA R127, R4, 1, 1, -R127 ;  /* 0x3c003c00047f7835 */ /* 0x000fc8000010007f */
[----:B------:R-:W-:-:S06]  /*1dc0*/  @P6 PRMT R132, R135, 0x1054, R132 ;  /* 0x0000105487846816 */ /* 0x000fcc0000000084 */
[----:B------:R-:W-:Y:S01]  /*1dd0*/  HSETP2.LTU.AND P3, PT, |R127|.H0_H0, |R132|.H0_H0, PT ;  /* 0x600000847f007234 */ /* 0x000fe20003f69a00 */
[----:B------:R-:W-:Y:S01]  /*1de0*/  PRMT R3, R127, 0xfdb9, R129 ;  /* 0x0000fdb97f037816 */ /* 0x000fe20000000081 */
[----:B------:R-:W-:-:S11]  /*1df0*/  HMNMX2 R4, |R132|, |R127|.H0_H0, PT ;  /* 0x6000007f84047240 */ /* 0x000fd60003800200 */
[----:B------:R-:W-:-:S05]  /*1e00*/  @P3 PRMT R4, R132, 0x1054, R4 ;  /* 0x0000105484043816 */ /* 0x000fca0000000004 */
[----:B------:R-:W-:Y:S02]  /*1e10*/  HSETP2.LTU.AND P2, PT, |R127|.H1_H1, |R4|.H0_H0, PT ;  /* 0x600000047f007234 */ /* 0x000fe40003f49e00 */
[----:B------:R-:W-:-:S11]  /*1e20*/  HMNMX2 R122, |R4|, |R127|.H1_H1, PT ;  /* 0x7000007f047a7240 */ /* 0x000fd60003800200 */
[----:B------:R-:W-:Y:S01]  /*1e30*/  @P2 PRMT R122, R4, 0x1054, R122 ;  /* 0x00001054047a2816 */ /* 0x000fe2000000007a */
[----:B------:R-:W-:Y:S01]  /*1e40*/  IDP.4A.S8.S8 R4, R3, c[0x2][0x0], RZ ;  /* 0x0080000003047a26 */ /* 0x000fe200000006ff */
[----:B------:R-:W-:-:S03]  /*1e50*/  SEL R3, RZ, 0x1, P4 ;  /* 0x00000001ff037807 */ /* 0x000fc60002000000 */
[----:B------:R-:W-:Y:S01]  /*1e60*/  HSETP2.LTU.AND P1, PT, |R129|.H0_H0, |R122|.H0_H0, PT ;  /* 0x6000007a81007234 */ /* 0x000fe20003f29a00 */
[----:B------:R-:W-:Y:S01]  /*1e70*/  IMAD R131, R4, 0x10, R131 ;  /* 0x0000001004837824 */ /* 0x000fe200078e0283 */
[----:B------:R-:W-:Y:S01]  /*1e80*/  HMNMX2 R4, |R122|, |R129|.H0_H0, PT ;  /* 0x600000817a047240 */ /* 0x000fe20003800200 */
[----:B------:R-:W-:Y:S02]  /*1e90*/  SEL R3, R3, 0x2, !P5 ;  /* 0x0000000203037807 */ /* 0x000fe40006800000 */
[----:B------:R-:W0:Y:S02]  /*1ea0*/  POPC R5, R131 ;  /* 0x0000008300057309 */ /* 0x000e240000000000 */
[----:B------:R-:W-:-:S04]  /*1eb0*/  SEL R3, R3, 0x3, !P6 ;  /* 0x0000000303037807 */ /* 0x000fc80007000000 */
[----:B------:R-:W-:Y:S02]  /*1ec0*/  SEL R3, R3, 0x4, !P3 ;  /* 0x0000000403037807 */ /* 0x000fe40005800000 */
[----:B------:R-:W-:Y:S02]  /*1ed0*/  @P1 PRMT R4, R122, 0x1054, R4 ;  /* 0x000010547a041816 */ /* 0x000fe40000000004 */
[----:B------:R-:W-:-:S03]  /*1ee0*/  SEL R3, R3, 0x5, !P2 ;  /* 0x0000000503037807 */ /* 0x000fc60005000000 */
[----:B------:R-:W-:Y:S01]  /*1ef0*/  HSETP2.LTU.AND P4, PT, |R129|.H1_H1, |R4|.H0_H0, PT ;  /* 0x6000000481007234 */ /* 0x000fe20003f89e00 */
[----:B------:R-:W-:Y:S02]  /*1f00*/  SEL R3, R3, 0x6, !P1 ;  /* 0x0000000603037807 */ /* 0x000fe40004800000 */
[----:B0-----:R-:W-:Y:S01]  /*1f10*/  LOP3.LUT R122, R5, 0x1, RZ, 0xc0, !PT ;  /* 0x00000001057a7812 */ /* 0x001fe200078ec0ff */
[----:B------:R-:W-:-:S03]  /*1f20*/  HMNMX2 R5, |R4|, |R129|.H1_H1, PT ;  /* 0x7000008104057240 */ /* 0x000fc60003800200 */
[----:B------:R-:W-:Y:S02]  /*1f30*/  ISETP.NE.U32.AND P2, PT, R122, 0x1, PT ;  /* 0x000000017a00780c */ /* 0x000fe40003f45070 */
[----:B------:R-:W-:-:S04]  /*1f40*/  SEL R122, R3, 0x7, !P4 ;  /* 0x00000007037a7807 */ /* 0x000fc80006000000 */
[----:B------:R-:W-:Y:S01]  /*1f50*/  @P4 PRMT R5, R4, 0x1054, R5 ;  /* 0x0000105404054816 */ /* 0x000fe20000000005 */
[----:B------:R-:W-:Y:S02]  /*1f60*/  IMAD.MOV.U32 R4, RZ, RZ, 0x28a028a ;  /* 0x028a028aff047424 */ /* 0x000fe400078e00ff */
[----:B------:R-:W-:Y:S02]  /*1f70*/  IMAD.SHL.U32 R130, R122, 0x2, RZ ;  /* 0x000000027a827824 */ /* 0x000fe400078e00ff */
[----:B------:R-:W-:Y:S01]  /*1f80*/  HMUL2 R3, R5, c[0x0] [0x16c] ;  /* 0x00005b0005037a32 */ /* 0x000fe20000000000 */
[----:B------:R-:W-:Y:S01]  /*1f90*/  SEL R128, R4, 0xa820a820, !P2 ;  /* 0xa820a82004807807 */ /* 0x000fe20005000000 */
[----:B------:R-:W-:-:S03]  /*1fa0*/  IMAD.MOV.U32 R5, RZ, RZ, 0x1 ;  /* 0x00000001ff057424 */ /* 0x000fc600078e00ff */
                                                                                                 /* 0x4040008080807241 */
                                                                                                 /* 0x000fe20000000083 */
[----:B------:R-:W-:Y:S01]  /*1fc0*/  HMNMX2 R3, |R3|, 65504, 65504, PT ;  /* 0x7bff7bff03037840 */ /* 0x000fe20003800200 */
[----:B------:R-:W-:-:S04]  /*1fd0*/  SHF.L.U32 R131, R5, R130, RZ ;  /* 0x0000008205837219 */ /* 0x000fc800000006ff */
[----:B------:R-:W-:Y:S02]  /*1fe0*/  LOP3.LUT R128, R131, R128, RZ, 0xfc, !PT ;  /* 0x0000008083807212 */ /* 0x000fe400078efcff */
[----:B------:R-:W-:-:S04]  /*1ff0*/  LOP3.LUT R130, R3, 0x80008000, RZ, 0xfc, !PT ;  /* 0x8000800003827812 */ /* 0x000fc800078efcff */
                                                                                                 /* 0x0000008203837241 */
                                                                                                 /* 0x1c0fe40000000080 */
                                                                                                 /* 0x0000008203877241 */
                                                                                                 /* 0x000fc80000008080 */
[----:B------:R-:W-:Y:S01]  /*2020*/  HFMA2.MMA R131, R124, 1, 1, R131 ;  /* 0x3c003c007c837835 */ /* 0x000fe20000000083 */
                                                                                                 /* 0x00000082037c7241 */
                                                                                                 /* 0x1c0fe20000010080 */
[----:B------:R-:W-:Y:S01]  /*2040*/  HADD2 R126, R126, R135 ;  /* 0x000000877e7e7230 */ /* 0x000fe20000000000 */
                                                                                                 /* 0x0000008203827241 */
                                                                                                 /* 0x000fe40000018080 */
[----:B------:R-:W-:Y:S02]  /*2060*/  LOP3.LUT R135, R2, 0x80008000, RZ, 0xfc, !PT ;  /* 0x8000800002877812 */ /* 0x000fe400078efcff */
[----:B------:R-:W-:Y:S01]  /*2070*/  HFMA2.MMA R124, R127, 1, 1, R124 ;  /* 0x3c003c007f7c7835 */ /* 0x000fe2000000007c */
[----:B------:R-:W-:Y:S02]  /*2080*/  HADD2 R129, R129, R130 ;  /* 0x0000008281817230 */ /* 0x000fe40000000000 */
[----:B------:R-:W-:-:S02]  /*2090*/  PRMT R134, R131, 0x7610, R134 ;  /* 0x0000761083867816 */ /* 0x000fc40000000086 */
[--C-:B------:R-:W-:Y:S02]  /*20a0*/  SHF.R.U32.HI R132, RZ, 0x10, R131.reuse ;  /* 0x00000010ff847819 */ /* 0x100fe40000011683 */
[----:B------:R-:W-:Y:S01]  /*20b0*/  PRMT R131, R126, 0x7610, R131 ;  /* 0x000076107e837816 */ /* 0x000fe20000000083 */
[----:B------:R-:W-:Y:S01]  /*20c0*/  STS.U16 [R84], R134 ;  /* 0x0000008654007388 */ /* 0x000fe20000000400 */
[----:B------:R-:W-:Y:S02]  /*20d0*/  SHF.R.U32.HI R126, RZ, 0x10, R126 ;  /* 0x00000010ff7e7819 */ /* 0x000fe4000001167e */
[----:B------:R-:W-:Y:S01]  /*20e0*/  PRMT R136, R124, 0x7610, R136 ;  /* 0x000076107c887816 */ /* 0x000fe20000000088 */
[----:B------:R-:W-:Y:S01]  /*20f0*/  STS.U16 [R85], R132 ;  /* 0x0000008455007388 */ /* 0x000fe20000000400 */
[----:B------:R-:W-:Y:S02]  /*2100*/  SHF.R.U32.HI R124, RZ, 0x10, R124 ;  /* 0x00000010ff7c7819 */ /* 0x000fe4000001167c */
[----:B------:R-:W-:Y:S01]  /*2110*/  PRMT R137, R129, 0x7610, R137 ;  /* 0x0000761081897816 */ /* 0x000fe20000000089 */
[----:B------:R0:W-:Y:S01]  /*2120*/  STS.U16 [R86], R131 ;  /* 0x0000008356007388 */ /* 0x0001e20000000400 */
[----:B------:R-:W-:-:S03]  /*2130*/  SHF.R.U32.HI R130, RZ, 0x10, R129 ;  /* 0x00000010ff827819 */ /* 0x000fc60000011681 */
[----:B------:R1:W-:Y:S04]  /*2140*/  STS.U16 [R87], R126 ;  /* 0x0000007e57007388 */ /* 0x0003e80000000400 */
[----:B------:R-:W-:Y:S01]  /*2150*/  STS.U16 [R88], R136 ;  /* 0x0000008858007388 */ /* 0x000fe20000000400 */
                                                                                                 /* 0x0000008702837241 */
                                                                                                 /* 0x001fc6000001007d */
[----:B------:R-:W-:Y:S01]  /*2170*/  STS.U16 [R89], R124 ;  /* 0x0000007c59007388 */ /* 0x000fe20000000400 */
                                                                                                 /* 0x00000087027e7241 */
                                                                                                 /* 0x002fc6000000007d */
[----:B------:R-:W-:Y:S04]  /*2190*/  STS.U16 [R90], R137 ;  /* 0x000000895a007388 */ /* 0x000fe80000000400 */
[----:B------:R-:W-:Y:S04]  /*21a0*/  STS.U16 [R91], R130 ;  /* 0x000000825b007388 */ /* 0x000fe80000000400 */
[----:B------:R-:W-:Y:S06]  /*21b0*/  BAR.SYNC 0x0 ;  /* 0x0000000000007b1d */ /* 0x000fec0000000000 */
[----:B------:R-:W-:Y:S04]  /*21c0*/  LDS.U16 R127, [R92] ;  /* 0x000000005c7f7984 */ /* 0x000fe80000000400 */
[----:B------:R-:W0:Y:S04]  /*21d0*/  LDS.U16 R132, [R93] ;  /* 0x000000005d847984 */ /* 0x000e280000000400 */
[----:B------:R-:W-:Y:S04]  /*21e0*/  LDS.U16 R129, [R94] ;  /* 0x000000005e817984 */ /* 0x000fe80000000400 */
[----:B------:R-:W1:Y:S04]  /*21f0*/  LDS.U16 R134, [R95] ;  /* 0x000000005f867984 */ /* 0x000e680000000400 */
[----:B------:R-:W-:Y:S01]  /*2200*/  LDS.U16 R130, [R97] ;  /* 0x0000000061827984 */ /* 0x000fe20000000400 */
[----:B0-----:R-:W-:-:S03]  /*2210*/  PRMT R127, R127, 0x5410, R132 ;  /* 0x000054107f7f7816 */ /* 0x001fc60000000084 */
[----:B------:R-:W-:Y:S03]  /*2220*/  LDS.U16 R132, [R99] ;  /* 0x0000000063847984 */ /* 0x000fe60000000400 */
[----:B------:R-:W-:Y:S01]  /*2230*/  HFMA2.MMA R124, R127, 1, 1, -R126 ;  /* 0x3c003c007f7c7835 */ /* 0x000fe2000010007e */
                                                                                                 /* 0x00000087027e7241 */
                                                                                                 /* 0x000fe2000000807d */
[----:B------:R-:W0:Y:S01]  /*2250*/  LDS.U16 R127, [R96] ;  /* 0x00000000607f7984 */ /* 0x000e220000000400 */
[----:B-1----:R-:W-:-:S05]  /*2260*/  PRMT R129, R129, 0x5410, R134 ;  /* 0x0000541081817816 */ /* 0x002fca0000000086 */
[----:B------:R-:W-:Y:S02]  /*2270*/  HADD2 R126, R129, -R126 ;  /* 0x8000007e817e7230 */ /* 0x000fe40000000000 */
[----:B------:R-:W-:Y:S01]  /*2280*/  HSETP2.LTU.AND P2, PT, |R124|.H0_H0, |R124|.H1_H1, PT ;  /* 0x7000007c7c007234 */ /* 0x000fe20003f49a00 */
[----:B------:R-:W-:-:S05]  /*2290*/  IMAD.MOV.U32 R129, RZ, RZ, R124 ;  /* 0x000000ffff817224 */ /* 0x000fca00078e007c */
[----:B------:R-:W-:-:S05]  /*22a0*/  PRMT R136, R129, 0xfdb9, R126 ;  /* 0x0000fdb981887816 */ /* 0x000fca000000007e */
[----:B------:R-:W-:Y:S02]  /*22b0*/  IDP.4A.S8.S8 R136, R136, c[0x2][0x0], RZ ;  /* 0x0080000088887a26 */ /* 0x000fe400000006ff */
[----:B------:R-:W-:-:S05]  /*22c0*/  @!P2 PRMT R129, R129, 0x5432, R129 ;  /* 0x000054328181a816 */ /* 0x000fca0000000081 */
[----:B------:R-:W-:Y:S02]  /*22d0*/  HSETP2.LTU.AND P6, PT, |R126|.H0_H0, |R129|.H0_H0, PT ;  /* 0x600000817e007234 */ /* 0x000fe40003fc9a00 */
[----:B------:R-:W-:-:S11]  /*22e0*/  HMNMX2 R137, |R129|, |R126|.H0_H0, PT ;  /* 0x6000007e81897240 */ /* 0x000fd60003800200 */
[----:B------:R-:W-:Y:S02]  /*22f0*/  @P6 PRMT R137, R129, 0x1054, R137 ;  /* 0x0000105481896816 */ /* 0x000fe40000000089 */
[----:B0-----:R-:W-:Y:S01]  /*2300*/  PRMT R130, R127, 0x5410, R130 ;  /* 0x000054107f827816 */ /* 0x001fe20000000082 */
[----:B------:R-:W0:Y:S02]  /*2310*/  LDS.U16 R129, [R98] ;  /* 0x0000000062817984 */ /* 0x000e240000000400 */
[----:B------:R-:W-:Y:S02]  /*2320*/  HSETP2.LTU.AND P5, PT, |R126|.H1_H1, |R137|.H0_H0, PT ;  /* 0x600000897e007234 */ /* 0x000fe40003fa9e00 */
[----:B------:R-:W-:Y:S01]  /*2330*/  HMNMX2 R134, |R137|, |R126|.H1_H1, PT ;  /* 0x7000007e89867240 */ /* 0x000fe20003800200 */
[----:B------:R-:W-:Y:S02]  /*2340*/  HFMA2.MMA R127, R130, 1, 1, -R131 ;  /* 0x3c003c00827f7835 */ /* 0x000fe40000100083 */
[----:B------:R-:W-:Y:S04]  /*2350*/  LDS.U16 R130, [R100] ;  /* 0x0000000064827984 */ /* 0x000fe80000000400 */
[----:B------:R-:W1:Y:S04]  /*2360*/  LDS.U16 R131, [R101] ;  /* 0x0000000065837984 */ /* 0x000e680000000400 */
[----:B------:R-:W-:-:S05]  /*2370*/  @P5 PRMT R134, R137, 0x1054, R134 ;  /* 0x0000105489865816 */ /* 0x000fca0000000086 */
[----:B------:R-:W-:Y:S02]  /*2380*/  HSETP2.LTU.AND P4, PT, |R127|.H0_H0, |R134|.H0_H0, PT ;  /* 0x600000867f007234 */ /* 0x000fe40003f89a00 */
[----:B------:R-:W-:-:S11]  /*2390*/  HMNMX2 R138, |R134|, |R127|.H0_H0, PT ;  /* 0x6000007f868a7240 */ /* 0x000fd60003800200 */
[----:B------:R-:W-:Y:S02]  /*23a0*/  @P4 PRMT R138, R134, 0x1054, R138 ;  /* 0x00001054868a4816 */ /* 0x000fe4000000008a */
                                                                                                 /* 0x0000008702867241 */
                                                                                                 /* 0x1c0fe4000001807d */
                                                                                                 /* 0x00000087027d7241 */
                                                                                                 /* 0x000fe2000002007d */
[----:B------:R-:W-:Y:S02]  /*23d0*/  HSETP2.LTU.AND P3, PT, |R127|.H1_H1, |R138|.H0_H0, PT ;  /* 0x6000008a7f007234 */ /* 0x000fe40003f69e00 */
[----:B------:R-:W-:Y:S01]  /*23e0*/  HMNMX2 R140, |R138|, |R127|.H1_H1, PT ;  /* 0x7000007f8a8c7240 */ /* 0x000fe20003800200 */
[----:B0-----:R-:W-:Y:S02]  /*23f0*/  PRMT R129, R129, 0x5410, R132 ;  /* 0x0000541081817816 */ /* 0x001fe40000000084 */
[----:B------:R-:W-:-:S03]  /*2400*/  SEL R132, RZ, 0x1, P2 ;  /* 0x00000001ff847807 */ /* 0x000fc60001000000 */
[----:B------:R-:W-:Y:S01]  /*2410*/  HADD2 R129, R129, -R134 ;  /* 0x8000008681817230 */ /* 0x000fe20000000000 */
[----:B------:R-:W-:-:S04]  /*2420*/  SEL R132, R132, 0x2, !P6 ;  /* 0x0000000284847807 */ /* 0x000fc80007000000 */
[----:B------:R-:W-:Y:S02]  /*2430*/  @P3 PRMT R140, R138, 0x1054, R140 ;  /* 0x000010548a8c3816 */ /* 0x000fe4000000008c */
[----:B-1----:R-:W-:Y:S02]  /*2440*/  PRMT R130, R130, 0x5410, R131 ;  /* 0x0000541082827816 */ /* 0x002fe40000000083 */
[----:B------:R-:W-:Y:S01]  /*2450*/  PRMT R2, R127, 0xfdb9, R129 ;  /* 0x0000fdb97f027816 */ /* 0x000fe20000000081 */
[----:B------:R-:W-:Y:S01]  /*2460*/  HSETP2.LTU.AND P1, PT, |R129|.H0_H0, |R140|.H0_H0, PT ;  /* 0x6000008c81007234 */ /* 0x000fe20003f29a00 */
[----:B------:R-:W-:Y:S01]  /*2470*/  SEL R132, R132, 0x3, !P5 ;  /* 0x0000000384847807 */ /* 0x000fe20006800000 */
[----:B------:R-:W-:Y:S01]  /*2480*/  HMNMX2 R134, |R140|, |R129|.H0_H0, PT ;  /* 0x600000818c867240 */ /* 0x000fe20003800200 */
[----:B------:R-:W-:Y:S01]  /*2490*/  HFMA2.MMA R125, R130, 1, 1, -R125 ;  /* 0x3c003c00827d7835 */ /* 0x000fe2000010007d */
[----:B------:R-:W-:Y:S01]  /*24a0*/  IDP.4A.S8.S8 R131, R2, c[0x2][0x0], RZ ;  /* 0x0080000002837a26 */ /* 0x000fe200000006ff */
[----:B------:R-:W-:-:S03]  /*24b0*/  SEL R132, R132, 0x4, !P4 ;  /* 0x0000000484847807 */ /* 0x000fc60006000000 */
[----:B------:R-:W-:Y:S01]  /*24c0*/  IMAD R131, R131, 0x10, R136 ;  /* 0x0000001083837824 */ /* 0x000fe200078e0288 */
[----:B------:R-:W-:-:S04]  /*24d0*/  SEL R132, R132, 0x5, !P3 ;  /* 0x0000000584847807 */ /* 0x000fc80005800000 */
[----:B------:R-:W-:Y:S02]  /*24e0*/  @P1 PRMT R134, R140, 0x1054, R134 ;  /* 0x000010548c861816 */ /* 0x000fe40000000086 */
[----:B------:R-:W-:Y:S02]  /*24f0*/  PRMT R130, R125, 0xfdb9, R0 ;  /* 0x0000fdb97d827816 */ /* 0x000fe40000000000 */
[----:B------:R-:W-:Y:S01]  /*2500*/  SEL R132, R132, 0x6, !P1 ;  /* 0x0000000684847807 */ /* 0x000fe20004800000 */
[----:B------:R-:W-:Y:S02]  /*2510*/  HSETP2.LTU.AND P2, PT, |R129|.H1_H1, |R134|.H0_H0, PT ;  /* 0x6000008681007234 */ /* 0x000fe40003f49e00 */
[----:B------:R-:W-:Y:S01]  /*2520*/  HMNMX2 R138, |R134|, |R129|.H1_H1, PT ;  /* 0x70000081868a7240 */ /* 0x000fe20003800200 */
[----:B------:R-:W-:Y:S02]  /*2530*/  IDP.4A.S8.S8 R130, R130, c[0x2][0x4], RZ ;  /* 0x0080010082827a26 */ /* 0x000fe400000006ff */
[----:B------:R-:W-:-:S08]  /*2540*/  SEL R132, R132, 0x7, !P2 ;  /* 0x0000000784847807 */ /* 0x000fd00005000000 */
[----:B------:R-:W-:Y:S01]  /*2550*/  @P2 PRMT R138, R134, 0x1054, R138 ;  /* 0x00001054868a2816 */ /* 0x000fe2000000008a */
[----:B------:R-:W-:-:S04]  /*2560*/  IMAD R134, R130, 0x100, R131 ;  /* 0x0000010082867824 */ /* 0x000fc800078e0283 */
[----:B------:R-:W-:Y:S01]  /*2570*/  HSETP2.LTU.AND P6, PT, |R125|.H0_H0, |R138|.H0_H0, PT ;  /* 0x6000008a7d007234 */ /* 0x000fe20003fc9a00 */
[----:B------:R-:W0:Y:S01]  /*2580*/  POPC R130, R134 ;  /* 0x0000008600827309 */ /* 0x000e220000000000 */
[----:B------:R-:W-:-:S11]  /*2590*/  HMNMX2 R2, |R138|, |R125|.H0_H0, PT ;  /* 0x6000007d8a027240 */ /* 0x000fd60003800200 */
[----:B------:R-:W-:Y:S02]  /*25a0*/  @P6 PRMT R2, R138, 0x1054, R2 ;  /* 0x000010548a026816 */ /* 0x000fe40000000002 */
[----:B0-----:R-:W-:-:S03]  /*25b0*/  LOP3.LUT R130, R130, 0x1, RZ, 0xc0, !PT ;  /* 0x0000000182827812 */ /* 0x001fc600078ec0ff */
[----:B------:R-:W-:Y:S02]  /*25c0*/  HSETP2.LTU.AND P3, PT, |R125|.H1_H1, |R2|.H0_H0, PT ;  /* 0x600000027d007234 */ /* 0x000fe40003f69e00 */
[----:B------:R-:W-:Y:S01]  /*25d0*/  HMNMX2 R131, |R2|, |R125|.H1_H1, PT ;  /* 0x7000007d02837240 */ /* 0x000fe20003800200 */
[----:B------:R-:W-:Y:S02]  /*25e0*/  ISETP.NE.U32.AND P1, PT, R130, 0x1, PT ;  /* 0x000000018200780c */ /* 0x000fe40003f25070 */
[----:B------:R-:W-:Y:S02]  /*25f0*/  SEL R130, R132, 0x8, !P6 ;  /* 0x0000000884827807 */ /* 0x000fe40007000000 */
[----:B------:R-:W-:Y:S02]  /*2600*/  SEL R135, R4, 0xa820a820, !P1 ;  /* 0xa820a82004877807 */ /* 0x000fe40004800000 */
[----:B------:R-:W-:-:S04]  /*2610*/  SEL R130, R130, 0x9, !P3 ;  /* 0x0000000982827807 */ /* 0x000fc80005800000 */
[----:B------:R-:W-:Y:S01]  /*2620*/  @P3 PRMT R131, R2, 0x1054, R131 ;  /* 0x0000105402833816 */ /* 0x000fe20000000083 */
[C---:B------:R-:W-:Y:S02]  /*2630*/  IMAD.SHL.U32 R132, R130.reuse, 0x2, RZ ;  /* 0x0000000282847824 */ /* 0x040fe400078e00ff */
[----:B------:R-:W-:Y:S02]  /*2640*/  IMAD.SHL.U32 R130, R130, 0x8000000, RZ ;  /* 0x0800000082827824 */ /* 0x000fe400078e00ff */
[----:B------:R-:W-:Y:S01]  /*2650*/  HMUL2 R2, R131, c[0x0] [0x16c] ;  /* 0x00005b0083027a32 */ /* 0x000fe20000000000 */
                                                                                                 /* 0x4040008787837241 */
                                                                                                 /* 0x000fe40000000086 */
[----:B------:R-:W-:Y:S02]  /*2670*/  SHF.L.U32 R132, R5, R132, RZ ;  /* 0x0000008405847219 */ /* 0x000fe400000006ff */
[----:B------:R-:W-:-:S02]  /*2680*/  HMNMX2 R2, |R2|, 65504, 65504, PT ;  /* 0x7bff7bff02027840 */ /* 0x000fc40003800200 */
[----:B------:R-:W-:-:S03]  /*2690*/  LOP3.LUT R131, R132, R131, RZ, 0xfc, !PT ;  /* 0x0000008384837212 */ /* 0x000fc600078efcff */
[----:B------:R-:W-:-:S04]  /*26a0*/  LOP3.LUT R132, R2, 0x80008000, RZ, 0xfc, !PT ;  /* 0x8000800002847812 */ /* 0x000fc800078efcff */
                                                                                                 /* 0x0000008402877241 */
                                                                                                 /* 0x1c0fe40000000083 */
                                                                                                 /* 0x0000008402897241 */
                                                                                                 /* 0x1c0fe40000008083 */
                                                                                                 /* 0x0000008402867241 */
                                                                                                 /* 0x1c0fe20000010083 */
[----:B------:R-:W-:Y:S01]  /*26e0*/  HADD2 R135, R124, R135 ;  /* 0x000000877c877230 */ /* 0x000fe20000000000 */
                                                                                                 /* 0x00000084027c7241 */
                                                                                                 /* 0x1c0fe40000018083 */
[----:B------:R-:W-:Y:S01]  /*2700*/  HFMA2.MMA R126, R126, 1, 1, R137 ;  /* 0x3c003c007e7e7835 */ /* 0x000fe20000000089 */
                                                                                                 /* 0x0000008402847241 */
                                                                                                 /* 0x000fe20000020083 */
[----:B------:R-:W-:-:S02]  /*2720*/  HADD2 R127, R127, R134 ;  /* 0x000000867f7f7230 */ /* 0x000fc40000000000 */
[----:B------:R-:W-:Y:S01]  /*2730*/  HFMA2.MMA R124, R129, 1, 1, R124 ;  /* 0x3c003c00817c7835 */ /* 0x000fe2000000007c */
[----:B------:R-:W-:Y:S01]  /*2740*/  PRMT R129, R135, 0x7610, R129 ;  /* 0x0000761087817816 */ /* 0x000fe20000000081 */
[----:B------:R-:W-:Y:S01]  /*2750*/  HADD2 R125, R125, R132 ;  /* 0x000000847d7d7230 */ /* 0x000fe20000000000 */
[----:B------:R-:W-:Y:S02]  /*2760*/  SHF.R.U32.HI R132, RZ, 0x10, R135 ;  /* 0x00000010ff847819 */ /* 0x000fe40000011687 */
[----:B------:R-:W-:Y:S01]  /*2770*/  SHF.R.U32.HI R134, RZ, 0x10, R127 ;  /* 0x00000010ff867819 */ /* 0x000fe2000001167f */
[----:B------:R-:W-:Y:S01]  /*2780*/  STS.U16 [R92], R129 ;  /* 0x000000815c007388 */ /* 0x000fe20000000400 */
[----:B------:R-:W-:Y:S02]  /*2790*/  PRMT R135, R126, 0x7610, R135 ;  /* 0x000076107e877816 */ /* 0x000fe40000000087 */
[----:B------:R-:W-:Y:S01]  /*27a0*/  SHF.R.U32.HI R126, RZ, 0x10, R126 ;  /* 0x00000010ff7e7819 */ /* 0x000fe2000001167e */
[----:B------:R0:W-:Y:S01]  /*27b0*/  STS.U16 [R93], R132 ;  /* 0x000000845d007388 */ /* 0x0001e20000000400 */
[----:B------:R-:W-:-:S02]  /*27c0*/  PRMT R137, R124, 0x7610, R137 ;  /* 0x000076107c897816 */ /* 0x000fc40000000089 */
[----:B------:R-:W-:Y:S01]  /*27d0*/  SHF.R.U32.HI R124, RZ, 0x10, R124 ;  /* 0x00000010ff7c7819 */ /* 0x000fe2000001167c */
[----:B------:R1:W-:Y:S01]  /*27e0*/  STS.U16 [R94], R135 ;  /* 0x000000875e007388 */ /* 0x0003e20000000400 */
[----:B------:R-:W-:-:S03]  /*27f0*/  PRMT R138, R125, 0x7610, R138 ;  /* 0x000076107d8a7816 */ /* 0x000fc6000000008a */
[----:B------:R-:W-:Y:S01]  /*2800*/  STS.U16 [R95], R126 ;  /* 0x0000007e5f007388 */ /* 0x000fe20000000400 */
[----:B0-----:R-:W-:-:S03]  /*2810*/  SHF.R.U32.HI R132, RZ, 0x10, R125 ;  /* 0x00000010ff847819 */ /* 0x001fc6000001167d */
[----:B------:R-:W-:Y:S01]  /*2820*/  STS.U16 [R96], R127 ;  /* 0x0000007f60007388 */ /* 0x000fe20000000400 */
[----:B-1----:R-:W-:-:S03]  /*2830*/  LOP3.LUT R135, R0, 0x80008000, RZ, 0xfc, !PT ;  /* 0x8000800000877812 */ /* 0x002fc600078efcff */
[----:B------:R0:W-:Y:S01]  /*2840*/  STS.U16 [R97], R134 ;  /* 0x0000008661007388 */ /* 0x0001e20000000400 */
                                                                                                 /* 0x0000008700817241 */
                                                                                                 /* 0x000fc6000000007b */
[----:B------:R-:W-:Y:S04]  /*2860*/  STS.U16 [R98], R137 ;  /* 0x0000008962007388 */ /* 0x000fe80000000400 */
[----:B------:R-:W-:Y:S01]  /*2870*/  STS.U16 [R99], R124 ;  /* 0x0000007c63007388 */ /* 0x000fe20000000400 */
                                                                                                 /* 0x0000008700867241 */
                                                                                                 /* 0x001fc6000001007b */
[----:B------:R-:W-:Y:S04]  /*2890*/  STS.U16 [R100], R138 ;  /* 0x0000008a64007388 */ /* 0x000fe80000000400 */
[----:B------:R-:W-:Y:S04]  /*28a0*/  STS.U16 [R101], R132 ;  /* 0x0000008465007388 */ /* 0x000fe80000000400 */
[----:B------:R-:W-:Y:S06]  /*28b0*/  BAR.SYNC 0x0 ;  /* 0x0000000000007b1d */ /* 0x000fec0000000000 */
[----:B------:R-:W-:Y:S04]  /*28c0*/  LDS.U16 R125, [R102] ;  /* 0x00000000667d7984 */ /* 0x000fe80000000400 */
[----:B------:R-:W0:Y:S04]  /*28d0*/  LDS.U16 R126, [R103] ;  /* 0x00000000677e7984 */ /* 0x000e280000000400 */
[----:B------:R-:W-:Y:S04]  /*28e0*/  LDS.U16 R127, [R104] ;  /* 0x00000000687f7984 */ /* 0x000fe80000000400 */
[----:B------:R-:W1:Y:S01]  /*28f0*/  LDS.U16 R136, [R105] ;  /* 0x0000000069887984 */ /* 0x000e620000000400 */
[----:B0-----:R-:W-:-:S03]  /*2900*/  PRMT R124, R125, 0x5410, R126 ;  /* 0x000054107d7c7816 */ /* 0x001fc6000000007e */
[----:B------:R-:W-:Y:S01]  /*2910*/  LDS.U16 R126, [R106] ;  /* 0x000000006a7e7984 */ /* 0x000fe20000000400 */
                                                                                                 /* 0x00000087007d7241 */
                                                                                                 /* 0x1c0fe4000000807b */
                                                                                                 /* 0x00000087007b7241 */
                                                                                                 /* 0x000fe2000001807b */
[----:B------:R-:W-:Y:S01]  /*2940*/  HFMA2.MMA R124, R124, 1, 1, -R129 ;  /* 0x3c003c007c7c7835 */ /* 0x000fe20000100081 */
[----:B-1----:R-:W-:Y:S01]  /*2950*/  PRMT R136, R127, 0x5410, R136 ;  /* 0x000054107f887816 */ /* 0x002fe20000000088 */
[----:B------:R-:W-:Y:S04]  /*2960*/  LDS.U16 R129, [R108] ;  /* 0x000000006c817984 */ /* 0x000fe80000000400 */
[----:B------:R-:W0:Y:S01]  /*2970*/  LDS.U16 R127, [R107] ;  /* 0x000000006b7f7984 */ /* 0x000e220000000400 */
[----:B------:R-:W-:-:S03]  /*2980*/  HADD2 R125, R136, -R125 ;  /* 0x8000007d887d7230 */ /* 0x000fc60000000000 */
        /* <DEDUP_REMOVED lines=8> */
[----:B------:R-:W1:Y:S03]  /*2a10*/  LDS.U16 R132, [R109] ;  /* 0x000000006d847984 */ /* 0x000e660000000400 */
[----:B------:R-:W-:Y:S01]  /*2a20*/  HSETP2.LTU.AND P6, PT, |R125|.H1_H1, |R138|.H0_H0, PT ;  /* 0x6000008a7d007234 */ /* 0x000fe20003fc9e00 */
[----:B0-----:R-:W-:Y:S01]  /*2a30*/  PRMT R127, R126, 0x5410, R127 ;  /* 0x000054107e7f7816 */ /* 0x001fe2000000007f */
[----:B------:R-:W-:-:S05]  /*2a40*/  HMNMX2 R137, |R138|, |R125|.H1_H1, PT ;  /* 0x7000007d8a897240 */ /* 0x000fca0003800200 */
[----:B------:R-:W-:-:S06]  /*2a50*/  HFMA2.MMA R126, R127, 1, 1, -R134 ;  /* 0x3c003c007f7e7835 */ /* 0x000fcc0000100086 */
[----:B------:R-:W-:Y:S02]  /*2a60*/  @P6 PRMT R137, R138, 0x1054, R137 ;  /* 0x000010548a896816 */ /* 0x000fe40000000089 */
[----:B------:R-:W-:-:S03]  /*2a70*/  LOP3.LUT R138, R83, 0x80008000, RZ, 0xfc, !PT ;  /* 0x80008000538a7812 */ /* 0x000fc600078efcff */
[----:B------:R-:W-:Y:S02]  /*2a80*/  HSETP2.LTU.AND P3, PT, |R126|.H0_H0, |R137|.H0_H0, PT ;  /* 0x600000897e007234 */ /* 0x000fe40003f69a00 */
[----:B------:R-:W-:-:S11]  /*2a90*/  HMNMX2 R127, |R137|, |R126|.H0_H0, PT ;  /* 0x6000007e897f7240 */ /* 0x000fd60003800200 */
[----:B------:R-:W-:-:S05]  /*2aa0*/  @P3 PRMT R127, R137, 0x1054, R127 ;  /* 0x00001054897f3816 */ /* 0x000fca000000007f */
[----:B------:R-:W-:Y:S01]  /*2ab0*/  HSETP2.LTU.AND P2, PT, |R126|.H1_H1, |R127|.H0_H0, PT ;  /* 0x6000007f7e007234 */ /* 0x000fe20003f49e00 */
[----:B-1----:R-:W-:-:S05]  /*2ac0*/  PRMT R132, R129, 0x5410, R132 ;  /* 0x0000541081847816 */ /* 0x002fca0000000084 */
[----:B------:R-:W-:Y:S02]  /*2ad0*/  HADD2 R123, R132, -R123 ;  /* 0x8000007b847b7230 */ /* 0x000fe40000000000 */
[----:B------:R-:W-:-:S03]  /*2ae0*/  HMNMX2 R132, |R127|, |R126|.H1_H1, PT ;  /* 0x7000007e7f847240 */ /* 0x000fc60003800200 */
[----:B------:R-:W-:Y:S02]  /*2af0*/  PRMT R0, R126, 0xfdb9, R123 ;  /* 0x0000fdb97e007816 */ /* 0x000fe4000000007b */
[----:B------:R-:W-:-:S03]  /*2b00*/  @P2 PRMT R132, R127, 0x1054, R132 ;  /* 0x000010547f842816 */ /* 0x000fc60000000084 */
[----:B------:R-:W-:Y:S01]  /*2b10*/  IDP.4A.S8.S8 R127, R0, c[0x2][0x0], RZ ;  /* 0x00800000007f7a26 */ /* 0x000fe200000006ff */
[----:B------:R-:W-:Y:S01]  /*2b20*/  SEL R0, RZ, 0x1, P4 ;  /* 0x00000001ff007807 */ /* 0x000fe20002000000 */
[----:B------:R-:W-:Y:S02]  /*2b30*/  HSETP2.LTU.AND P1, PT, |R123|.H0_H0, |R132|.H0_H0, PT ;  /* 0x600000847b007234 */ /* 0x000fe40003f29a00 */
        /* <DEDUP_REMOVED lines=9> */
[----:B------:R-:W-:Y:S01]  /*2bd0*/  SEL R0, R0, 0x6, !P1 ;  /* 0x0000000600007807 */ /* 0x000fe20004800000 */
[----:B------:R-:W-:Y:S01]  /*2be0*/  HMNMX2 R129, |R134|, |R123|.H1_H1, PT ;  /* 0x7000007b86817240 */ /* 0x000fe20003800200 */
[----:B0-----:R-:W-:-:S04]  /*2bf0*/  LOP3.LUT R127, R127, 0x1, RZ, 0xc0, !PT ;  /* 0x000000017f7f7812 */ /* 0x001fc800078ec0ff */
[----:B------:R-:W-:Y:S02]  /*2c00*/  ISETP.NE.U32.AND P2, PT, R127, 0x1, PT ;  /* 0x000000017f00780c */ /* 0x000fe40003f45070 */
[----:B------:R-:W-:Y:S02]  /*2c10*/  SEL R127, R0, 0x7, !P4 ;  /* 0x00000007007f7807 */ /* 0x000fe40006000000 */
[----:B------:R-:W-:Y:S02]  /*2c20*/  SEL R135, R4, 0xa820a820, !P2 ;  /* 0xa820a82004877807 */ /* 0x000fe40005000000 */
[----:B------:R-:W-:Y:S01]  /*2c30*/  @P4 PRMT R129, R134, 0x1054, R129 ;  /* 0x0000105486814816 */ /* 0x000fe20000000081 */
[----:B------:R-:W-:-:S04]  /*2c40*/  IMAD.SHL.U32 R132, R127, 0x2, RZ ;  /* 0x000000027f847824 */ /* 0x000fc800078e00ff */
[----:B------:R-:W-:Y:S01]  /*2c50*/  HMUL2 R0, R129, c[0x0] [0x16c] ;  /* 0x00005b0081007a32 */ /* 0x000fe20000000000 */
                                                                                                 /* 0x4040008787817241 */
                                                                                                 /* 0x000fe40000000088 */
[----:B------:R-:W-:Y:S02]  /*2c70*/  SHF.L.U32 R132, R5, R132, RZ ;  /* 0x0000008405847219 */ /* 0x000fe400000006ff */
[----:B------:R-:W-:Y:S02]  /*2c80*/  HMNMX2 R0, |R0|, 65504, 65504, PT ;  /* 0x7bff7bff00007840 */ /* 0x000fe40003800200 */
[----:B------:R-:W-:-:S03]  /*2c90*/  LOP3.LUT R129, R132, R129, RZ, 0xfc, !PT ;  /* 0x0000008184817212 */ /* 0x000fc600078efcff */
[----:B------:R-:W-:-:S04]  /*2ca0*/  LOP3.LUT R132, R0, 0x80008000, RZ, 0xfc, !PT ;  /* 0x8000800000847812 */ /* 0x000fc800078efcff */
                                                                                                 /* 0x0000008400877241 */
                                                                                                 /* 0x1c0fe40000000081 */
                                                                                                 /* 0x0000008400867241 */
                                                                                                 /* 0x000fc80000008081 */
[----:B------:R-:W-:Y:S01]  /*2cd0*/  HFMA2.MMA R124, R124, 1, 1, R135 ;  /* 0x3c003c007c7c7835 */ /* 0x000fe20000000087 */
                                                                                                 /* 0x0000008400877241 */
                                                                                                 /* 0x1c0fe20000010081 */
[----:B------:R-:W-:Y:S01]  /*2cf0*/  HADD2 R125, R125, R134 ;  /* 0x000000867d7d7230 */ /* 0x000fe20000000000 */
                                                                                                 /* 0x0000008400847241 */
                                                                                                 /* 0x000fc80000018081 */
[----:B------:R-:W-:Y:S01]  /*2d10*/  HFMA2.MMA R126, R126, 1, 1, R135 ;  /* 0x3c003c007e7e7835 */ /* 0x000fe20000000087 */
[----:B------:R-:W-:Y:S01]  /*2d20*/  HADD2 R123, R123, R132 ;  /* 0x000000847b7b7230 */ /* 0x000fe20000000000 */
[----:B------:R-:W-:Y:S02]  /*2d30*/  SHF.R.U32.HI R132, RZ, 0x10, R125 ;  /* 0x00000010ff847819 */ /* 0x000fe4000001167d */
[----:B------:R-:W-:Y:S02]  /*2d40*/  PRMT R136, R124, 0x7610, R136 ;  /* 0x000076107c887816 */ /* 0x000fe40000000088 */
[----:B------:R-:W-:Y:S02]  /*2d50*/  SHF.R.U32.HI R124, RZ, 0x10, R124 ;  /* 0x00000010ff7c7819 */ /* 0x000fe4000001167c */
[----:B------:R-:W-:Y:S01]  /*2d60*/  PRMT R137, R123, 0x7610, R137 ;  /* 0x000076107b897816 */ /* 0x000fe20000000089 */
[----:B------:R-:W-:Y:S01]  /*2d70*/  STS.U16 [R102], R136 ;  /* 0x0000008866007388 */ /* 0x000fe20000000400 */
[----:B------:R-:W-:-:S02]  /*2d80*/  PRMT R135, R126, 0x7610, R135 ;  /* 0x000076107e877816 */ /* 0x000fc40000000087 */
[----:B------:R-:W-:Y:S01]  /*2d90*/  SHF.R.U32.HI R126, RZ, 0x10, R126 ;  /* 0x00000010ff7e7819 */ /* 0x000fe2000001167e */
[----:B------:R-:W-:Y:S01]  /*2da0*/  STS.U16 [R103], R124 ;  /* 0x0000007c67007388 */ /* 0x000fe20000000400 */
[----:B------:R-:W-:-:S03]  /*2db0*/  SHF.R.U32.HI R134, RZ, 0x10, R123 ;  /* 0x00000010ff867819 */ /* 0x000fc6000001167b */
[----:B------:R-:W-:Y:S04]  /*2dc0*/  STS.U16 [R104], R125 ;  /* 0x0000007d68007388 */ /* 0x000fe80000000400 */
[----:B------:R0:W-:Y:S04]  /*2dd0*/  STS.U16 [R105], R132 ;  /* 0x0000008469007388 */ /* 0x0001e80000000400 */
[----:B------:R-:W-:Y:S04]  /*2de0*/  STS.U16 [R106], R135 ;  /* 0x000000876a007388 */ /* 0x000fe80000000400 */
[----:B------:R-:W-:Y:S01]  /*2df0*/  STS.U16 [R107], R126 ;  /* 0x0000007e6b007388 */ /* 0x000fe20000000400 */
                                                                                                 /* 0x0000008a53847241 */
                                                                                                 /* 0x001fc60000000078 */
[----:B------:R-:W-:Y:S04]  /*2e10*/  STS.U16 [R108], R137 ;  /* 0x000000896c007388 */ /* 0x000fe80000000400 */
[----:B------:R-:W-:Y:S04]  /*2e20*/  STS.U16 [R109], R134 ;  /* 0x000000866d007388 */ /* 0x000fe80000000400 */
[----:B------:R-:W-:Y:S06]  /*2e30*/  BAR.SYNC 0x0 ;  /* 0x0000000000007b1d */ /* 0x000fec0000000000 */
[----:B------:R-:W-:Y:S01]  /*2e40*/  LDS.U16 R123, [R110] ;  /* 0x000000006e7b7984 */ /* 0x000fe20000000400 */
                                                                                                 /* 0x0000008a53867241 */
                                                                                                 /* 0x000fc60000010078 */
[----:B------:R-:W0:Y:S04]  /*2e60*/  LDS.U16 R124, [R111] ;  /* 0x000000006f7c7984 */ /* 0x000e280000000400 */
[----:B------:R-:W-:Y:S04]  /*2e70*/  LDS.U16 R125, [R112] ;  /* 0x00000000707d7984 */ /* 0x000fe80000000400 */
[----:B------:R-:W1:Y:S04]  /*2e80*/  LDS.U16 R136, [R113] ;  /* 0x0000000071887984 */ /* 0x000e680000000400 */
[----:B------:R-:W-:Y:S01]  /*2e90*/  LDS.U16 R126, [R115] ;  /* 0x00000000737e7984 */ /* 0x000fe20000000400 */
[----:B0-----:R-:W-:-:S02]  /*2ea0*/  PRMT R123, R123, 0x5410, R124 ;  /* 0x000054107b7b7816 */ /* 0x001fc4000000007c */
                                                                                                 /* 0x0000008a537c7241 */
                                                                                                 /* 0x000fc80000008078 */
[----:B------:R-:W-:Y:S01]  /*2ec0*/  HFMA2.MMA R123, R123, 1, 1, -R132 ;  /* 0x3c003c007b7b7835 */ /* 0x000fe20000100084 */
[----:B-1----:R-:W-:Y:S01]  /*2ed0*/  PRMT R125, R125, 0x5410, R136 ;  /* 0x000054107d7d7816 */ /* 0x002fe20000000088 */
[----:B------:R-:W-:Y:S04]  /*2ee0*/  LDS.U16 R132, [R116] ;  /* 0x0000000074847984 */ /* 0x000fe80000000400 */
[----:B------:R-:W-:Y:S02]  /*2ef0*/  HADD2 R124, R125, -R124 ;  /* 0x8000007c7d7c7230 */ /* 0x000fe40000000000 */
[----:B------:R-:W0:Y:S02]  /*2f00*/  LDS.U16 R125, [R114] ;  /* 0x00000000727d7984 */ /* 0x000e240000000400 */
        /* <DEDUP_REMOVED lines=9> */
[----:B------:R-:W-:Y:S02]  /*2fa0*/  HSETP2.LTU.AND P5, PT, |R124|.H1_H1, |R137|.H0_H0, PT ;  /* 0x600000897c007234 */ /* 0x000fe40003fa9e00 */
[----:B------:R-:W-:Y:S01]  /*2fb0*/  HMNMX2 R140, |R137|, |R124|.H1_H1, PT ;  /* 0x7000007c898c7240 */ /* 0x000fe20003800200 */
[----:B0-----:R-:W-:Y:S02]  /*2fc0*/  PRMT R125, R125, 0x5410, R126 ;  /* 0x000054107d7d7816 */ /* 0x001fe4000000007e */
                                                                                                 /* 0x0000008a537e7241 */
                                                                                                 /* 0x000fc40000018078 */
                                                                                                 /* 0x0000008a53787241 */
                                                                                                 /* 0x000fe40000020078 */
[----:B------:R-:W-:Y:S02]  /*2ff0*/  HFMA2.MMA R125, R125, 1, 1, -R134 ;  /* 0x3c003c007d7d7835 */ /* 0x000fe40000100086 */
[----:B------:R-:W-:Y:S02]  /*3000*/  LDS.U16 R134, [R118] ;  /* 0x0000000076867984 */ /* 0x000fe40000000400 */
[----:B------:R-:W-:Y:S02]  /*3010*/  @P5 PRMT R140, R137, 0x1054, R140 ;  /* 0x00001054898c5816 */ /* 0x000fe4000000008c */
[----:B------:R-:W0:Y:S04]  /*3020*/  LDS.U16 R137, [R119] ;  /* 0x0000000077897984 */ /* 0x000e280000000400 */
[----:B------:R-:W-:-:S02]  /*3030*/  HSETP2.LTU.AND P4, PT, |R125|.H0_H0, |R140|.H0_H0, PT ;  /* 0x6000008c7d007234 */ /* 0x000fc40003f89a00 */
[----:B------:R-:W-:-:S11]  /*3040*/  HMNMX2 R142, |R140|, |R125|.H0_H0, PT ;  /* 0x6000007d8c8e7240 */ /* 0x000fd60003800200 */
[----:B------:R-:W-:-:S05]  /*3050*/  @P4 PRMT R142, R140, 0x1054, R142 ;  /* 0x000010548c8e4816 */ /* 0x000fca000000008e */
[----:B------:R-:W-:Y:S01]  /*3060*/  HSETP2.LTU.AND P3, PT, |R125|.H1_H1, |R142|.H0_H0, PT ;  /* 0x6000008e7d007234 */ /* 0x000fe20003f69e00 */
[----:B-1----:R-:W-:Y:S01]  /*3070*/  PRMT R135, R132, 0x5410, R135 ;  /* 0x0000541084877816 */ /* 0x002fe20000000087 */
[----:B------:R-:W-:-:S04]  /*3080*/  HMNMX2 R139, |R142|, |R125|.H1_H1, PT ;  /* 0x7000007d8e8b7240 */ /* 0x000fc80003800200 */
[----:B------:R-:W-:-:S05]  /*3090*/  HADD2 R126, R135, -R126 ;  /* 0x8000007e877e7230 */ /* 0x000fca0000000000 */
[----:B------:R-:W-:Y:S02]  /*30a0*/  PRMT R83, R125, 0xfdb9, R126 ;  /* 0x0000fdb97d537816 */ /* 0x000fe4000000007e */
[----:B------:R-:W-:-:S03]  /*30b0*/  @P3 PRMT R139, R142, 0x1054, R139 ;  /* 0x000010548e8b3816 */ /* 0x000fc6000000008b */
[----:B------:R-:W-:Y:S02]  /*30c0*/  IDP.4A.S8.S8 R83, R83, c[0x2][0x0], RZ ;  /* 0x0080000053537a26 */ /* 0x000fe400000006ff */
[----:B------:R-:W-:Y:S01]  /*30d0*/  HSETP2.LTU.AND P1, PT, |R126|.H0_H0, |R139|.H0_H0, PT ;  /* 0x6000008b7e007234 */ /* 0x000fe20003f29a00 */
[----:B0-----:R-:W-:Y:S01]  /*30e0*/  PRMT R137, R134, 0x5410, R137 ;  /* 0x0000541086897816 */ /* 0x001fe20000000089 */
[----:B------:R-:W-:Y:S01]  /*30f0*/  HMNMX2 R135, |R139|, |R126|.H0_H0, PT ;  /* 0x6000007e8b877240 */ /* 0x000fe20003800200 */
[----:B------:R-:W-:Y:S01]  /*3100*/  SEL R134, RZ, 0x1, P2 ;  /* 0x00000001ff867807 */ /* 0x000fe20001000000 */
[----:B------:R-:W-:-:S03]  /*3110*/  IMAD R83, R83, 0x10, R136 ;  /* 0x0000001053537824 */ /* 0x000fc600078e0288 */
[----:B------:R-:W-:Y:S01]  /*3120*/  HFMA2.MMA R120, R137, 1, 1, -R120 ;  /* 0x3c003c0089787835 */ /* 0x000fe20000100078 */
[----:B------:R-:W-:-:S04]  /*3130*/  SEL R134, R134, 0x2, !P6 ;  /* 0x0000000286867807 */ /* 0x000fc80007000000 */
[----:B------:R-:W-:Y:S02]  /*3140*/  SEL R134, R134, 0x3, !P5 ;  /* 0x0000000386867807 */ /* 0x000fe40006800000 */
[----:B------:R-:W-:Y:S02]  /*3150*/  @P1 PRMT R135, R139, 0x1054, R135 ;  /* 0x000010548b871816 */ /* 0x000fe40000000087 */
[----:B------:R-:W-:Y:S02]  /*3160*/  SEL R134, R134, 0x4, !P4 ;  /* 0x0000000486867807 */ /* 0x000fe40006000000 */
[----:B------:R-:W-:Y:S01]  /*3170*/  PRMT R132, R120, 0xfdb9, R1 ;  /* 0x0000fdb978847816 */ /* 0x000fe20000000001 */
[----:B------:R-:W-:Y:S01]  /*3180*/  HSETP2.LTU.AND P2, PT, |R126|.H1_H1, |R135|.H0_H0, PT ;  /* 0x600000877e007234 */ /* 0x000fe20003f49e00 */
[----:B------:R-:W-:Y:S01]  /*3190*/  SEL R134, R134, 0x5, !P3 ;  /* 0x0000000586867807 */ /* 0x000fe20005800000 */
[----:B------:R-:W-:Y:S02]  /*31a0*/  HMNMX2 R137, |R135|, |R126|.H1_H1, PT ;  /* 0x7000007e87897240 */ /* 0x000fe40003800200 */
[----:B------:R-:W-:Y:S01]  /*31b0*/  IDP.4A.S8.S8 R132, R132, c[0x2][0x4], RZ ;  /* 0x0080010084847a26 */ /* 0x000fe200000006ff */
[----:B------:R-:W-:-:S04]  /*31c0*/  SEL R134, R134, 0x6, !P1 ;  /* 0x0000000686867807 */ /* 0x000fc80004800000 */
[----:B------:R-:W-:-:S04]  /*31d0*/  SEL R134, R134, 0x7, !P2 ;  /* 0x0000000786867807 */ /* 0x000fc80005000000 */
        /* <DEDUP_REMOVED lines=12> */
[----:B------:R-:W-:Y:S02]  /*32a0*/  SEL R132, R132, 0x9, !P3 ;  /* 0x0000000984847807 */ /* 0x000fe40005800000 */
                                                                                                 /* 0x4040008686867241 */
                                                                                                 /* 0x000fc40000000087 */
[----:B------:R-:W-:-:S05]  /*32c0*/  @P3 PRMT R136, R83, 0x1054, R136 ;  /* 0x0000105453883816 */ /* 0x000fca0000000088 */
[----:B------:R-:W-:Y:S01]  /*32d0*/  HMUL2 R83, R136, c[0x0] [0x16c] ;  /* 0x00005b0088537a32 */ /* 0x000fe20000000000 */
[----:B------:R-:W-:-:S04]  /*32e0*/  IMAD.SHL.U32 R136, R132, 0x2, RZ ;  /* 0x0000000284887824 */ /* 0x000fc800078e00ff */
[----:B------:R-:W-:Y:S01]  /*32f0*/  HMNMX2 R83, |R83|, 65504, 65504, PT ;  /* 0x7bff7bff53537840 */ /* 0x000fe20003800200 */
[----:B------:R-:W-:-:S04]  /*3300*/  SHF.L.U32 R135, R5, R136, RZ ;  /* 0x0000008805877219 */ /* 0x000fc800000006ff */
[----:B------:R-:W-:Y:S02]  /*3310*/  LOP3.LUT R134, R135, R134, RZ, 0xfc, !PT ;  /* 0x0000008687867212 */ /* 0x000fe400078efcff */
[----:B------:R-:W-:-:S04]  /*3320*/  LOP3.LUT R135, R83, 0x80008000, RZ, 0xfc, !PT ;  /* 0x8000800053877812 */ /* 0x000fc800078efcff */
                                                                                                 /* 0x0000008753887241 */
                                                                                                 /* 0x1c0fe40000000086 */
                                                                                                 /* 0x0000008753897241 */
                                                                                                 /* 0x1c0fe40000008086 */
                                                                                                 /* 0x00000087538a7241 */
                                                                                                 /* 0x1c0fe20000010086 */
[----:B------:R-:W-:Y:S01]  /*3360*/  HADD2 R136, R123, R136 ;  /* 0x000000887b887230 */ /* 0x000fe20000000000 */
                                                                                                 /* 0x00000087537b7241 */
                                                                                                 /* 0x1c0fe40000018086 */
[----:B------:R-:W-:Y:S01]  /*3380*/  HFMA2.MMA R124, R124, 1, 1, R137 ;  /* 0x3c003c007c7c7835 */ /* 0x000fe20000000089 */
                                                                                                 /* 0x0000008753877241 */
                                                                                                 /* 0x000fe20000020086 */
[----:B------:R-:W-:-:S02]  /*33a0*/  HADD2 R125, R125, R138 ;  /* 0x0000008a7d7d7230 */ /* 0x000fc40000000000 */
[----:B------:R-:W-:Y:S02]  /*33b0*/  HFMA2.MMA R123, R126, 1, 1, R123 ;  /* 0x3c003c007e7b7835 */ /* 0x000fe4000000007b */
[----:B------:R-:W-:Y:S01]  /*33c0*/  HADD2 R120, R120, R135 ;  /* 0x0000008778787230 */ /* 0x000fe20000000000 */
[----:B------:R-:W-:Y:S02]  /*33d0*/  PRMT R135, R136, 0x7610, R135 ;  /* 0x0000761088877816 */ /* 0x000fe40000000087 */
[----:B------:R-:W-:Y:S02]  /*33e0*/  SHF.R.U32.HI R136, RZ, 0x10, R136 ;  /* 0x00000010ff887819 */ /* 0x000fe40000011688 */
[----:B------:R-:W-:Y:S01]  /*33f0*/  PRMT R137, R124, 0x7610, R137 ;  /* 0x000076107c897816 */ /* 0x000fe20000000089 */
[----:B------:R0:W-:Y:S01]  /*3400*/  STS.U16 [R110], R135 ;  /* 0x000000876e007388 */ /* 0x0001e20000000400 */
[----:B------:R-:W-:Y:S02]  /*3410*/  SHF.R.U32.HI R124, RZ, 0x10, R124 ;  /* 0x00000010ff7c7819 */ /* 0x000fe4000001167c */
[----:B------:R-:W-:Y:S01]  /*3420*/  SHF.R.U32.HI R126, RZ, 0x10, R125 ;  /* 0x00000010ff7e7819 */ /* 0x000fe2000001167d */
[----:B------:R1:W-:Y:S01]  /*3430*/  STS.U16 [R111], R136 ;  /* 0x000000886f007388 */ /* 0x0003e20000000400 */
[----:B------:R-:W-:-:S02]  /*3440*/  PRMT R139, R123, 0x7610, R139 ;  /* 0x000076107b8b7816 */ /* 0x000fc4000000008b */
[----:B------:R-:W-:Y:S01]  /*3450*/  SHF.R.U32.HI R138, RZ, 0x10, R123 ;  /* 0x00000010ff8a7819 */ /* 0x000fe2000001167b */
[----:B------:R-:W-:Y:S01]  /*3460*/  STS.U16 [R112], R137 ;  /* 0x0000008970007388 */ /* 0x000fe20000000400 */
[----:B------:R-:W-:Y:S01]  /*3470*/  IMAD.SHL.U32 R123, R122, 0x8000000, RZ ;  /* 0x080000007a7b7824 */ /* 0x000fe200078e00ff */
[----:B0-----:R-:W-:Y:S02]  /*3480*/  PRMT R135, R120, 0x7610, R135 ;  /* 0x0000761078877816 */ /* 0x001fe40000000087 */
[----:B------:R-:W-:Y:S01]  /*3490*/  STS.U16 [R113], R124 ;  /* 0x0000007c71007388 */ /* 0x000fe20000000400 */
[----:B-1----:R-:W-:Y:S01]  /*34a0*/  SHF.R.U32.HI R136, RZ, 0x10, R120 ;  /* 0x00000010ff887819 */ /* 0x002fe20000011678 */
[----:B------:R-:W-:Y:S02]  /*34b0*/  IMAD.SHL.U32 R120, R127, 0x8000000, RZ ;  /* 0x080000007f787824 */ /* 0x000fe400078e00ff */
[----:B------:R0:W-:Y:S01]  /*34c0*/  STS.U16 [R114], R125 ;  /* 0x0000007d72007388 */ /* 0x0001e20000000400 */
[----:B------:R-:W-:Y:S01]  /*34d0*/  IMAD.SHL.U32 R127, R132, 0x8000000, RZ ;  /* 0x08000000847f7824 */ /* 0x000fe200078e00ff */
[----:B------:R-:W-:-:S02]  /*34e0*/  LOP3.LUT R122, R123, 0xf8000000, R128, 0xe2, !PT ;  /* 0xf80000007b7a7812 */ /* 0x000fc400078ee280 */
[----:B------:R-:W-:Y:S01]  /*34f0*/  STS.U16 [R115], R126 ;  /* 0x0000007e73007388 */ /* 0x000fe20000000400 */
[----:B------:R-:W-:Y:S02]  /*3500*/  LOP3.LUT R123, R120, 0xf8000000, R129, 0xe2, !PT ;  /* 0xf8000000787b7812 */ /* 0x000fe400078ee281 */
[----:B------:R-:W-:Y:S01]  /*3510*/  LOP3.LUT R120, R127, 0xf8000000, R134, 0xe2, !PT ;  /* 0xf80000007f787812 */ /* 0x000fe200078ee286 */
[----:B------:R-:W-:Y:S01]  /*3520*/  STS.U16 [R116], R139 ;  /* 0x0000008b74007388 */ /* 0x000fe20000000400 */
[----:B0-----:R-:W-:-:S03]  /*3530*/  LOP3.LUT R125, R130, 0xf8000000, R131, 0xe2, !PT ;  /* 0xf8000000827d7812 */ /* 0x001fc600078ee283 */
[----:B------:R-:W-:Y:S04]  /*3540*/  STS.U16 [R117], R138 ;  /* 0x0000008a75007388 */ /* 0x000fe80000000400 */
[----:B------:R-:W-:Y:S04]  /*3550*/  STS.U16 [R118], R135 ;  /* 0x0000008776007388 */ /* 0x000fe80000000400 */
[----:B------:R-:W-:Y:S04]  /*3560*/  STS.U16 [R119], R136 ;  /* 0x0000008877007388 */ /* 0x000fe80000000400 */
[----:B------:R-:W-:Y:S06]  /*3570*/  BAR.SYNC 0x0 ;  /* 0x0000000000007b1d */ /* 0x000fec0000000000 */
[----:B------:R-:W-:Y:S05]  /*3580*/  @!P0 BRA `(.L_x_41) ;  /* 0x0000a04000008947 */ /* 0x000fea0003800000 */
[----:B------:R-:W-:Y:S01]  /*3590*/  HSET2.BF.LE.AND R124, R8.H0_H0, c[0x0] [0x818], PT ;  /* 0x00020600087c7633 */ /* 0x000fe20003803880 */
[C---:B------:R-:W-:Y:S01]  /*35a0*/  LOP3.LUT R132, R81.reuse, 0x80008000, RZ, 0xfc, !PT ;  /* 0x8000800051847812 */ /* 0x040fe200078efcff */
[C---:B------:R-:W-:Y:S01]  /*35b0*/  HADD2 R126, R133.reuse.H0_H0, c[0x0] [0x818] ;  /* 0x00020600857e7630 */ /* 0x040fe20000000800 */
[----:B------:R-:W0:Y:S01]  /*35c0*/  LDC.U16 R136, c[0x0][0x164] ;  /* 0x00005900ff887b82 */ /* 0x000e220000000400 */
[----:B------:R-:W-:Y:S01]  /*35d0*/  HADD2 R127, R133.H0_H0, c[0x0] [0x820] ;  /* 0x00020800857f7630 */ /* 0x000fe20000000800 */
                                                                                                 /* 0x0000008451867241 */
                                                                                                 /* 0x1c0fe20000000052 */
[----:B------:R-:W-:Y:S01]  /*35f0*/  HFMA2 R124, -R124, c[0x0] [0x164].H1_H1, R126 ;  /* 0x300059007c7c7a31 */ /* 0x000fe2000000017e */
                                                                                                 /* 0x0000008451517241 */
                                                                                                 /* 0x000fe20000008052 */
[----:B------:R-:W-:-:S03]  /*3610*/  HSET2.BF.LE.AND R126, R8.H0_H0, c[0x0] [0x820], PT ;  /* 0x00020800087e7633 */ /* 0x000fc60003803880 */
[----:B------:R-:W-:Y:S02]  /*3620*/  LEA R124, R124, c[0x0][0x81c], 0x1 ;  /* 0x000207007c7c7a11 */ /* 0x000fe400078e08ff */
[----:B------:R-:W-:Y:S01]  /*3630*/  HFMA2 R128, -R126, c[0x0] [0x164].H1_H1, R127 ;  /* 0x300059007e807a31 */ /* 0x000fe2000000017f */
[----:B------:R-:W-:Y:S02]  /*3640*/  PRMT R81, R81, 0x5410, RZ ;  /* 0x0000541051517816 */ /* 0x000fe400000000ff */
[----:B------:R-:W-:Y:S02]  /*3650*/  PRMT R126, R124, 0x5410, RZ ;  /* 0x000054107c7e7816 */ /* 0x000fe400000000ff */
[----:B------:R-:W-:Y:S02]  /*3660*/  SHF.R.U32.HI R127, RZ, 0x10, R124 ;  /* 0x00000010ff7f7819 */ /* 0x000fe4000001167c */
[----:B------:R-:W-:Y:S01]  /*3670*/  LEA R128, R128, c[0x0][0x824], 0x1 ;  /* 0x0002090080807a11 */ /* 0x000fe200078e08ff */
[----:B------:R-:W-:Y:S03]  /*3680*/  LDS.U16 R129, [R126] ;  /* 0x000000007e817984 */ /* 0x000fe60000000400 */
[----:B------:R-:W-:Y:S01]  /*3690*/  SHF.R.U32.HI R124, RZ, 0x10, R128 ;  /* 0x00000010ff7c7819 */ /* 0x000fe20000011680 */
[----:B------:R-:W1:Y:S01]  /*36a0*/  LDS.U16 R130, [R127] ;  /* 0x000000007f827984 */ /* 0x000e620000000400 */
[----:B------:R-:W-:-:S04]  /*36b0*/  PRMT R128, R128, 0x5410, RZ ;  /* 0x0000541080807816 */ /* 0x000fc800000000ff */
[----:B------:R-:W-:Y:S04]  /*36c0*/  LDS.U16 R124, [R124] ;  /* 0x000000007c7c7984 */ /* 0x000fe80000000400 */
[----:B------:R-:W2:Y:S01]  /*36d0*/  LDS.U16 R131, [R128] ;  /* 0x0000000080837984 */ /* 0x000ea20000000400 */
[----:B-1----:R-:W-:-:S06]  /*36e0*/  PRMT R129, R129, 0x5410, R130 ;  /* 0x0000541081817816 */ /* 0x002fcc0000000082 */
[----:B------:R-:W-:Y:S01]  /*36f0*/  HFMA2.MMA R134, R129, 1, 1, -R134 ;  /* 0x3c003c0081867835 */ /* 0x000fe20000100086 */
[----:B--2---:R-:W-:-:S05]  /*3700*/  PRMT R82, R131, 0x5410, R124 ;  /* 0x0000541083527816 */ /* 0x004fca000000007c */
[----:B------:R-:W-:-:S04]  /*3710*/  HADD2 R82, R82, -R81 ;  /* 0x8000005152527230 */ /* 0x000fc80000000000 */
[----:B------:R-:W-:Y:S01]  /*3720*/  HSETP2.LTU.AND P1, PT, |R134|.H0_H0, |R134|.H1_H1, PT ;  /* 0x7000008686007234 */ /* 0x000fe20003f29a00 */
[----:B------:R-:W-:-:S05]  /*3730*/  IMAD.MOV.U32 R81, RZ, RZ, R134 ;  /* 0x000000ffff517224 */ /* 0x000fca00078e0086 */
[----:B------:R-:W-:-:S05]  /*3740*/  PRMT R124, R81, 0xfdb9, R82 ;  /* 0x0000fdb9517c7816 */ /* 0x000fca0000000052 */
[----:B------:R-:W-:Y:S02]  /*3750*/  IDP.4A.S8.S8 R124, R124, c[0x2][0x0], RZ ;  /* 0x008000007c7c7a26 */ /* 0x000fe400000006ff */
[----:B------:R-:W-:Y:S02]  /*3760*/  @!P1 PRMT R81, R81, 0x5432, R81 ;  /* 0x0000543251519816 */ /* 0x000fe40000000051 */
[----:B------:R-:W1:Y:S03]  /*3770*/  POPC R130, R124 ;  /* 0x0000007c00827309 */ /* 0x000e660000000000 */
[----:B------:R-:W-:Y:S02]  /*3780*/  HSETP2.LTU.AND P2, PT, |R82|.H0_H0, |R81|.H0_H0, PT ;  /* 0x6000005152007234 */ /* 0x000fe40003f49a00 */
[----:B------:R-:W-:-:S11]  /*3790*/  HMNMX2 R129, |R81|, |R82|.H0_H0, PT ;  /* 0x6000005251817240 */ /* 0x000fd60003800200 */
[----:B------:R-:W-:Y:S02]  /*37a0*/  @P2 PRMT R129, R81, 0x1054, R129 ;  /* 0x0000105451812816 */ /* 0x000fe40000000081 */
[----:B------:R-:W-:Y:S02]  /*37b0*/  SEL R81, RZ, 0x1, P1 ;  /* 0x00000001ff517807 */ /* 0x000fe40000800000 */
[----:B-1----:R-:W-:Y:S01]  /*37c0*/  LOP3.LUT R131, R130, 0x1, RZ, 0xc0, !PT ;  /* 0x0000000182837812 */ /* 0x002fe200078ec0ff */
[----:B------:R-:W-:Y:S01]  /*37d0*/  HSETP2.LTU.AND P3, PT, |R82|.H1_H1, |R129|.H0_H0, PT ;  /* 0x6000008152007234 */ /* 0x000fe20003f69e00 */
[----:B------:R-:W-:Y:S01]  /*37e0*/  SEL R81, R81, 0x2, !P2 ;  /* 0x0000000251517807 */ /* 0x000fe20005000000 */
[----:B------:R-:W-:Y:S01]  /*37f0*/  HMNMX2 R130, |R129|, |R82|.H1_H1, PT ;  /* 0x7000005281827240 */ /* 0x000fe20003800200 */
[----:B------:R-:W-:-:S04]  /*3800*/  ISETP.NE.U32.AND P1, PT, R131, 0x1, PT ;  /* 0x000000018300780c */ /* 0x000fc80003f25070 */
[----:B------:R-:W-:-:S04]  /*3810*/  SEL R131, R4, 0xa820a820, !P1 ;  /* 0xa820a82004837807 */ /* 0x000fc80004800000 */
                                                                                                 /* 0x40400083837c7241 */
                                                                                                 /* 0x000fe4000000007c */
[----:B------:R-:W-:Y:S02]  /*3830*/  @P3 PRMT R130, R129, 0x1054, R130 ;  /* 0x0000105481823816 */ /* 0x000fe40000000082 */
[----:B------:R-:W-:-:S03]  /*3840*/  SEL R129, R81, 0x3, !P3 ;  /* 0x0000000351817807 */ /* 0x000fc60005800000 */
[----:B------:R-:W-:Y:S02]  /*3850*/  HMUL2 R81, R130, c[0x0] [0x16c] ;  /* 0x00005b0082517a32 */ /* 0x000fe40000000000 */
[C---:B------:R-:W-:Y:S02]  /*3860*/  IMAD.SHL.U32 R130, R129.reuse, 0x2, RZ ;  /* 0x0000000281827824 */ /* 0x040fe400078e00ff */
[----:B------:R-:W-:Y:S01]  /*3870*/  IMAD.SHL.U32 R129, R129, 0x8000000, RZ ;  /* 0x0800000081817824 */ /* 0x000fe200078e00ff */
[----:B------:R-:W-:Y:S02]  /*3880*/  HMNMX2 R81, |R81|, 65504, 65504, PT ;  /* 0x7bff7bff51517840 */ /* 0x000fe40003800200 */
[----:B------:R-:W-:-:S04]  /*3890*/  SHF.L.U32 R131, R5, R130, RZ ;  /* 0x0000008205837219 */ /* 0x000fc800000006ff */
[----:B------:R-:W-:Y:S02]  /*38a0*/  LOP3.LUT R130, R131, R124, RZ, 0xfc, !PT ;  /* 0x0000007c83827212 */ /* 0x000fe400078efcff */
[----:B------:R-:W-:-:S04]  /*38b0*/  LOP3.LUT R124, R81, 0x80008000, RZ, 0xfc, !PT ;  /* 0x80008000517c7812 */ /* 0x000fc800078efcff */
                                                                                                 /* 0x0000007c51837241 */
                                                                                                 /* 0x1c0fe40000000082 */
                                                                                                 /* 0x0000007c51877241 */
                                                                                                 /* 0x100fe40000008082 */
[----:B0-----:R-:W-:Y:S02]  /*38e0*/  PRMT R124, R136, 0x9910, RZ ;  /* 0x00009910887c7816 */ /* 0x001fe400000000ff */
[----:B------:R-:W-:Y:S01]  /*38f0*/  HFMA2.MMA R131, R134, 1, 1, R131 ;  /* 0x3c003c0086837835 */ /* 0x000fe20000000083 */
[----:B------:R-:W-:Y:S01]  /*3900*/  HADD2 R135, R82.H0_H0, R135.H0_H0 ;  /* 0x2000008752877230 */ /* 0x000fe20000000800 */
[----:B------:R-:W-:Y:S02]  /*3910*/  ISETP.NE.AND P1, PT, R124, 0x5, PT ;  /* 0x000000057c00780c */ /* 0x000fe40003f25270 */
[----:B------:R-:W-:-:S06]  /*3920*/  LOP3.LUT R82, R129, 0xf8000000, R130, 0xe2, !PT ;  /* 0xf800000081527812 */ /* 0x000fcc00078ee282 */
[----:B------:R-:W-:Y:S02]  /*3930*/  PRMT R134, R131, 0x7610, R134 ;  /* 0x0000761083867816 */ /* 0x000fe40000000086 */
[----:B------:R-:W-:-:S03]  /*3940*/  SHF.R.U32.HI R132, RZ, 0x10, R131 ;  /* 0x00000010ff847819 */ /* 0x000fc60000011683 */
[----:B------:R-:W-:Y:S04]  /*3950*/  STS.U16 [R126], R134 ;  /* 0x000000867e007388 */ /* 0x000fe80000000400 */
[----:B------:R-:W-:Y:S04]  /*3960*/  STS.U16 [R127], R132 ;  /* 0x000000847f007388 */ /* 0x000fe80000000400 */
[----:B------:R-:W-:Y:S04]  /*3970*/  STS.U16 [R128], R135 ;  /* 0x0000008780007388 */ /* 0x000fe80000000400 */
[----:B------:R-:W-:Y:S06]  /*3980*/  BAR.SYNC 0x0 ;  /* 0x0000000000007b1d */ /* 0x000fec0000000000 */
[----:B------:R-:W-:Y:S05]  /*3990*/  @!P1 BRA `(.L_x_41) ;  /* 0x00009c3000009947 */ /* 0x000fea0003800000 */
[----:B------:R-:W-:Y:S01]  /*39a0*/  HSET2.BF.LE.AND R126, R8.H0_H0, c[0x0] [0x828], PT ;  /* 0x00020a00087e7633 */ /* 0x000fe20003803880 */
[----:B------:R-:W-:Y:S01]  /*39b0*/  LOP3.LUT R138, R79, 0x80008000, RZ, 0xfc, !PT ;  /* 0x800080004f8a7812 */ /* 0x000fe200078efcff */
[----:B------:R-:W-:-:S02]  /*39c0*/  HADD2 R127, R133.H0_H0, c[0x0] [0x828] ;  /* 0x00020a00857f7630 */ /* 0x000fc40000000800 */
[----:B------:R-:W-:Y:S02]  /*39d0*/  HSET2.BF.LE.AND R128, R8.H0_H0, c[0x0] [0x830], PT ;  /* 0x00020c0008807633 */ /* 0x000fe40003803880 */
[----:B------:R-:W-:Y:S02]  /*39e0*/  HFMA2 R126, -R126, c[0x0] [0x164].H1_H1, R127 ;  /* 0x300059007e7e7a31 */ /* 0x000fe4000000017f */
[C---:B------:R-:W-:Y:S02]  /*39f0*/  HADD2 R129, R133.reuse.H0_H0, c[0x0] [0x830] ;  /* 0x00020c0085817630 */ /* 0x040fe40000000800 */
[----:B------:R-:W-:Y:S01]  /*3a00*/  HSET2.BF.LE.AND R130, R8.H0_H0, c[0x0] [0x838], PT ;  /* 0x00020e0008827633 */ /* 0x000fe20003803880 */
[----:B------:R-:W-:Y:S01]  /*3a10*/  LEA R127, R126, c[0x0][0x82c], 0x1 ;  /* 0x00020b007e7f7a11 */ /* 0x000fe200078e08ff */
[----:B------:R-:W-:Y:S02]  /*3a20*/  HFMA2 R128, -R128, c[0x0] [0x164].H1_H1, R129 ;  /* 0x3000590080807a31 */ /* 0x000fe40000000181 */
[----:B------:R-:W-:Y:S01]  /*3a30*/  HADD2 R131, R133.H0_H0, c[0x0] [0x838] ;  /* 0x00020e0085837630 */ /* 0x000fe20000000800 */
[----:B------:R-:W-:-:S02]  /*3a40*/  PRMT R126, R127, 0x5410, RZ ;  /* 0x000054107f7e7816 */ /* 0x000fc400000000ff */
[----:B------:R-:W-:Y:S01]  /*3a50*/  SHF.R.U32.HI R127, RZ, 0x10, R127 ;  /* 0x00000010ff7f7819 */ /* 0x000fe2000001167f */
[----:B------:R-:W-:Y:S01]  /*3a60*/  HFMA2 R130, -R130, c[0x0] [0x164].H1_H1, R131 ;  /* 0x3000590082827a31 */ /* 0x000fe20000000183 */
[----:B------:R-:W-:Y:S01]  /*3a70*/  LEA R129, R128, c[0x0][0x834], 0x1 ;  /* 0x00020d0080817a11 */ /* 0x000fe200078e08ff */
[----:B------:R-:W-:Y:S01]  /*3a80*/  LDS.U16 R132, [R126] ;  /* 0x000000007e847984 */ /* 0x000fe20000000400 */
                                                                                                 /* 0x0000008a4f837241 */
                                                                                                 /* 0x000fe40000000050 */
[----:B------:R-:W-:Y:S01]  /*3aa0*/  PRMT R128, R129, 0x5410, RZ ;  /* 0x0000541081807816 */ /* 0x000fe200000000ff */
[----:B------:R-:W0:Y:S01]  /*3ab0*/  LDS.U16 R135, [R127] ;  /* 0x000000007f877984 */ /* 0x000e220000000400 */
[----:B------:R-:W-:Y:S02]  /*3ac0*/  SHF.R.U32.HI R129, RZ, 0x10, R129 ;  /* 0x00000010ff817819 */ /* 0x000fe40000011681 */
[----:B------:R-:W-:Y:S01]  /*3ad0*/  LEA R130, R130, c[0x0][0x83c], 0x1 ;  /* 0x00020f0082827a11 */ /* 0x000fe200078e08ff */
[----:B------:R-:W-:Y:S03]  /*3ae0*/  LDS.U16 R136, [R128] ;  /* 0x0000000080887984 */ /* 0x000fe60000000400 */
[----:B------:R-:W-:Y:S01]  /*3af0*/  SHF.R.U32.HI R134, RZ, 0x10, R130 ;  /* 0x00000010ff867819 */ /* 0x000fe20000011682 */
[----:B------:R-:W1:Y:S01]  /*3b00*/  LDS.U16 R137, [R129] ;  /* 0x0000000081897984 */ /* 0x000e620000000400 */
[----:B------:R-:W-:-:S04]  /*3b10*/  PRMT R130, R130, 0x5410, RZ ;  /* 0x0000541082827816 */ /* 0x000fc800000000ff */
[----:B------:R-:W-:Y:S01]  /*3b20*/  LDS.U16 R134, [R134] ;  /* 0x0000000086867984 */ /* 0x000fe20000000400 */
[----:B0-----:R-:W-:-:S03]  /*3b30*/  PRMT R132, R132, 0x5410, R135 ;  /* 0x0000541084847816 */ /* 0x001fc60000000087 */
[----:B------:R-:W0:Y:S03]  /*3b40*/  LDS.U16 R135, [R130] ;  /* 0x0000000082877984 */ /* 0x000e260000000400 */
[----:B------:R-:W-:Y:S01]  /*3b50*/  HFMA2.MMA R131, R132, 1, 1, -R131 ;  /* 0x3c003c0084837835 */ /* 0x000fe20000100083 */
                                                                                                 /* 0x0000008a4f847241 */
                                                                                                 /* 0x1c0fe40000008050 */
[----:B-1----:R-:W-:Y:S02]  /*3b70*/  PRMT R137, R136, 0x5410, R137 ;  /* 0x0000541088897816 */ /* 0x002fe40000000089 */
                                                                                                 /* 0x0000008a4f4f7241 */
                                                                                                 /* 0x000fc60000010050 */
[----:B------:R-:W-:Y:S01]  /*3b90*/  HADD2 R132, R137, -R132 ;  /* 0x8000008489847230 */ /* 0x000fe20000000000 */
[----:B------:R-:W-:Y:S01]  /*3ba0*/  PRMT R79, R79, 0x5410, RZ ;  /* 0x000054104f4f7816 */ /* 0x000fe200000000ff */
[----:B------:R-:W-:Y:S01]  /*3bb0*/  HSETP2.LTU.AND P1, PT, |R131|.H0_H0, |R131|.H1_H1, PT ;  /* 0x7000008383007234 */ /* 0x000fe20003f29a00 */
[----:B------:R-:W-:-:S05]  /*3bc0*/  IMAD.MOV.U32 R137, RZ, RZ, R131 ;  /* 0x000000ffff897224 */ /* 0x000fca00078e0083 */
[----:B------:R-:W-:-:S05]  /*3bd0*/  PRMT R136, R137, 0xfdb9, R132 ;  /* 0x0000fdb989887816 */ /* 0x000fca0000000084 */
[----:B------:R-:W-:Y:S02]  /*3be0*/  IDP.4A.S8.S8 R136, R136, c[0x2][0x0], RZ ;  /* 0x0080000088887a26 */ /* 0x000fe400000006ff */
[----:B------:R-:W-:-:S05]  /*3bf0*/  @!P1 PRMT R137, R137, 0x5432, R137 ;  /* 0x0000543289899816 */ /* 0x000fca0000000089 */
[----:B------:R-:W-:Y:S02]  /*3c00*/  HSETP2.LTU.AND P2, PT, |R132|.H0_H0, |R137|.H0_H0, PT ;  /* 0x6000008984007234 */ /* 0x000fe40003f49a00 */
[----:B------:R-:W-:Y:S01]  /*3c10*/  HMNMX2 R139, |R137|, |R132|.H0_H0, PT ;  /* 0x60000084898b7240 */ /* 0x000fe20003800200 */
[----:B0-----:R-:W-:Y:S02]  /*3c20*/  PRMT R80, R135, 0x5410, R134 ;  /* 0x0000541087507816 */ /* 0x001fe40000000086 */
[----:B------:R-:W-:-:S08]  /*3c30*/  SEL R134, RZ, 0x1, P1 ;  /* 0x00000001ff867807 */ /* 0x000fd00000800000 */
[----:B------:R-:W-:Y:S01]  /*3c40*/  @P2 PRMT R139, R137, 0x1054, R139 ;  /* 0x00001054898b2816 */ /* 0x000fe2000000008b */
[----:B------:R-:W-:Y:S01]  /*3c50*/  HFMA2.MMA R80, R80, 1, 1, -R79 ;  /* 0x3c003c0050507835 */ /* 0x000fe2000010004f */
[----:B------:R-:W-:-:S03]  /*3c60*/  SEL R134, R134, 0x2, !P2 ;  /* 0x0000000286867807 */ /* 0x000fc60005000000 */
[----:B------:R-:W-:Y:S02]  /*3c70*/  HSETP2.LTU.AND P3, PT, |R132|.H1_H1, |R139|.H0_H0, PT ;  /* 0x6000008b84007234 */ /* 0x000fe40003f69e00 */
[----:B------:R-:W-:-:S03]  /*3c80*/  HMNMX2 R135, |R139|, |R132|.H1_H1, PT ;  /* 0x700000848b877240 */ /* 0x000fc60003800200 */
[----:B------:R-:W-:Y:S02]  /*3c90*/  SEL R134, R134, 0x3, !P3 ;  /* 0x0000000386867807 */ /* 0x000fe40005800000 */
[----:B------:R-:W-:-:S05]  /*3ca0*/  PRMT R79, R80, 0xfdb9, R1 ;  /* 0x0000fdb9504f7816 */ /* 0x000fca0000000001 */
[----:B------:R-:W-:Y:S01]  /*3cb0*/  IDP.4A.S8.S8 R79, R79, c[0x2][0x4], RZ ;  /* 0x008001004f4f7a26 */ /* 0x000fe200000006ff */
[----:B------:R-:W-:-:S03]  /*3cc0*/  @P3 PRMT R135, R139, 0x1054, R135 ;  /* 0x000010548b873816 */ /* 0x000fc60000000087 */
[----:B------:R-:W-:Y:S02]  /*3cd0*/  IMAD R79, R79, 0x10, R136 ;  /* 0x000000104f4f7824 */ /* 0x000fe400078e0288 */
[----:B------:R-:W-:Y:S02]  /*3ce0*/  HSETP2.LTU.AND P4, PT, |R80|.H0_H0, |R135|.H0_H0, PT ;  /* 0x6000008750007234 */ /* 0x000fe40003f89a00 */
[----:B------:R-:W-:Y:S01]  /*3cf0*/  HMNMX2 R137, |R135|, |R80|.H0_H0, PT ;  /* 0x6000005087897240 */ /* 0x000fe20003800200 */
[----:B------:R-:W0:Y:S02]  /*3d00*/  POPC R136, R79 ;  /* 0x0000004f00887309 */ /* 0x000e240000000000 */
[----:B------:R-:W-:-:S08]  /*3d10*/  SEL R134, R134, 0x4, !P4 ;  /* 0x0000000486867807 */ /* 0x000fd00006000000 */
[----:B------:R-:W-:-:S05]  /*3d20*/  @P4 PRMT R137, R135, 0x1054, R137 ;  /* 0x0000105487894816 */ /* 0x000fca0000000089 */
[----:B------:R-:W-:Y:S01]  /*3d30*/  HSETP2.LTU.AND P1, PT, |R80|.H1_H1, |R137|.H0_H0, PT ;  /* 0x6000008950007234 */ /* 0x000fe20003f29e00 */
[----:B0-----:R-:W-:Y:S01]  /*3d40*/  LOP3.LUT R135, R136, 0x1, RZ, 0xc0, !PT ;  /* 0x0000000188877812 */ /* 0x001fe200078ec0ff */
[----:B------:R-:W-:-:S03]  /*3d50*/  HMNMX2 R136, |R137|, |R80|.H1_H1, PT ;  /* 0x7000005089887240 */ /* 0x000fc60003800200 */
[----:B------:R-:W-:Y:S02]  /*3d60*/  SEL R134, R134, 0x5, !P1 ;  /* 0x0000000586867807 */ /* 0x000fe40004800000 */
[----:B------:R-:W-:-:S03]  /*3d70*/  ISETP.NE.U32.AND P2, PT, R135, 0x1, PT ;  /* 0x000000018700780c */ /* 0x000fc60003f45070 */
[----:B------:R-:W-:Y:S01]  /*3d80*/  IMAD.SHL.U32 R140, R134, 0x2, RZ ;  /* 0x00000002868c7824 */ /* 0x000fe200078e00ff */
[----:B------:R-:W-:Y:S02]  /*3d90*/  SEL R138, R4, 0xa820a820, !P2 ;  /* 0xa820a820048a7807 */ /* 0x000fe40005000000 */
[----:B------:R-:W-:Y:S02]  /*3da0*/  @P1 PRMT R136, R137, 0x1054, R136 ;  /* 0x0000105489881816 */ /* 0x000fe40000000088 */
                                                                                                 /* 0x4040008a8a8a7241 */
                                                                                                 /* 0x000fe4000000004f */
[----:B------:R-:W-:Y:S01]  /*3dc0*/  SHF.L.U32 R135, R5, R140, RZ ;  /* 0x0000008c05877219 */ /* 0x000fe200000006ff */
[----:B------:R-:W-:Y:S01]  /*3dd0*/  HMUL2 R136, R136, c[0x0] [0x16c] ;  /* 0x00005b0088887a32 */ /* 0x000fe20000000000 */
[----:B------:R-:W-:Y:S02]  /*3de0*/  ISETP.NE.AND P1, PT, R124, 0x6, PT ;  /* 0x000000067c00780c */ /* 0x000fe40003f25270 */
[----:B------:R-:W-:-:S02]  /*3df0*/  LOP3.LUT R138, R135, R138, RZ, 0xfc, !PT ;  /* 0x0000008a878a7212 */ /* 0x000fc400078efcff */
[----:B------:R-:W-:-:S05]  /*3e00*/  HMNMX2 R79, |R136|, 65504, 65504, PT ;  /* 0x7bff7bff884f7840 */ /* 0x000fca0003800200 */
[----:B------:R-:W-:-:S04]  /*3e10*/  LOP3.LUT R135, R79, 0x80008000, RZ, 0xfc, !PT ;  /* 0x800080004f877812 */ /* 0x000fc800078efcff */
                                                                                                 /* 0x000000874f897241 */
                                                                                                 /* 0x1c0fe4000000808a */
                                                                                                 /* 0x000000874f887241 */
                                                                                                 /* 0x1c0fe4000000008a */
                                                                                                 /* 0x000000874f877241 */
                                                                                                 /* 0x000fe4000001008a */
[----:B------:R-:W-:Y:S01]  /*3e50*/  HFMA2.MMA R132, R132, 1, 1, R137 ;  /* 0x3c003c0084847835 */ /* 0x000fe20000000089 */
[----:B------:R-:W-:Y:S02]  /*3e60*/  HADD2 R131, R131, R136 ;  /* 0x0000008883837230 */ /* 0x000fe40000000000 */
[----:B------:R-:W-:-:S03]  /*3e70*/  HADD2 R135, R80.H0_H0, R135.H0_H0 ;  /* 0x2000008750877230 */ /* 0x000fc60000000800 */
[----:B------:R-:W-:Y:S02]  /*3e80*/  PRMT R137, R131, 0x7610, R137 ;  /* 0x0000761083897816 */ /* 0x000fe40000000089 */
[----:B------:R-:W-:Y:S01]  /*3e90*/  SHF.R.U32.HI R136, RZ, 0x10, R131 ;  /* 0x00000010ff887819 */ /* 0x000fe20000011683 */
[----:B------:R-:W-:Y:S01]  /*3ea0*/  IMAD.SHL.U32 R131, R134, 0x8000000, RZ ;  /* 0x0800000086837824 */ /* 0x000fe200078e00ff */
[----:B------:R-:W-:Y:S01]  /*3eb0*/  PRMT R139, R132, 0x7610, R139 ;  /* 0x00007610848b7816 */ /* 0x000fe2000000008b */
[----:B------:R-:W-:Y:S01]  /*3ec0*/  STS.U16 [R126], R137 ;  /* 0x000000897e007388 */ /* 0x000fe20000000400 */
[----:B------:R-:W-:Y:S02]  /*3ed0*/  SHF.R.U32.HI R132, RZ, 0x10, R132 ;  /* 0x00000010ff847819 */ /* 0x000fe40000011684 */
[----:B------:R-:W-:Y:S01]  /*3ee0*/  LOP3.LUT R80, R131, 0xf8000000, R138, 0xe2, !PT ;  /* 0xf800000083507812 */ /* 0x000fe200078ee28a */
[----:B------:R-:W-:Y:S04]  /*3ef0*/  STS.U16 [R127], R136 ;  /* 0x000000887f007388 */ /* 0x000fe80000000400 */
        /* <DEDUP_REMOVED lines=20> */
                                                                                                 /* 0x0000008a06837241 */
                                                                                                 /* 0x000fe40000000079 */
        /* <DEDUP_REMOVED lines=12> */
                                                                                                 /* 0x0000008a06847241 */
                                                                                                 /* 0x080fe40000008079 */
[----:B-1----:R-:W-:Y:S02]  /*4120*/  PRMT R137, R136, 0x5410, R137 ;  /* 0x0000541088897816 */ /* 0x002fe40000000089 */
                                                                                                 /* 0x0000008a06067241 */
                                                                                                 /* 0x000fc60000010079 */
        /* <DEDUP_REMOVED lines=9> */
[----:B0-----:R-:W-:-:S10]  /*41d0*/  PRMT R121, R135, 0x5410, R134 ;  /* 0x0000541087797816 */ /* 0x001fd40000000086 */
[----:B------:R-:W-:Y:S01]  /*41e0*/  @P2 PRMT R139, R137, 0x1054, R139 ;  /* 0x00001054898b2816 */ /* 0x000fe2000000008b */
[----:B------:R-:W-:-:S04]  /*41f0*/  HFMA2.MMA R121, R121, 1, 1, -R6 ;  /* 0x3c003c0079797835 */ /* 0x000fc80000100006 */
[----:B------:R-:W-:Y:S02]  /*4200*/  HSETP2.LTU.AND P3, PT, |R132|.H1_H1, |R139|.H0_H0, PT ;  /* 0x6000008b84007234 */ /* 0x000fe40003f69e00 */
[----:B------:R-:W-:-:S04]  /*4210*/  HMNMX2 R134, |R139|, |R132|.H1_H1, PT ;  /* 0x700000848b867240 */ /* 0x000fc80003800200 */
[----:B------:R-:W-:-:S05]  /*4220*/  PRMT R6, R121, 0xfdb9, R0 ;  /* 0x0000fdb979067816 */ /* 0x000fca0000000000 */
[----:B------:R-:W-:Y:S01]  /*4230*/  IDP.4A.S8.S8 R135, R6, c[0x2][0x4], RZ ;  /* 0x0080010006877a26 */ /* 0x000fe200000006ff */
[----:B------:R-:W-:Y:S02]  /*4240*/  SEL R6, RZ, 0x1, P1 ;  /* 0x00000001ff067807 */ /* 0x000fe40000800000 */
[----:B------:R-:W-:Y:S01]  /*4250*/  @P3 PRMT R134, R139, 0x1054, R134 ;  /* 0x000010548b863816 */ /* 0x000fe20000000086 */
[----:B------:R-:W-:Y:S01]  /*4260*/  IMAD R135, R135, 0x10, R136 ;  /* 0x0000001087877824 */ /* 0x000fe200078e0288 */
[----:B------:R-:W-:-:S03]  /*4270*/  SEL R6, R6, 0x2, !P2 ;  /* 0x0000000206067807 */ /* 0x000fc60005000000 */
[----:B------:R-:W-:Y:S01]  /*4280*/  HSETP2.LTU.AND P4, PT, |R121|.H0_H0, |R134|.H0_H0, PT ;  /* 0x6000008679007234 */ /* 0x000fe20003f89a00 */
[----:B------:R-:W0:Y:S01]  /*4290*/  POPC R137, R135 ;  /* 0x0000008700897309 */ /* 0x000e220000000000 */
[----:B------:R-:W-:Y:S01]  /*42a0*/  HMNMX2 R136, |R134|, |R121|.H0_H0, PT ;  /* 0x6000007986887240 */ /* 0x000fe20003800200 */
[----:B------:R-:W-:-:S04]  /*42b0*/  SEL R6, R6, 0x3, !P3 ;  /* 0x0000000306067807 */ /* 0x000fc80005800000 */
[----:B------:R-:W-:-:S06]  /*42c0*/  SEL R6, R6, 0x4, !P4 ;  /* 0x0000000406067807 */ /* 0x000fcc0006000000 */
[----:B------:R-:W-:Y:S02]  /*42d0*/  @P4 PRMT R136, R134, 0x1054, R136 ;  /* 0x0000105486884816 */ /* 0x000fe40000000088 */
[----:B0-----:R-:W-:-:S03]  /*42e0*/  LOP3.LUT R134, R137, 0x1, RZ, 0xc0, !PT ;  /* 0x0000000189867812 */ /* 0x001fc600078ec0ff */
[----:B------:R-:W-:Y:S02]  /*42f0*/  HSETP2.LTU.AND P1, PT, |R121|.H1_H1, |R136|.H0_H0, PT ;  /* 0x6000008879007234 */ /* 0x000fe40003f29e00 */
[----:B------:R-:W-:Y:S01]  /*4300*/  HMNMX2 R137, |R136|, |R121|.H1_H1, PT ;  /* 0x7000007988897240 */ /* 0x000fe20003800200 */
[----:B------:R-:W-:Y:S02]  /*4310*/  ISETP.NE.U32.AND P2, PT, R134, 0x1, PT ;  /* 0x000000018600780c */ /* 0x000fe40003f45070 */
[----:B------:R-:W-:-:S05]  /*4320*/  SEL R134, R6, 0x5, !P1 ;  /* 0x0000000506867807 */ /* 0x000fca0004800000 */
[C---:B------:R-:W-:Y:S02]  /*4330*/  IMAD.SHL.U32 R138, R134.reuse, 0x2, RZ ;  /* 0x00000002868a7824 */ /* 0x040fe400078e00ff */
[----:B------:R-:W-:Y:S01]  /*4340*/  IMAD.SHL.U32 R134, R134, 0x8000000, RZ ;  /* 0x0800000086867824 */ /* 0x000fe200078e00ff */
[----:B------:R-:W-:Y:S02]  /*4350*/  @P1 PRMT R137, R136, 0x1054, R137 ;  /* 0x0000105488891816 */ /* 0x000fe40000000089 */
[----:B------:R-:W-:Y:S02]  /*4360*/  SEL R136, R4, 0xa820a820, !P2 ;  /* 0xa820a82004887807 */ /* 0x000fe40005000000 */
[----:B------:R-:W-:Y:S01]  /*4370*/  SHF.L.U32 R138, R5, R138, RZ ;  /* 0x0000008a058a7219 */ /* 0x000fe200000006ff */
[----:B------:R-:W-:Y:S01]  /*4380*/  HMUL2 R6, R137, c[0x0] [0x16c] ;  /* 0x00005b0089067a32 */ /* 0x000fe20000000000 */
                                                                                                 /* 0x4040008888877241 */
                                                                                                 /* 0x000fe40000000087 */
[----:B------:R-:W-:-:S02]  /*43a0*/  ISETP.NE.AND P1, PT, R124, 0x7, PT ;  /* 0x000000077c00780c */ /* 0x000fc40003f25270 */
[----:B------:R-:W-:Y:S01]  /*43b0*/  HMNMX2 R6, |R6|, 65504, 65504, PT ;  /* 0x7bff7bff06067840 */ /* 0x000fe20003800200 */
[----:B------:R-:W-:-:S04]  /*43c0*/  LOP3.LUT R135, R138, R135, RZ, 0xfc, !PT ;  /* 0x000000878a877212 */ /* 0x000fc800078efcff */
[----:B------:R-:W-:-:S04]  /*43d0*/  LOP3.LUT R136, R6, 0x80008000, RZ, 0xfc, !PT ;  /* 0x8000800006887812 */ /* 0x000fc800078efcff */
                                                                                                 /* 0x0000008806897241 */
                                                                                                 /* 0x1c0fe40000008087 */
                                                                                                 /* 0x00000088068a7241 */
                                                                                                 /* 0x1c0fe40000000087 */
                                                                                                 /* 0x0000008806887241 */
                                                                                                 /* 0x100fe40000010087 */
[----:B------:R-:W-:Y:S01]  /*4410*/  HFMA2.MMA R132, R132, 1, 1, R137 ;  /* 0x3c003c0084847835 */ /* 0x000fe20000000089 */
[----:B------:R-:W-:Y:S02]  /*4420*/  HADD2 R131, R131, R138 ;  /* 0x0000008a83837230 */ /* 0x000fe40000000000 */
[----:B------:R-:W-:Y:S01]  /*4430*/  HADD2 R136, R121.H0_H0, R136.H0_H0 ;  /* 0x2000008879887230 */ /* 0x000fe20000000800 */
[----:B------:R-:W-:-:S02]  /*4440*/  LOP3.LUT R121, R134, 0xf8000000, R135, 0xe2, !PT ;  /* 0xf800000086797812 */ /* 0x000fc400078ee287 */
[----:B------:R-:W-:Y:S02]  /*4450*/  PRMT R137, R131, 0x7610, R137 ;  /* 0x0000761083897816 */ /* 0x000fe40000000089 */
[--C-:B------:R-:W-:Y:S02]  /*4460*/  SHF.R.U32.HI R138, RZ, 0x10, R131.reuse ;  /* 0x00000010ff8a7819 */ /* 0x100fe40000011683 */
[----:B------:R-:W-:Y:S01]  /*4470*/  PRMT R131, R132, 0x7610, R131 ;  /* 0x0000761084837816 */ /* 0x000fe20000000083 */
[----:B------:R-:W-:Y:S01]  /*4480*/  STS.U16 [R126], R137 ;  /* 0x000000897e007388 */ /* 0x000fe20000000400 */
[----:B------:R-:W-:-:S03]  /*4490*/  SHF.R.U32.HI R132, RZ, 0x10, R132 ;  /* 0x00000010ff847819 */ /* 0x000fc60000011684 */
        /* <DEDUP_REMOVED lines=21> */
                                                                                                 /* 0x0000008a4d837241 */
                                                                                                 /* 0x000fe4000000004e */
        /* <DEDUP_REMOVED lines=12> */
                                                                                                 /* 0x0000008a4d847241 */
                                                                                                 /* 0x1c0fe4000000804e */
[----:B-1----:R-:W-:Y:S02]  /*46d0*/  PRMT R137, R136, 0x5410, R137 ;  /* 0x0000541088897816 */ /* 0x002fe40000000089 */
                                                                                                 /* 0x0000008a4d4d7241 */
                                                                                                 /* 0x000fc6000001004e */
        /* <DEDUP_REMOVED lines=34> */
                                                                                                 /* 0x4040008a8a8a7241 */
                                                                                                 /* 0x000fe4000000004d */
[----:B------:R-:W-:Y:S01]  /*4920*/  SHF.L.U32 R135, R5, R140, RZ ;  /* 0x0000008c05877219 */ /* 0x000fe200000006ff */
[----:B------:R-:W-:Y:S01]  /*4930*/  HMUL2 R136, R136, c[0x0] [0x16c] ;  /* 0x00005b0088887a32 */ /* 0x000fe20000000000 */
[----:B------:R-:W-:Y:S02]  /*4940*/  ISETP.NE.AND P1, PT, R124, 0x8, PT ;  /* 0x000000087c00780c */ /* 0x000fe40003f25270 */
[----:B------:R-:W-:-:S02]  /*4950*/  LOP3.LUT R138, R135, R138, RZ, 0xfc, !PT ;  /* 0x0000008a878a7212 */ /* 0x000fc400078efcff */
[----:B------:R-:W-:-:S05]  /*4960*/  HMNMX2 R77, |R136|, 65504, 65504, PT ;  /* 0x7bff7bff884d7840 */ /* 0x000fca0003800200 */
[----:B------:R-:W-:-:S04]  /*4970*/  LOP3.LUT R135, R77, 0x80008000, RZ, 0xfc, !PT ;  /* 0x800080004d877812 */ /* 0x000fc800078efcff */
                                                                                                 /* 0x000000874d897241 */
                                                                                                 /* 0x1c0fe4000000808a */
                                                                                                 /* 0x000000874d887241 */
                                                                                                 /* 0x1c0fe4000000008a */
                                                                                                 /* 0x000000874d877241 */
                                                                                                 /* 0x000fe4000001008a */
        /* <DEDUP_REMOVED lines=19> */
[----:B------:R-:W-:Y:S01]  /*4ae0*/  HSET2.BF.LE.AND R128, R8.H0_H0, c[0x0] [0x878], PT ;  /* 0x00021e0008807633 */ /* 0x000fe20003803880 */
                                                                                                 /* 0x000000864b877241 */
                                                                                                 /* 0x1c0fe2000000004c */
[----:B------:R-:W-:Y:S01]  /*4b00*/  HFMA2 R126, -R126, c[0x0] [0x164].H1_H1, R127 ;  /* 0x300059007e7e7a31 */ /* 0x000fe2000000017f */
                                                                                                 /* 0x000000864b4b7241 */
                                                                                                 /* 0x000fe2000000804c */
[----:B------:R-:W-:-:S03]  /*4b20*/  HADD2 R129, R133.H0_H0, c[0x0] [0x878] ;  /* 0x00021e0085817630 */ /* 0x000fc60000000800 */
[----:B------:R-:W-:Y:S01]  /*4b30*/  LEA R127, R126, c[0x0][0x874], 0x1 ;  /* 0x00021d007e7f7a11 */ /* 0x000fe200078e08ff */
[----:B------:R-:W-:Y:S01]  /*4b40*/  HFMA2 R128, -R128, c[0x0] [0x164].H1_H1, R129 ;  /* 0x3000590080807a31 */ /* 0x000fe20000000181 */
[----:B------:R-:W-:Y:S02]  /*4b50*/  PRMT R75, R75, 0x5410, RZ ;  /* 0x000054104b4b7816 */ /* 0x000fe400000000ff */
[----:B------:R-:W-:Y:S02]  /*4b60*/  PRMT R126, R127, 0x5410, RZ ;  /* 0x000054107f7e7816 */ /* 0x000fe400000000ff */
[----:B------:R-:W-:Y:S02]  /*4b70*/  SHF.R.U32.HI R127, RZ, 0x10, R127 ;  /* 0x00000010ff7f7819 */ /* 0x000fe4000001167f */
[----:B------:R-:W-:Y:S01]  /*4b80*/  LEA R128, R128, c[0x0][0x87c], 0x1 ;  /* 0x00021f0080807a11 */ /* 0x000fe200078e08ff */
[----:B------:R-:W-:Y:S03]  /*4b90*/  LDS.U16 R130, [R126] ;  /* 0x000000007e827984 */ /* 0x000fe60000000400 */
[----:B------:R-:W-:Y:S01]  /*4ba0*/  SHF.R.U32.HI R129, RZ, 0x10, R128 ;  /* 0x00000010ff817819 */ /* 0x000fe20000011680 */
[----:B------:R-:W0:Y:S01]  /*4bb0*/  LDS.U16 R131, [R127] ;  /* 0x000000007f837984 */ /* 0x000e220000000400 */
[----:B------:R-:W-:-:S04]  /*4bc0*/  PRMT R128, R128, 0x5410, RZ ;  /* 0x0000541080807816 */ /* 0x000fc800000000ff */
[----:B------:R-:W-:Y:S04]  /*4bd0*/  LDS.U16 R129, [R129] ;  /* 0x0000000081817984 */ /* 0x000fe80000000400 */
[----:B------:R-:W1:Y:S01]  /*4be0*/  LDS.U16 R132, [R128] ;  /* 0x0000000080847984 */ /* 0x000e620000000400 */
[----:B0-----:R-:W-:-:S06]  /*4bf0*/  PRMT R130, R130, 0x5410, R131 ;  /* 0x0000541082827816 */ /* 0x001fcc0000000083 */
[----:B------:R-:W-:Y:S01]  /*4c00*/  HFMA2.MMA R135, R130, 1, 1, -R135 ;  /* 0x3c003c0082877835 */ /* 0x000fe20000100087 */
[----:B-1----:R-:W-:-:S05]  /*4c10*/  PRMT R76, R132, 0x5410, R129 ;  /* 0x00005410844c7816 */ /* 0x002fca0000000081 */
[----:B------:R-:W-:-:S04]  /*4c20*/  HADD2 R76, R76, -R75 ;  /* 0x8000004b4c4c7230 */ /* 0x000fc80000000000 */
[----:B------:R-:W-:Y:S01]  /*4c30*/  HSETP2.LTU.AND P1, PT, |R135|.H0_H0, |R135|.H1_H1, PT ;  /* 0x7000008787007234 */ /* 0x000fe20003f29a00 */
[----:B------:R-:W-:-:S05]  /*4c40*/  IMAD.MOV.U32 R75, RZ, RZ, R135 ;  /* 0x000000ffff4b7224 */ /* 0x000fca00078e0087 */
[----:B------:R-:W-:-:S05]  /*4c50*/  PRMT R129, R75, 0xfdb9, R76 ;  /* 0x0000fdb94b817816 */ /* 0x000fca000000004c */
[----:B------:R-:W-:Y:S02]  /*4c60*/  IDP.4A.S8.S8 R129, R129, c[0x2][0x0], RZ ;  /* 0x0080000081817a26 */ /* 0x000fe400000006ff */
[----:B------:R-:W-:Y:S02]  /*4c70*/  @!P1 PRMT R75, R75, 0x5432, R75 ;  /* 0x000054324b4b9816 */ /* 0x000fe4000000004b */
[----:B------:R-:W0:Y:S03]  /*4c80*/  POPC R130, R129 ;  /* 0x0000008100827309 */ /* 0x000e260000000000 */
[----:B------:R-:W-:Y:S02]  /*4c90*/  HSETP2.LTU.AND P2, PT, |R76|.H0_H0, |R75|.H0_H0, PT ;  /* 0x6000004b4c007234 */ /* 0x000fe40003f49a00 */
[----:B------:R-:W-:-:S11]  /*4ca0*/  HMNMX2 R131, |R75|, |R76|.H0_H0, PT ;  /* 0x6000004c4b837240 */ /* 0x000fd60003800200 */
[----:B------:R-:W-:Y:S02]  /*4cb0*/  @P2 PRMT R131, R75, 0x1054, R131 ;  /* 0x000010544b832816 */ /* 0x000fe40000000083 */
[----:B------:R-:W-:Y:S02]  /*4cc0*/  SEL R75, RZ, 0x1, P1 ;  /* 0x00000001ff4b7807 */ /* 0x000fe40000800000 */
[----:B0-----:R-:W-:Y:S01]  /*4cd0*/  LOP3.LUT R132, R130, 0x1, RZ, 0xc0, !PT ;  /* 0x0000000182847812 */ /* 0x001fe200078ec0ff */
[----:B------:R-:W-:Y:S01]  /*4ce0*/  HSETP2.LTU.AND P3, PT, |R76|.H1_H1, |R131|.H0_H0, PT ;  /* 0x600000834c007234 */ /* 0x000fe20003f69e00 */
[----:B------:R-:W-:Y:S01]  /*4cf0*/  SEL R75, R75, 0x2, !P2 ;  /* 0x000000024b4b7807 */ /* 0x000fe20005000000 */
[----:B------:R-:W-:Y:S01]  /*4d00*/  HMNMX2 R130, |R131|, |R76|.H1_H1, PT ;  /* 0x7000004c83827240 */ /* 0x000fe20003800200 */
[----:B------:R-:W-:-:S04]  /*4d10*/  ISETP.NE.U32.AND P1, PT, R132, 0x1, PT ;  /* 0x000000018400780c */ /* 0x000fc80003f25070 */
[----:B------:R-:W-:Y:S02]  /*4d20*/  SEL R132, R4, 0xa820a820, !P1 ;  /* 0xa820a82004847807 */ /* 0x000fe40004800000 */
[----:B------:R-:W-:Y:S02]  /*4d30*/  ISETP.NE.AND P1, PT, R124, 0x9, PT ;  /* 0x000000097c00780c */ /* 0x000fe40003f25270 */
                                                                                                 /* 0x4040008484817241 */
                                                                                                 /* 0x000fe40000000081 */
        /* <DEDUP_REMOVED lines=9> */
                                                                                                 /* 0x000000814b847241 */
                                                                                                 /* 0x1c0fe40000000082 */
                                                                                                 /* 0x000000814b817241 */
                                                                                                 /* 0x000fc80000008082 */
[----:B------:R-:W-:Y:S01]  /*4e00*/  HFMA2.MMA R132, R135, 1, 1, R132 ;  /* 0x3c003c0087847835 */ /* 0x000fe20000000084 */
[----:B------:R-:W-:Y:S01]  /*4e10*/  HADD2 R129, R76.H0_H0, R129.H0_H0 ;  /* 0x200000814c817230 */ /* 0x000fe20000000800 */
[----:B------:R-:W-:-:S08]  /*4e20*/  LOP3.LUT R76, R131, 0xf8000000, R130, 0xe2, !PT ;  /* 0xf8000000834c7812 */ /* 0x000fd000078ee282 */
        /* <DEDUP_REMOVED lines=10> */
[C---:B------:R-:W-:Y:S02]  /*4ed0*/  HADD2 R128, R133.reuse.H0_H0, c[0x0] [0x888] ;  /* 0x0002220085807630 */ /* 0x040fe40000000800 */
[----:B------:R-:W-:Y:S02]  /*4ee0*/  HFMA2 R126, -R126, c[0x0] [0x164].H1_H1, R127 ;  /* 0x300059007e7e7a31 */ /* 0x000fe4000000017f */
[----:B------:R-:W-:Y:S02]  /*4ef0*/  HSET2.BF.LE.AND R127, R8.H0_H0, c[0x0] [0x888], PT ;  /* 0x00022200087f7633 */ /* 0x000fe40003803880 */
[----:B------:R-:W-:Y:S01]  /*4f00*/  HADD2 R131, R133.H0_H0, c[0x0] [0x890] ;  /* 0x0002240085837630 */ /* 0x000fe20000000800 */
[----:B------:R-:W-:Y:S02]  /*4f10*/  LEA R126, R126, c[0x0][0x884], 0x1 ;  /* 0x000221007e7e7a11 */ /* 0x000fe400078e08ff */
[----:B------:R-:W-:Y:S02]  /*4f20*/  HFMA2 R129, -R127, c[0x0] [0x164].H1_H1, R128 ;  /* 0x300059007f817a31 */ /* 0x000fe40000000180 */
[----:B------:R-:W-:-:S02]  /*4f30*/  PRMT R127, R126, 0x5410, RZ ;  /* 0x000054107e7f7816 */ /* 0x000fc400000000ff */
[----:B------:R-:W-:Y:S01]  /*4f40*/  SHF.R.U32.HI R128, RZ, 0x10, R126 ;  /* 0x00000010ff807819 */ /* 0x000fe2000001167e */
[----:B------:R-:W-:Y:S01]  /*4f50*/  HSET2.BF.LE.AND R126, R8.H0_H0, c[0x0] [0x890], PT ;  /* 0x00022400087e7633 */ /* 0x000fe20003803880 */
[----:B------:R-:W-:Y:S01]  /*4f60*/  LEA R130, R129, c[0x0][0x88c], 0x1 ;  /* 0x0002230081827a11 */ /* 0x000fe200078e08ff */
[----:B------:R-:W-:Y:S03]  /*4f70*/  LDS.U16 R132, [R127] ;  /* 0x000000007f847984 */ /* 0x000fe60000000400 */
[----:B------:R-:W-:Y:S01]  /*4f80*/  PRMT R129, R130, 0x5410, RZ ;  /* 0x0000541082817816 */ /* 0x000fe200000000ff */
[----:B------:R-:W0:Y:S01]  /*4f90*/  LDS.U16 R135, [R128] ;  /* 0x0000000080877984 */ /* 0x000e220000000400 */
[----:B------:R-:W-:Y:S01]  /*4fa0*/  SHF.R.U32.HI R130, RZ, 0x10, R130 ;  /* 0x00000010ff827819 */ /* 0x000fe20000011682 */
[----:B------:R-:W-:Y:S01]  /*4fb0*/  HFMA2 R126, -R126, c[0x0] [0x164].H1_H1, R131 ;  /* 0x300059007e7e7a31 */ /* 0x000fe20000000183 */
                                                                                                 /* 0x0000008849837241 */
                                                                                                 /* 0x1c0fe2000000004a */
[----:B------:R-:W-:Y:S01]  /*4fd0*/  LDS.U16 R134, [R129] ;  /* 0x0000000081867984 */ /* 0x000fe20000000400 */
                                                                                                 /* 0x0000008849497241 */
                                                                                                 /* 0x000fc4000000804a */
[----:B------:R-:W-:Y:S01]  /*4ff0*/  LEA R126, R126, c[0x0][0x894], 0x1 ;  /* 0x000225007e7e7a11 */ /* 0x000fe200078e08ff */
[----:B------:R-:W1:Y:S03]  /*5000*/  LDS.U16 R137, [R130] ;  /* 0x0000000082897984 */ /* 0x000e660000000400 */
[----:B------:R-:W-:-:S06]  /*5010*/  PRMT R126, R126, 0x5410, RZ ;  /* 0x000054107e7e7816 */ /* 0x000fcc00000000ff */
[----:B------:R-:W2:Y:S01]  /*5020*/  LDS.U16 R126, [R126] ;  /* 0x000000007e7e7984 */ /* 0x000ea20000000400 */
[----:B0-----:R-:W-:-:S06]  /*5030*/  PRMT R132, R132, 0x5410, R135 ;  /* 0x0000541084847816 */ /* 0x001fcc0000000087 */
[----:B------:R-:W-:Y:S01]  /*5040*/  HFMA2.MMA R131, R132, 1, 1, -R131 ;  /* 0x3c003c0084837835 */ /* 0x000fe20000100083 */
[----:B-1----:R-:W-:Y:S01]  /*5050*/  PRMT R74, R134, 0x5410, R137 ;  /* 0x00005410864a7816 */ /* 0x002fe20000000089 */
[----:B------:R-:W-:-:S04]  /*5060*/  IMAD.MOV.U32 R134, RZ, RZ, 0x7c00 ;  /* 0x00007c00ff867424 */ /* 0x000fc800078e00ff */
[----:B------:R-:W-:-:S04]  /*5070*/  HADD2 R74, R74, -R73 ;  /* 0x800000494a4a7230 */ /* 0x000fc80000000000 */
[----:B------:R-:W-:Y:S01]  /*5080*/  HSETP2.LTU.AND P1, PT, |R131|.H0_H0, |R131|.H1_H1, PT ;  /* 0x7000008383007234 */ /* 0x000fe20003f29a00 */
[----:B------:R-:W-:Y:S01]  /*5090*/  IMAD.MOV.U32 R73, RZ, RZ, R131 ;  /* 0x000000ffff497224 */ /* 0x000fe200078e0083 */
[----:B--2---:R-:W-:-:S04]  /*50a0*/  PRMT R126, R126, 0x5410, R134 ;  /* 0x000054107e7e7816 */ /* 0x004fc80000000086 */
[----:B------:R-:W-:Y:S02]  /*50b0*/  PRMT R132, R73, 0xfdb9, R74 ;  /* 0x0000fdb949847816 */ /* 0x000fe4000000004a */
[----:B------:R-:W-:-:S03]  /*50c0*/  PRMT R134, R126, 0xfdb9, R1 ;  /* 0x0000fdb97e867816 */ /* 0x000fc60000000001 */
[----:B------:R-:W-:Y:S02]  /*50d0*/  IDP.4A.S8.S8 R132, R132, c[0x2][0x0], RZ ;  /* 0x0080000084847a26 */ /* 0x000fe400000006ff */
[----:B------:R-:W-:-:S05]  /*50e0*/  @!P1 PRMT R73, R73, 0x5432, R73 ;  /* 0x0000543249499816 */ /* 0x000fca0000000049 */
[----:B------:R-:W-:Y:S02]  /*50f0*/  HSETP2.LTU.AND P2, PT, |R74|.H0_H0, |R73|.H0_H0, PT ;  /* 0x600000494a007234 */ /* 0x000fe40003f49a00 */
[----:B------:R-:W-:-:S11]  /*5100*/  HMNMX2 R135, |R73|, |R74|.H0_H0, PT ;  /* 0x6000004a49877240 */ /* 0x000fd60003800200 */
[----:B------:R-:W-:Y:S01]  /*5110*/  @P2 PRMT R135, R73, 0x1054, R135 ;  /* 0x0000105449872816 */ /* 0x000fe20000000087 */
[----:B------:R-:W-:-:S04]  /*5120*/  IDP.4A.S8.S8 R73, R134, c[0x2][0x8], RZ ;  /* 0x0080020086497a26 */ /* 0x000fc800000006ff */
[----:B------:R-:W-:Y:S01]  /*5130*/  HSETP2.LTU.AND P3, PT, |R74|.H1_H1, |R135|.H0_H0, PT ;  /* 0x600000874a007234 */ /* 0x000fe20003f69e00 */
[----:B------:R-:W-:Y:S01]  /*5140*/  IMAD R132, R73, 0x10, R132 ;  /* 0x0000001049847824 */ /* 0x000fe200078e0284 */
[----:B------:R-:W-:Y:S01]  /*5150*/  HMNMX2 R137, |R135|, |R74|.H1_H1, PT ;  /* 0x7000004a87897240 */ /* 0x000fe20003800200 */
[----:B------:R-:W-:Y:S02]  /*5160*/  SEL R73, RZ, 0x1, P1 ;  /* 0x00000001ff497807 */ /* 0x000fe40000800000 */
[----:B------:R-:W0:Y:S02]  /*5170*/  POPC R134, R132 ;  /* 0x0000008400867309 */ /* 0x000e240000000000 */
[----:B------:R-:W-:-:S04]  /*5180*/  SEL R73, R73, 0x2, !P2 ;  /* 0x0000000249497807 */ /* 0x000fc80005000000 */
[----:B------:R-:W-:Y:S02]  /*5190*/  SEL R73, R73, 0x3, !P3 ;  /* 0x0000000349497807 */ /* 0x000fe40005800000 */
[----:B------:R-:W-:-:S05]  /*51a0*/  @P3 PRMT R137, R135, 0x1054, R137 ;  /* 0x0000105487893816 */ /* 0x000fca0000000089 */
[----:B------:R-:W-:Y:S01]  /*51b0*/  HSETP2.LTU.AND P4, PT, |R126|.H0_H0, |R137|.H0_H0, PT ;  /* 0x600000897e007234 */ /* 0x000fe20003f89a00 */
[----:B0-----:R-:W-:Y:S01]  /*51c0*/  LOP3.LUT R135, R134, 0x1, RZ, 0xc0, !PT ;  /* 0x0000000186877812 */ /* 0x001fe200078ec0ff */
[----:B------:R-:W-:-:S03]  /*51d0*/  HMNMX2 R134, |R137|, |R126|.H0_H0, PT ;  /* 0x6000007e89867240 */ /* 0x000fc60003800200 */
[----:B------:R-:W-:Y:S02]  /*51e0*/  ISETP.NE.U32.AND P1, PT, R135, 0x1, PT ;  /* 0x000000018700780c */ /* 0x000fe40003f25070 */
[----:B------:R-:W-:-:S06]  /*51f0*/  SEL R135, R73, 0x4, !P4 ;  /* 0x0000000449877807 */ /* 0x000fcc0006000000 */
[----:B------:R-:W-:Y:S02]  /*5200*/  @P4 PRMT R134, R137, 0x1054, R134 ;  /* 0x0000105489864816 */ /* 0x000fe40000000086 */
[----:B------:R-:W-:Y:S02]  /*5210*/  SEL R137, R4, 0xa820a820, !P1 ;  /* 0xa820a82004897807 */ /* 0x000fe40004800000 */
[----:B------:R-:W-:Y:S01]  /*5220*/  ISETP.NE.AND P1, PT, R124, 0xa, PT ;  /* 0x0000000a7c00780c */ /* 0x000fe20003f25270 */
[----:B------:R-:W-:Y:S01]  /*5230*/  HMUL2 R73, R134, c[0x0] [0x16c] ;  /* 0x00005b0086497a32 */ /* 0x000fe20000000000 */
[----:B------:R-:W-:Y:S01]  /*5240*/  IMAD.SHL.U32 R134, R135, 0x2, RZ ;  /* 0x0000000287867824 */ /* 0x000fe200078e00ff */
                                                                                                 /* 0x4040008989847241 */
                                                                                                 /* 0x000fe20000000084 */
[----:B------:R-:W-:Y:S02]  /*5260*/  IMAD.SHL.U32 R135, R135, 0x8000000, RZ ;  /* 0x0800000087877824 */ /* 0x000fe400078e00ff */
[----:B------:R-:W-:Y:S01]  /*5270*/  HMNMX2 R73, |R73|, 65504, 65504, PT ;  /* 0x7bff7bff49497840 */ /* 0x000fe20003800200 */
[----:B------:R-:W-:-:S04]  /*5280*/  SHF.L.U32 R137, R5, R134, RZ ;  /* 0x0000008605897219 */ /* 0x000fc800000006ff */
[----:B------:R-:W-:Y:S02]  /*5290*/  LOP3.LUT R132, R137, R132, RZ, 0xfc, !PT ;  /* 0x0000008489847212 */ /* 0x000fe400078efcff */
[----:B------:R-:W-:-:S04]  /*52a0*/  LOP3.LUT R134, R73, 0x80008000, RZ, 0xfc, !PT ;  /* 0x8000800049867812 */ /* 0x000fc800078efcff */
                                                                                                 /* 0x0000008649887241 */
                                                                                                 /* 0x1c0fe40000000084 */
                                                                                                 /* 0x0000008649897241 */
                                                                                                 /* 0x000fc80000008084 */
[----:B------:R-:W-:Y:S01]  /*52d0*/  HFMA2.MMA R131, R131, 1, 1, R136 ;  /* 0x3c003c0083837835 */ /* 0x000fe20000000088 */
[----:B------:R-:W-:-:S05]  /*52e0*/  HADD2 R74, R74, R137 ;  /* 0x000000894a4a7230 */ /* 0x000fca0000000000 */
[----:B------:R-:W-:Y:S02]  /*52f0*/  PRMT R134, R74, 0x7610, R134 ;  /* 0x000076104a867816 */ /* 0x000fe40000000086 */
[----:B------:R-:W-:Y:S02]  /*5300*/  SHF.R.U32.HI R137, RZ, 0x10, R74 ;  /* 0x00000010ff897819 */ /* 0x000fe4000001164a */
[----:B------:R-:W-:Y:S02]  /*5310*/  PRMT R126, R131, 0x7610, R126 ;  /* 0x00007610837e7816 */ /* 0x000fe4000000007e */
        /* <DEDUP_REMOVED lines=11> */
[C---:B------:R-:W-:Y:S02]  /*53d0*/  HSET2.BF.LE.AND R129, R8.reuse.H0_H0, c[0x0] [0x8a0], PT ;  /* 0x0002280008817633 */ /* 0x040fe40003803880 */
[----:B------:R-:W-:Y:S02]  /*53e0*/  HFMA2 R127, -R127, c[0x0] [0x164].H1_H1, R128 ;  /* 0x300059007f7f7a31 */ /* 0x000fe40000000180 */
[----:B------:R-:W-:Y:S02]  /*53f0*/  HADD2 R130, R133.H0_H0, c[0x0] [0x8a0] ;  /* 0x0002280085827630 */ /* 0x000fe40000000800 */
        /* <DEDUP_REMOVED lines=8> */
[----:B------:R-:W-:Y:S03]  /*5480*/  LDS.U16 R134, [R127] ;  /* 0x000000007f867984 */ /* 0x000fe60000000400 */
[----:B------:R-:W-:Y:S01]  /*5490*/  PRMT R129, R130, 0x5410, RZ ;  /* 0x0000541082817816 */ /* 0x000fe200000000ff */
[----:B------:R-:W0:Y:S01]  /*54a0*/  LDS.U16 R135, [R128] ;  /* 0x0000000080877984 */ /* 0x000e220000000400 */
[----:B------:R-:W-:Y:S02]  /*54b0*/  SHF.R.U32.HI R130, RZ, 0x10, R130 ;  /* 0x00000010ff827819 */ /* 0x000fe40000011682 */
[----:B------:R-:W-:Y:S01]  /*54c0*/  LEA R131, R131, c[0x0][0x8ac], 0x1 ;  /* 0x00022b0083837a11 */ /* 0x000fe200078e08ff */
[----:B------:R-:W-:Y:S03]  /*54d0*/  LDS.U16 R136, [R129] ;  /* 0x0000000081887984 */ /* 0x000fe60000000400 */
[----:B------:R-:W-:Y:S01]  /*54e0*/  PRMT R132, R131, 0x5410, RZ ;  /* 0x0000541083847816 */ /* 0x000fe200000000ff */
[----:B------:R-:W1:Y:S01]  /*54f0*/  LDS.U16 R137, [R130] ;  /* 0x0000000082897984 */ /* 0x000e620000000400 */
                                                                                                 /* 0x0000008a47837241 */
                                                                                                 /* 0x000fc40000000048 */
                                                                                                 /* 0x0000008a47477241 */
                                                                                                 /* 0x000fe20000008048 */
[----:B------:R-:W2:Y:S01]  /*5520*/  LDS.U16 R139, [R132] ;  /* 0x00000000848b7984 */ /* 0x000ea20000000400 */
[----:B0-----:R-:W-:-:S06]  /*5530*/  PRMT R134, R134, 0x5410, R135 ;  /* 0x0000541086867816 */ /* 0x001fcc0000000087 */
[----:B------:R-:W-:Y:S01]  /*5540*/  HFMA2.MMA R131, R134, 1, 1, -R131 ;  /* 0x3c003c0086837835 */ /* 0x000fe20000100083 */
[----:B-1----:R-:W-:Y:S02]  /*5550*/  PRMT R72, R136, 0x5410, R137 ;  /* 0x0000541088487816 */ /* 0x002fe40000000089 */
[----:B--2---:R-:W-:-:S03]  /*5560*/  PRMT R126, R139, 0x7610, R126 ;  /* 0x000076108b7e7816 */ /* 0x004fc6000000007e */
[----:B------:R-:W-:-:S04]  /*5570*/  HADD2 R72, R72, -R71 ;  /* 0x8000004748487230 */ /* 0x000fc80000000000 */
[----:B------:R-:W-:Y:S01]  /*5580*/  HSETP2.LTU.AND P1, PT, |R131|.H0_H0, |R131|.H1_H1, PT ;  /* 0x7000008383007234 */ /* 0x000fe20003f29a00 */
[----:B------:R-:W-:Y:S01]  /*5590*/  IMAD.MOV.U32 R71, RZ, RZ, R131 ;  /* 0x000000ffff477224 */ /* 0x000fe200078e0083 */
[----:B------:R-:W-:-:S04]  /*55a0*/  PRMT R132, R126, 0xfdb9, R1 ;  /* 0x0000fdb97e847816 */ /* 0x000fc80000000001 */
[----:B------:R-:W-:-:S05]  /*55b0*/  PRMT R134, R71, 0xfdb9, R72 ;  /* 0x0000fdb947867816 */ /* 0x000fca0000000048 */
        /* <DEDUP_REMOVED lines=14> */
[----:B------:R-:W-:Y:S02]  /*56a0*/  HSETP2.LTU.AND P4, PT, |R139|.H0_H0, |R132|.H0_H0, PT ;  /* 0x600000848b007234 */ /* 0x000fe40003f89a00 */
[----:B------:R-:W-:Y:S01]  /*56b0*/  HMNMX2 R139, |R132|, |R139|.H0_H0, PT ;  /* 0x6000008b848b7240 */ /* 0x000fe20003800200 */
[----:B0-----:R-:W-:-:S04]  /*56c0*/  LOP3.LUT R136, R136, 0x1, RZ, 0xc0, !PT ;  /* 0x0000000188887812 */ /* 0x001fc800078ec0ff */
[----:B------:R-:W-:-:S04]  /*56d0*/  ISETP.NE.U32.AND P1, PT, R136, 0x1, PT ;  /* 0x000000018800780c */ /* 0x000fc80003f25070 */
[----:B------:R-:W-:Y:S02]  /*56e0*/  SEL R135, R4, 0xa820a820, !P1 ;  /* 0xa820a82004877807 */ /* 0x000fe40004800000 */
[----:B------:R-:W-:Y:S02]  /*56f0*/  @P4 PRMT R139, R132, 0x1054, R139 ;  /* 0x00001054848b4816 */ /* 0x000fe4000000008b */
[----:B------:R-:W-:Y:S02]  /*5700*/  SEL R132, R71, 0x4, !P4 ;  /* 0x0000000447847807 */ /* 0x000fe40006000000 */
                                                                                                 /* 0x4040008787867241 */
                                                                                                 /* 0x000fe20000000086 */
[----:B------:R-:W-:Y:S01]  /*5720*/  HMUL2 R71, R139, c[0x0] [0x16c] ;  /* 0x00005b008b477a32 */ /* 0x000fe20000000000 */
[----:B------:R-:W-:Y:S01]  /*5730*/  ISETP.NE.AND P1, PT, R124, 0xb, PT ;  /* 0x0000000b7c00780c */ /* 0x000fe20003f25270 */
[C---:B------:R-:W-:Y:S02]  /*5740*/  IMAD.SHL.U32 R136, R132.reuse, 0x2, RZ ;  /* 0x0000000284887824 */ /* 0x040fe400078e00ff */
[----:B------:R-:W-:Y:S01]  /*5750*/  IMAD.SHL.U32 R137, R132, 0x8000000, RZ ;  /* 0x0800000084897824 */ /* 0x000fe200078e00ff */
[----:B------:R-:W-:-:S02]  /*5760*/  HMNMX2 R71, |R71|, 65504, 65504, PT ;  /* 0x7bff7bff47477840 */ /* 0x000fc40003800200 */
[----:B------:R-:W-:-:S04]  /*5770*/  SHF.L.U32 R135, R5, R136, RZ ;  /* 0x0000008805877219 */ /* 0x000fc800000006ff */
[----:B------:R-:W-:Y:S02]  /*5780*/  LOP3.LUT R134, R135, R134, RZ, 0xfc, !PT ;  /* 0x0000008687867212 */ /* 0x000fe400078efcff */
[----:B------:R-:W-:-:S04]  /*5790*/  LOP3.LUT R135, R71, 0x80008000, RZ, 0xfc, !PT ;  /* 0x8000800047877812 */ /* 0x000fc800078efcff */
                                                                                                 /* 0x0000008747887241 */
                                                                                                 /* 0x1c0fe40000000086 */
                                                                                                 /* 0x0000008747877241 */
                                                                                                 /* 0x000fc80000008086 */
        /* <DEDUP_REMOVED lines=35> */
                                                                                                 /* 0x0000008a45837241 */
                                                                                                 /* 0x000fc40000000046 */
                                                                                                 /* 0x0000008a45457241 */
                                                                                                 /* 0x000fe20000008046 */
        /* <DEDUP_REMOVED lines=31> */
                                                                                                 /* 0x4040008787867241 */
                                                                                                 /* 0x000fe20000000086 */
        /* <DEDUP_REMOVED lines=8> */
                                                                                                 /* 0x0000008745887241 */
                                                                                                 /* 0x1c0fe40000000086 */
                                                                                                 /* 0x0000008745877241 */
                                                                                                 /* 0x000fc80000008086 */
[----:B------:R-:W-:Y:S01]  /*5cb0*/  HFMA2.MMA R131, R131, 1, 1, R136 ;  /* 0x3c003c0083837835 */ /* 0x000fe20000000088 */
[----:B------:R-:W-:-:S05]  /*5cc0*/  HADD2 R70, R70, R135 ;  /* 0x0000008746467230 */ /* 0x000fca0000000000 */
[----:B------:R-:W-:Y:S02]  /*5cd0*/  PRMT R136, R70, 0x7610, R136 ;  /* 0x0000761046887816 */ /* 0x000fe40000000088 */
[----:B------:R-:W-:Y:S02]  /*5ce0*/  SHF.R.U32.HI R135, RZ, 0x10, R70 ;  /* 0x00000010ff877819 */ /* 0x000fe40000011646 */
[----:B------:R-:W-:Y:S02]  /*5cf0*/  PRMT R126, R131, 0x7610, R126 ;  /* 0x00007610837e7816 */ /* 0x000fe4000000007e */
[----:B------:R-:W-:Y:S02]  /*5d00*/  SHF.R.U32.HI R131, RZ, 0x10, R131 ;  /* 0x00000010ff837819 */ /* 0x000fe40000011683 */
[----:B------:R-:W-:Y:S01]  /*5d10*/  LOP3.LUT R70, R137, 0xf8000000, R134, 0xe2, !PT ;  /* 0xf800000089467812 */ /* 0x000fe200078ee286 */
[----:B------:R0:W-:Y:S04]  /*5d20*/  STS.U16 [R127], R126 ;  /* 0x0000007e7f007388 */ /* 0x0001e80000000400 */
[----:B------:R0:W-:Y:S04]  /*5d30*/  STS.U16 [R128], R131 ;  /* 0x0000008380007388 */ /* 0x0001e80000000400 */
[----:B------:R0:W-:Y:S04]  /*5d40*/  STS.U16 [R129], R136 ;  /* 0x0000008881007388 */ /* 0x0001e80000000400 */
[----:B------:R0:W-:Y:S04]  /*5d50*/  STS.U16 [R130], R135 ;  /* 0x0000008782007388 */ /* 0x0001e80000000400 */
[----:B------:R-:W-:Y:S06]  /*5d60*/  @!P1 BAR.SYNC 0x0 ;  /* 0x0000000000009b1d */ /* 0x000fec0000000000 */
[----:B------:R-:W-:-:S13]  /*5d70*/  ISETP.NE.AND P1, PT, R124, 0xc, PT ;  /* 0x0000000c7c00780c */ /* 0x000fda0003f25270 */
[----:B------:R-:W-:Y:S05]  /*5d80*/  @!P1 BRA `(.L_x_41) ;  /* 0x0000784000009947 */ /* 0x000fea0003800000 */
[C---:B0-----:R-:W-:Y:S01]  /*5d90*/  HSET2.BF.LE.AND R127, R8.reuse.H0_H0, c[0x0] [0x8c8], PT ;  /* 0x00023200087f7633 */ /* 0x041fe20003803880 */
[C---:B------:R-:W-:Y:S01]  /*5da0*/  LOP3.LUT R136, R67.reuse, 0x80008000, RZ, 0xfc, !PT ;  /* 0x8000800043887812 */ /* 0x040fe200078efcff */
[----:B------:R-:W-:Y:S02]  /*5db0*/  HADD2 R128, R133.H0_H0, c[0x0] [0x8c8] ;  /* 0x0002320085807630 */ /* 0x000fe40000000800 */
[----:B------:R-:W-:Y:S01]  /*5dc0*/  HSET2.BF.LE.AND R129, R8.H0_H0, c[0x0] [0x8d0], PT ;  /* 0x0002340008817633 */ /* 0x000fe20003803880 */
                                                                                                 /* 0x0000008843897241 */
                                                                                                 /* 0x1c0fe20000000044 */
[----:B------:R-:W-:Y:S01]  /*5de0*/  HFMA2 R127, -R127, c[0x0] [0x164].H1_H1, R128 ;  /* 0x300059007f7f7a31 */ /* 0x000fe20000000180 */
                                                                                                 /* 0x0000008843437241 */
                                                                                                 /* 0x000fe20000008044 */
        /* <DEDUP_REMOVED lines=10> */
[----:B------:R-:W-:-:S03]  /*5ea0*/  PRMT R129, R129, 0x5410, RZ ;  /* 0x0000541081817816 */ /* 0x000fc600000000ff */
        /* <DEDUP_REMOVED lines=23> */
                                                                                                 /* 0x4040008787827241 */
                                                                                                 /* 0x000fe40000000082 */
[----:B------:R-:W-:Y:S02]  /*6030*/  @P3 PRMT R132, R131, 0x1054, R132 ;  /* 0x0000105483843816 */ /* 0x000fe40000000084 */
[----:B------:R-:W-:-:S03]  /*6040*/  SEL R131, R67, 0x3, !P3 ;  /* 0x0000000343837807 */ /* 0x000fc60005800000 */
[----:B------:R-:W-:Y:S02]  /*6050*/  HMUL2 R67, R132, c[0x0] [0x16c] ;  /* 0x00005b0084437a32 */ /* 0x000fe40000000000 */
[C---:B------:R-:W-:Y:S02]  /*6060*/  IMAD.SHL.U32 R132, R131.reuse, 0x2, RZ ;  /* 0x0000000283847824 */ /* 0x040fe400078e00ff */
[----:B------:R-:W-:Y:S01]  /*6070*/  IMAD.SHL.U32 R131, R131, 0x8000000, RZ ;  /* 0x0800000083837824 */ /* 0x000fe200078e00ff */
[----:B------:R-:W-:Y:S02]  /*6080*/  HMNMX2 R67, |R67|, 65504, 65504, PT ;  /* 0x7bff7bff43437840 */ /* 0x000fe40003800200 */
[----:B------:R-:W-:-:S03]  /*6090*/  SHF.L.U32 R135, R5, R132, RZ ;  /* 0x0000008405877219 */ /* 0x000fc600000006ff */
[----:B------:R-:W-:Y:S02]  /*60a0*/  LOP3.LUT R132, R67, 0x80008000, RZ, 0xfc, !PT ;  /* 0x8000800043847812 */ /* 0x000fe400078efcff */
[----:B------:R-:W-:-:S04]  /*60b0*/  LOP3.LUT R130, R135, R130, RZ, 0xfc, !PT ;  /* 0x0000008287827212 */ /* 0x000fc800078efcff */
                                                                                                 /* 0x0000008443867241 */
                                                                                                 /* 0x1c0fe40000000082 */
                                                                                                 /* 0x0000008443877241 */
                                                                                                 /* 0x000fc80000008082 */
        /* <DEDUP_REMOVED lines=32> */
                                                                                                 /* 0x0000008a41837241 */
                                                                                                 /* 0x000fc40000000042 */
                                                                                                 /* 0x0000008a41417241 */
                                                                                                 /* 0x000fe20000008042 */
        /* <DEDUP_REMOVED lines=31> */
                                                                                                 /* 0x4040008787867241 */
                                                                                                 /* 0x000fe20000000086 */
        /* <DEDUP_REMOVED lines=8> */
                                                                                                 /* 0x0000008741887241 */
                                                                                                 /* 0x1c0fe40000000086 */
                                                                                                 /* 0x0000008741877241 */
                                                                                                 /* 0x000fc80000008086 */
        /* <DEDUP_REMOVED lines=35> */
                                                                                                 /* 0x0000008a3f837241 */
                                                                                                 /* 0x000fc40000000040 */
                                                                                                 /* 0x0000008a3f3f7241 */
                                                                                                 /* 0x000fe20000008040 */
        /* <DEDUP_REMOVED lines=31> */
                                                                                                 /* 0x4040008787867241 */
                                                                                                 /* 0x000fe20000000086 */
        /* <DEDUP_REMOVED lines=8> */
                                                                                                 /* 0x000000873f887241 */
                                                                                                 /* 0x1c0fe40000000086 */
                                                                                                 /* 0x000000873f877241 */
                                                                                                 /* 0x000fc80000008086 */
        /* <DEDUP_REMOVED lines=17> */
                                                                                                 /* 0x000000883d897241 */
                                                                                                 /* 0x1c0fe2000000003e */
[----:B------:R-:W-:Y:S01]  /*6bb0*/  HFMA2 R127, -R127, c[0x0] [0x164].H1_H1, R128 ;  /* 0x300059007f7f7a31 */ /* 0x000fe20000000180 */
                                                                                                 /* 0x000000883d3d7241 */
                                                                                                 /* 0x000fe2000000803e */
        /* <DEDUP_REMOVED lines=34> */
                                                                                                 /* 0x4040008787827241 */
                                                                                                 /* 0x000fe40000000082 */
        /* <DEDUP_REMOVED lines=9> */
                                                                                                 /* 0x000000843d867241 */
                                                                                                 /* 0x1c0fe40000000082 */
                                                                                                 /* 0x000000843d877241 */
                                                                                                 /* 0x000fc80000008082 */
        /* <DEDUP_REMOVED lines=32> */
                                                                                                 /* 0x0000008a3b837241 */
                                                                                                 /* 0x000fc4000000003c */
                                                                                                 /* 0x0000008a3b3b7241 */
                                                                                                 /* 0x000fe2000000803c */
        /* <DEDUP_REMOVED lines=31> */
                                                                                                 /* 0x4040008787867241 */
                                                                                                 /* 0x000fe20000000086 */
        /* <DEDUP_REMOVED lines=8> */
                                                                                                 /* 0x000000873b887241 */
                                                                                                 /* 0x1c0fe40000000086 */
                                                                                                 /* 0x000000873b877241 */
                                                                                                 /* 0x000fc80000008086 */
        /* <DEDUP_REMOVED lines=35> */
                                                                                                 /* 0x0000008a39837241 */
                                                                                                 /* 0x000fc4000000003a */
                                                                                                 /* 0x0000008a39397241 */
                                                                                                 /* 0x000fe2000000803a */
        /* <DEDUP_REMOVED lines=31> */
                                                                                                 /* 0x4040008787867241 */
                                                                                                 /* 0x000fe20000000086 */
        /* <DEDUP_REMOVED lines=8> */
                                                                                                 /* 0x0000008739887241 */
                                                                                                 /* 0x1c0fe40000000086 */
                                                                                                 /* 0x0000008739877241 */
                                                                                                 /* 0x000fc80000008086 */
        /* <DEDUP_REMOVED lines=18> */
                                                                                                 /* 0x0000008837897241 */
                                                                                                 /* 0x1c0fe20000000038 */
[----:B------:R-:W-:Y:S01]  /*7990*/  HFMA2 R127, -R127, c[0x0] [0x164].H1_H1, R128 ;  /* 0x300059007f7f7a31 */ /* 0x000fe20000000180 */
                                                                                                 /* 0x0000008837377241 */
                                                                                                 /* 0x000fe20000008038 */
        /* <DEDUP_REMOVED lines=34> */
                                                                                                 /* 0x4040008787827241 */
                                                                                                 /* 0x000fe40000000082 */
        /* <DEDUP_REMOVED lines=9> */
                                                                                                 /* 0x0000008437867241 */
                                                                                                 /* 0x1c0fe40000000082 */
                                                                                                 /* 0x0000008437877241 */
                                                                                                 /* 0x000fc80000008082 */
        /* <DEDUP_REMOVED lines=14> */
                                                                                                 /* 0x0000008835897241 */
                                                                                                 /* 0x1c0fe20000000036 */
[----:B------:R-:W-:Y:S01]  /*7d80*/  HFMA2 R127, -R127, c[0x0] [0x164].H1_H1, R128 ;  /* 0x300059007f7f7a31 */ /* 0x000fe20000000180 */
                                                                                                 /* 0x0000008835357241 */
                                                                                                 /* 0x000fe20000008036 */
        /* <DEDUP_REMOVED lines=34> */
                                                                                                 /* 0x4040008787827241 */
                                                                                                 /* 0x000fe40000000082 */
        /* <DEDUP_REMOVED lines=9> */
                                                                                                 /* 0x0000008435867241 */
                                                                                                 /* 0x1c0fe40000000082 */
                                                                                                 /* 0x0000008435877241 */
                                                                                                 /* 0x000fc80000008082 */
        /* <DEDUP_REMOVED lines=14> */
                                                                                                 /* 0x0000008833897241 */
                                                                                                 /* 0x1c0fe20000000034 */
[----:B------:R-:W-:Y:S01]  /*8170*/  HFMA2 R127, -R127, c[0x0] [0x164].H1_H1, R128 ;  /* 0x300059007f7f7a31 */ /* 0x000fe20000000180 */
                                                                                                 /* 0x0000008833337241 */
                                                                                                 /* 0x000fe20000008034 */
        /* <DEDUP_REMOVED lines=34> */
                                                                                                 /* 0x4040008787827241 */
                                                                                                 /* 0x000fe40000000082 */
        /* <DEDUP_REMOVED lines=9> */
                                                                                                 /* 0x0000008433867241 */
                                                                                                 /* 0x1c0fe40000000082 */
                                                                                                 /* 0x0000008433877241 */
                                                                                                 /* 0x000fc80000008082 */
[----:B------:R-:W-:Y:S01]  /*8470*/  HFMA2.MMA R134, R137, 1, 1, R134 ;  /* 0x3c003c0089867835 */ /* 0x000fe20000000086 */
[----:B------:R-:W-:Y:S01]  /*8480*/  HADD2 R135, R52.H0_H0, R135.H0_H0 ;  /* 0x2000008734877230 */ /* 0x000fe20000000800 */
[----:B------:R-:W-:-:S08]  /*8490*/  LOP3.LUT R52, R131, 0xf8000000, R130, 0xe2, !PT ;  /* 0xf800000083347812 */ /* 0x000fd000078ee282 */
[----:B------:R-:W-:Y:S02]  /*84a0*/  PRMT R126, R134, 0x7610, R126 ;  /* 0x00007610867e7816 */ /* 0x000fe4000000007e */
[----:B------:R-:W-:-:S03]  /*84b0*/  SHF.R.U32.HI R137, RZ, 0x10, R134 ;  /* 0x00000010ff897819 */ /* 0x000fc60000011686 */
        /* <DEDUP_REMOVED lines=10> */
                                                                                                 /* 0x0000008831897241 */
                                                                                                 /* 0x1c0fe20000000032 */
[----:B------:R-:W-:Y:S01]  /*8570*/  HFMA2 R127, -R127, c[0x0] [0x164].H1_H1, R128 ;  /* 0x300059007f7f7a31 */ /* 0x000fe20000000180 */
                                                                                                 /* 0x0000008831317241 */
                                                                                                 /* 0x000fe20000008032 */
        /* <DEDUP_REMOVED lines=34> */
                                                                                                 /* 0x4040008787827241 */
                                                                                                 /* 0x000fe40000000082 */
        /* <DEDUP_REMOVED lines=9> */
                                                                                                 /* 0x0000008431867241 */
                                                                                                 /* 0x1c0fe40000000082 */
                                                                                                 /* 0x0000008431877241 */
                                                                                                 /* 0x000fc80000008082 */
        /* <DEDUP_REMOVED lines=14> */
                                                                                                 /* 0x000000842f307241 */
                                                                                                 /* 0x000fe20000000030 */
[----:B------:R-:W-:Y:S02]  /*8960*/  HFMA2 R127, -R127, c[0x0] [0x164].H1_H1, R128 ;  /* 0x300059007f7f7a31 */ /* 0x000fe40000000180 */
[----:B------:R-:W-:-:S03]  /*8970*/  HADD2 R130, R133.H0_H0, c[0x0] [0x990] ;  /* 0x0002640085827630 */ /* 0x000fc60000000800 */
[----:B------:R-:W-:Y:S01]  /*8980*/  LEA R127, R127, c[0x0][0x98c], 0x1 ;  /* 0x000263007f7f7a11 */ /* 0x000fe200078e08ff */
[----:B------:R-:W-:-:S03]  /*8990*/  HFMA2 R129, -R129, c[0x0] [0x164].H1_H1, R130 ;  /* 0x3000590081817a31 */ /* 0x000fc60000000182 */
[----:B------:R-:W-:Y:S02]  /*89a0*/  PRMT R128, R127, 0x5410, RZ ;  /* 0x000054107f807816 */ /* 0x000fe400000000ff */
[----:B------:R-:W-:Y:S02]  /*89b0*/  SHF.R.U32.HI R127, RZ, 0x10, R127 ;  /* 0x00000010ff7f7819 */ /* 0x000fe4000001167f */
[----:B------:R-:W-:Y:S01]  /*89c0*/  LEA R129, R129, c[0x0][0x994], 0x1 ;  /* 0x0002650081817a11 */ /* 0x000fe200078e08ff */
[----:B------:R-:W-:Y:S03]  /*89d0*/  LDS.U16 R130, [R128] ;  /* 0x0000000080827984 */ /* 0x000fe60000000400 */
[----:B------:R-:W-:Y:S01]  /*89e0*/  PRMT R129, R129, 0x5410, RZ ;  /* 0x0000541081817816 */ /* 0x000fe200000000ff */
[----:B------:R-:W0:Y:S05]  /*89f0*/  LDS.U16 R131, [R127] ;  /* 0x000000007f837984 */ /* 0x000e2a0000000400 */
[----:B------:R-:W1:Y:S01]  /*8a00*/  LDS.U16 R129, [R129] ;  /* 0x0000000081817984 */ /* 0x000e620000000400 */
[----:B0-----:R-:W-:-:S02]  /*8a10*/  PRMT R131, R130, 0x5410, R131 ;  /* 0x0000541082837816 */ /* 0x001fc40000000083 */
[----:B-1----:R-:W-:-:S04]  /*8a20*/  PRMT R126, R129, 0x7610, R126 ;  /* 0x00007610817e7816 */ /* 0x002fc8000000007e */
[----:B------:R-:W-:-:S10]  /*8a30*/  HFMA2.MMA R48, R131, 1, 1, -R48 ;  /* 0x3c003c0083307835 */ /* 0x000fd40000100030 */
[----:B------:R-:W-:Y:S01]  /*8a40*/  HSETP2.LTU.AND P1, PT, |R48|.H0_H0, |R48|.H1_H1, PT ;  /* 0x7000003030007234 */ /* 0x000fe20003f29a00 */
[----:B------:R-:W-:-:S05]  /*8a50*/  IMAD.MOV.U32 R130, RZ, RZ, R48 ;  /* 0x000000ffff827224 */ /* 0x000fca00078e0030 */
[----:B------:R-:W-:-:S05]  /*8a60*/  PRMT R47, R130, 0xfdb9, R126 ;  /* 0x0000fdb9822f7816 */ /* 0x000fca000000007e */
[----:B------:R-:W-:Y:S01]  /*8a70*/  IDP.4A.S8.S8 R131, R47, c[0x2][0xc], RZ ;  /* 0x008003002f837a26 */ /* 0x000fe200000006ff */
[----:B------:R-:W-:Y:S02]  /*8a80*/  SEL R47, RZ, 0x1, P1 ;  /* 0x00000001ff2f7807 */ /* 0x000fe40000800000 */
[----:B------:R-:W-:Y:S01]  /*8a90*/  @!P1 PRMT R130, R130, 0x5432, R130 ;  /* 0x0000543282829816 */ /* 0x000fe20000000082 */
[----:B------:R-:W0:Y:S04]  /*8aa0*/  POPC R132, R131 ;  /* 0x0000008300847309 */ /* 0x000e280000000000 */
[----:B------:R-:W-:Y:S02]  /*8ab0*/  HSETP2.LTU.AND P2, PT, |R129|.H0_H0, |R130|.H0_H0, PT ;  /* 0x6000008281007234 */ /* 0x000fe40003f49a00 */
[----:B------:R-:W-:Y:S01]  /*8ac0*/  HMNMX2 R129, |R130|, |R129|.H0_H0, PT ;  /* 0x6000008182817240 */ /* 0x000fe20003800200 */
[----:B0-----:R-:W-:-:S10]  /*8ad0*/  LOP3.LUT R132, R132, 0x1, RZ, 0xc0, !PT ;  /* 0x0000000184847812 */ /* 0x001fd400078ec0ff */
[----:B------:R-:W-:Y:S02]  /*8ae0*/  @P2 PRMT R129, R130, 0x1054, R129 ;  /* 0x0000105482812816 */ /* 0x000fe40000000081 */
[----:B------:R-:W-:Y:S02]  /*8af0*/  SEL R130, R47, 0x2, !P2 ;  /* 0x000000022f827807 */ /* 0x000fe40005000000 */
[----:B------:R-:W-:Y:S01]  /*8b00*/  ISETP.NE.U32.AND P1, PT, R132, 0x1, PT ;  /* 0x000000018400780c */ /* 0x000fe20003f25070 */
[----:B------:R-:W-:Y:S02]  /*8b10*/  HMUL2 R47, R129, c[0x0] [0x16c] ;  /* 0x00005b00812f7a32 */ /* 0x000fe40000000000 */
[----:B------:R-:W-:Y:S01]  /*8b20*/  IMAD.SHL.U32 R134, R130, 0x2, RZ ;  /* 0x0000000282867824 */ /* 0x000fe200078e00ff */
[----:B------:R-:W-:Y:S02]  /*8b30*/  SEL R132, R4, 0xa820a820, !P1 ;  /* 0xa820a82004847807 */ /* 0x000fe40004800000 */
[----:B------:R-:W-:Y:S01]  /*8b40*/  HMNMX2 R47, |R47|, 65504, 65504, PT ;  /* 0x7bff7bff2f2f7840 */ /* 0x000fe20003800200 */
[----:B------:R-:W-:-:S02]  /*8b50*/  ISETP.NE.AND P1, PT, R124, 0x17, PT ;  /* 0x000000177c00780c */ /* 0x000fc40003f25270 */
[----:B------:R-:W-:Y:S02]  /*8b60*/  SHF.L.U32 R134, R5, R134, RZ ;  /* 0x0000008605867219 */ /* 0x000fe400000006ff */
                                                                                                 /* 0x4040008484837241 */
                                                                                                 /* 0x000fe40000000083 */
[----:B------:R-:W-:Y:S02]  /*8b80*/  LOP3.LUT R129, R47, 0x80008000, RZ, 0xfc, !PT ;  /* 0x800080002f817812 */ /* 0x000fe400078efcff */
[----:B------:R-:W-:-:S04]  /*8b90*/  LOP3.LUT R134, R134, R131, RZ, 0xfc, !PT ;  /* 0x0000008386867212 */ /* 0x000fc800078efcff */
                                                                                                 /* 0x000000812f817241 */
                                                                                                 /* 0x000fca0000000086 */
[----:B------:R-:W-:Y:S01]  /*8bb0*/  HADD2 R48, R48, R129 ;  /* 0x0000008130307230 */ /* 0x000fe20000000000 */
[----:B------:R-:W-:-:S04]  /*8bc0*/  IMAD.SHL.U32 R129, R130, 0x8000000, RZ ;  /* 0x0800000082817824 */ /* 0x000fc800078e00ff */
[----:B------:R-:W-:Y:S02]  /*8bd0*/  PRMT R126, R48, 0x7610, R126 ;  /* 0x00007610307e7816 */ /* 0x000fe4000000007e */
[----:B------:R-:W-:Y:S02]  /*8be0*/  SHF.R.U32.HI R132, RZ, 0x10, R48 ;  /* 0x00000010ff847819 */ /* 0x000fe40000011630 */
[----:B------:R-:W-:Y:S01]  /*8bf0*/  LOP3.LUT R48, R129, 0xf8000000, R134, 0xe2, !PT ;  /* 0xf800000081307812 */ /* 0x000fe200078ee286 */
        /* <DEDUP_REMOVED lines=9> */
                                                                                                 /* 0x000000882d897241 */
                                                                                                 /* 0x1c0fe2000000002e */
[----:B------:R-:W-:Y:S01]  /*8ca0*/  HFMA2 R127, -R127, c[0x0] [0x164].H1_H1, R128 ;  /* 0x300059007f7f7a31 */ /* 0x000fe20000000180 */
                                                                                                 /* 0x000000882d2d7241 */
                                                                                                 /* 0x000fe2000000802e */
        /* <DEDUP_REMOVED lines=34> */
                                                                                                 /* 0x4040008787827241 */
                                                                                                 /* 0x000fe40000000082 */
        /* <DEDUP_REMOVED lines=9> */
                                                                                                 /* 0x000000842d867241 */
                                                                                                 /* 0x1c0fe40000000082 */
                                                                                                 /* 0x000000842d877241 */
                                                                                                 /* 0x000fc80000008082 */
        /* <DEDUP_REMOVED lines=14> */
                                                                                                 /* 0x000000882b897241 */
                                                                                                 /* 0x1c0fe2000000002c */
[----:B------:R-:W-:Y:S01]  /*9090*/  HFMA2 R127, -R127, c[0x0] [0x164].H1_H1, R128 ;  /* 0x300059007f7f7a31 */ /* 0x000fe20000000180 */
                                                                                                 /* 0x000000882b2b7241 */
                                                                                                 /* 0x000fe2000000802c */
        /* <DEDUP_REMOVED lines=34> */
                                                                                                 /* 0x4040008787827241 */
                                                                                                 /* 0x000fe40000000082 */
        /* <DEDUP_REMOVED lines=9> */
                                                                                                 /* 0x000000842b867241 */
                                                                                                 /* 0x1c0fe40000000082 */
                                                                                                 /* 0x000000842b877241 */
                                                                                                 /* 0x000fc80000008082 */
        /* <DEDUP_REMOVED lines=15> */
                                                                                                 /* 0x00000084292a7241 */
                                                                                                 /* 0x000fe2000000002a */
        /* <DEDUP_REMOVED lines=33> */
                                                                                                 /* 0x4040008484837241 */
                                                                                                 /* 0x000fe40000000083 */
[----:B------:R-:W-:Y:S02]  /*96b0*/  LOP3.LUT R129, R41, 0x80008000, RZ, 0xfc, !PT ;  /* 0x8000800029817812 */ /* 0x000fe400078efcff */
[----:B------:R-:W-:-:S04]  /*96c0*/  LOP3.LUT R134, R134, R131, RZ, 0xfc, !PT ;  /* 0x0000008386867212 */ /* 0x000fc800078efcff */
                                                                                                 /* 0x0000008129817241 */
                                                                                                 /* 0x000fca0000000086 */
[----:B------:R-:W-:Y:S01]  /*96e0*/  HADD2 R42, R42, R129 ;  /* 0x000000812a2a7230 */ /* 0x000fe20000000000 */
[----:B------:R-:W-:-:S04]  /*96f0*/  IMAD.SHL.U32 R129, R130, 0x8000000, RZ ;  /* 0x0800000082817824 */ /* 0x000fc800078e00ff */
[----:B------:R-:W-:Y:S02]  /*9700*/  PRMT R126, R42, 0x7610, R126 ;  /* 0x000076102a7e7816 */ /* 0x000fe4000000007e */
[----:B------:R-:W-:Y:S02]  /*9710*/  SHF.R.U32.HI R132, RZ, 0x10, R42 ;  /* 0x00000010ff847819 */ /* 0x000fe4000001162a */
[----:B------:R-:W-:Y:S01]  /*9720*/  LOP3.LUT R42, R129, 0xf8000000, R134, 0xe2, !PT ;  /* 0xf8000000812a7812 */ /* 0x000fe200078ee286 */
        /* <DEDUP_REMOVED lines=26> */
                                                                                                 /* 0x0000008a27837241 */
                                                                                                 /* 0x000fc40000000028 */
                                                                                                 /* 0x0000008a27277241 */
                                                                                                 /* 0x000fe20000008028 */
        /* <DEDUP_REMOVED lines=31> */
                                                                                                 /* 0x4040008787867241 */
                                                                                                 /* 0x000fe20000000086 */
        /* <DEDUP_REMOVED lines=8> */
                                                                                                 /* 0x0000008727887241 */
                                                                                                 /* 0x1c0fe40000000086 */
                                                                                                 /* 0x0000008727877241 */
                                                                                                 /* 0x000fc80000008086 */
        /* <DEDUP_REMOVED lines=18> */
                                                                                                 /* 0x0000008425267241 */
                                                                                                 /* 0x000fe20000000026 */
        /* <DEDUP_REMOVED lines=33> */
                                                                                                 /* 0x4040008484837241 */
                                                                                                 /* 0x000fe40000000083 */
[----:B------:R-:W-:Y:S02]  /*9ee0*/  LOP3.LUT R129, R37, 0x80008000, RZ, 0xfc, !PT ;  /* 0x8000800025817812 */ /* 0x000fe400078efcff */
[----:B------:R-:W-:-:S04]  /*9ef0*/  LOP3.LUT R134, R134, R131, RZ, 0xfc, !PT ;  /* 0x0000008386867212 */ /* 0x000fc800078efcff */
                                                                                                 /* 0x0000008125817241 */
                                                                                                 /* 0x000fca0000000086 */
        /* <DEDUP_REMOVED lines=13> */
                                                                                                 /* 0x0000008823897241 */
                                                                                                 /* 0x1c0fe20000000024 */
[----:B------:R-:W-:Y:S01]  /*9ff0*/  HFMA2 R127, -R127, c[0x0] [0x164].H1_H1, R128 ;  /* 0x300059007f7f7a31 */ /* 0x000fe20000000180 */
                                                                                                 /* 0x0000008823237241 */
                                                                                                 /* 0x000fe20000008024 */
        /* <DEDUP_REMOVED lines=34> */
                                                                                                 /* 0x4040008787827241 */
                                                                                                 /* 0x000fe40000000082 */
        /* <DEDUP_REMOVED lines=9> */
                                                                                                 /* 0x0000008423867241 */
                                                                                                 /* 0x1c0fe40000000082 */
                                                                                                 /* 0x0000008423877241 */
                                                                                                 /* 0x000fc80000008082 */
        /* <DEDUP_REMOVED lines=15> */
                                                                                                 /* 0x0000008421227241 */
                                                                                                 /* 0x000fe20000000022 */
        /* <DEDUP_REMOVED lines=33> */
                                                                                                 /* 0x4040008484837241 */
                                                                                                 /* 0x000fe40000000083 */
[----:B------:R-:W-:Y:S02]  /*a610*/  LOP3.LUT R129, R33, 0x80008000, RZ, 0xfc, !PT ;  /* 0x8000800021817812 */ /* 0x000fe400078efcff */
[----:B------:R-:W-:-:S04]  /*a620*/  LOP3.LUT R134, R134, R131, RZ, 0xfc, !PT ;  /* 0x0000008386867212 */ /* 0x000fc800078efcff */
                                                                                                 /* 0x0000008121817241 */
                                                                                                 /* 0x000fca0000000086 */
        /* <DEDUP_REMOVED lines=31> */
                                                                                                 /* 0x0000008a1f837241 */
                                                                                                 /* 0x000fc40000000020 */
                                                                                                 /* 0x0000008a1f1f7241 */
                                                                                                 /* 0x000fe20000008020 */
        /* <DEDUP_REMOVED lines=31> */
                                                                                                 /* 0x4040008787867241 */
                                                                                                 /* 0x000fe20000000086 */
        /* <DEDUP_REMOVED lines=8> */
                                                                                                 /* 0x000000871f887241 */
                                                                                                 /* 0x1c0fe40000000086 */
                                                                                                 /* 0x000000871f877241 */
                                                                                                 /* 0x000fc80000008086 */
        /* <DEDUP_REMOVED lines=18> */
                                                                                                 /* 0x000000841d1e7241 */
                                                                                                 /* 0x000fe2000000001e */
        /* <DEDUP_REMOVED lines=33> */
                                                                                                 /* 0x4040008484837241 */
                                                                                                 /* 0x000fe40000000083 */
[----:B------:R-:W-:Y:S02]  /*ae40*/  LOP3.LUT R129, R29, 0x80008000, RZ, 0xfc, !PT ;  /* 0x800080001d817812 */ /* 0x000fe400078efcff */
[----:B------:R-:W-:-:S04]  /*ae50*/  LOP3.LUT R134, R134, R131, RZ, 0xfc, !PT ;  /* 0x0000008386867212 */ /* 0x000fc800078efcff */
                                                                                                 /* 0x000000811d817241 */
                                                                                                 /* 0x000fca0000000086 */
        /* <DEDUP_REMOVED lines=13> */
                                                                                                 /* 0x000000881b897241 */
                                                                                                 /* 0x1c0fe2000000001c */
[----:B------:R-:W-:Y:S01]  /*af50*/  HFMA2 R127, -R127, c[0x0] [0x164].H1_H1, R128 ;  /* 0x300059007f7f7a31 */ /* 0x000fe20000000180 */
                                                                                                 /* 0x000000881b1b7241 */
                                                                                                 /* 0x000fe2000000801c */
        /* <DEDUP_REMOVED lines=34> */
                                                                                                 /* 0x4040008787827241 */
                                                                                                 /* 0x000fe40000000082 */
        /* <DEDUP_REMOVED lines=9> */
                                                                                                 /* 0x000000841b867241 */
                                                                                                 /* 0x1c0fe40000000082 */
                                                                                                 /* 0x000000841b877241 */
                                                                                                 /* 0x000fc80000008082 */
        /* <DEDUP_REMOVED lines=15> */
                                                                                                 /* 0x0000008819897241 */
                                                                                                 /* 0x1c0fe2000000001a */
[----:B------:R-:W-:Y:S01]  /*b350*/  HFMA2 R127, -R127, c[0x0] [0x164].H1_H1, R128 ;  /* 0x300059007f7f7a31 */ /* 0x000fe20000000180 */
                                                                                                 /* 0x0000008819197241 */
                                                                                                 /* 0x000fe2000000801a */
        /* <DEDUP_REMOVED lines=34> */
                                                                                                 /* 0x4040008787827241 */
                                                                                                 /* 0x000fe40000000082 */
        /* <DEDUP_REMOVED lines=9> */
                                                                                                 /* 0x0000008419867241 */
                                                                                                 /* 0x1c0fe40000000082 */
                                                                                                 /* 0x0000008419877241 */
                                                                                                 /* 0x000fc80000008082 */
        /* <DEDUP_REMOVED lines=14> */
                                                                                                 /* 0x0000008817897241 */
                                                                                                 /* 0x1c0fe20000000018 */
[----:B------:R-:W-:Y:S01]  /*b740*/  HFMA2 R127, -R127, c[0x0] [0x164].H1_H1, R128 ;  /* 0x300059007f7f7a31 */ /* 0x000fe20000000180 */
                                                                                                 /* 0x0000008817177241 */
                                                                                                 /* 0x000fe20000008018 */
        /* <DEDUP_REMOVED lines=34> */
                                                                                                 /* 0x4040008787827241 */
                                                                                                 /* 0x000fe40000000082 */
        /* <DEDUP_REMOVED lines=9> */
                                                                                                 /* 0x0000008417867241 */
                                                                                                 /* 0x1c0fe40000000082 */
                                                                                                 /* 0x0000008417877241 */
                                                                                                 /* 0x000fc80000008082 */
        /* <DEDUP_REMOVED lines=15> */
                                                                                                 /* 0x0000008815897241 */
                                                                                                 /* 0x1c0fe20000000016 */
[----:B------:R-:W-:Y:S01]  /*bb40*/  HFMA2 R127, -R127, c[0x0] [0x164].H1_H1, R128 ;  /* 0x300059007f7f7a31 */ /* 0x000fe20000000180 */
                                                                                                 /* 0x0000008815157241 */
                                                                                                 /* 0x000fe20000008016 */
        /* <DEDUP_REMOVED lines=34> */
                                                                                                 /* 0x4040008787827241 */
                                                                                                 /* 0x000fe40000000082 */
        /* <DEDUP_REMOVED lines=9> */
                                                                                                 /* 0x0000008415867241 */
                                                                                                 /* 0x1c0fe40000000082 */
                                                                                                 /* 0x0000008415877241 */
                                                                                                 /* 0x000fc80000008082 */
        /* <DEDUP_REMOVED lines=14> */
                                                                                                 /* 0x0000008813897241 */
                                                                                                 /* 0x1c0fe20000000014 */
[----:B------:R-:W-:Y:S01]  /*bf30*/  HFMA2 R127, -R127, c[0x0] [0x164].H1_H1, R128 ;  /* 0x300059007f7f7a31 */ /* 0x000fe20000000180 */
                                                                                                 /* 0x0000008813137241 */
                                                                                                 /* 0x000fe20000008014 */
        /* <DEDUP_REMOVED lines=34> */
                                                                                                 /* 0x4040008787827241 */
                                                                                                 /* 0x000fe40000000082 */
        /* <DEDUP_REMOVED lines=9> */
                                                                                                 /* 0x0000008413867241 */
                                                                                                 /* 0x1c0fe40000000082 */
                                                                                                 /* 0x0000008413877241 */
                                                                                                 /* 0x000fc80000008082 */
        /* <DEDUP_REMOVED lines=15> */
                                                                                                 /* 0x0000008411127241 */
                                                                                                 /* 0x000fe20000000012 */
        /* <DEDUP_REMOVED lines=15> */
[----:B------:R-:W-:-:S04]  /*c420*/  IMAD.MOV.U32 R130, RZ, RZ, R18 ;  /* 0x000000ffff827224 */ /* 0x000fc800078e0012 */
[----:B------:R-:W-:Y:S02]  /*c430*/  SEL R17, RZ, 0x1, P1 ;  /* 0x00000001ff117807 */ /* 0x000fe40000800000 */
[----:B------:R-:W-:-:S05]  /*c440*/  PRMT R126, R130, 0xfdb9, R126 ;  /* 0x0000fdb9827e7816 */ /* 0x000fca000000007e */
[----:B------:R-:W-:Y:S01]  /*c450*/  IDP.4A.S8.S8 R126, R126, c[0x2][0xc], RZ ;  /* 0x008003007e7e7a26 */ /* 0x000fe200000006ff */
[----:B------:R-:W-:-:S03]  /*c460*/  @!P1 PRMT R130, R130, 0x5432, R130 ;  /* 0x0000543282829816 */ /* 0x000fc60000000082 */
[----:B------:R-:W0:Y:S02]  /*c470*/  POPC R131, R126 ;  /* 0x0000007e00837309 */ /* 0x000e240000000000 */
[----:B------:R-:W-:Y:S02]  /*c480*/  HSETP2.LTU.AND P2, PT, |R129|.H0_H0, |R130|.H0_H0, PT ;  /* 0x6000008281007234 */ /* 0x000fe40003f49a00 */
[----:B------:R-:W-:-:S11]  /*c490*/  HMNMX2 R129, |R130|, |R129|.H0_H0, PT ;  /* 0x6000008182817240 */ /* 0x000fd60003800200 */
[----:B------:R-:W-:Y:S02]  /*c4a0*/  @P2 PRMT R129, R130, 0x1054, R129 ;  /* 0x0000105482812816 */ /* 0x000fe40000000081 */
[----:B0-----:R-:W-:Y:S02]  /*c4b0*/  LOP3.LUT R131, R131, 0x1, RZ, 0xc0, !PT ;  /* 0x0000000183837812 */ /* 0x001fe400078ec0ff */
[----:B------:R-:W-:Y:S01]  /*c4c0*/  SEL R130, R17, 0x2, !P2 ;  /* 0x0000000211827807 */ /* 0x000fe20005000000 */
[----:B------:R-:W-:Y:S01]  /*c4d0*/  HMUL2 R17, R129, c[0x0] [0x16c] ;  /* 0x00005b0081117a32 */ /* 0x000fe20000000000 */
[----:B------:R-:W-:-:S03]  /*c4e0*/  ISETP.NE.U32.AND P1, PT, R131, 0x1, PT ;  /* 0x000000018300780c */ /* 0x000fc60003f25070 */
[----:B------:R-:W-:Y:S01]  /*c4f0*/  IMAD.SHL.U32 R132, R130, 0x2, RZ ;  /* 0x0000000282847824 */ /* 0x000fe200078e00ff */
[----:B------:R-:W-:Y:S01]  /*c500*/  SEL R129, R4, 0xa820a820, !P1 ;  /* 0xa820a82004817807 */ /* 0x000fe20004800000 */
[----:B------:R-:W-:Y:S01]  /*c510*/  HMNMX2 R17, |R17|, 65504, 65504, PT ;  /* 0x7bff7bff11117840 */ /* 0x000fe20003800200 */
[----:B------:R-:W-:Y:S02]  /*c520*/  ISETP.NE.AND P1, PT, R124, 0x26, PT ;  /* 0x000000267c00780c */ /* 0x000fe40003f25270 */
[----:B------:R-:W-:Y:S02]  /*c530*/  SHF.L.U32 R131, R5, R132, RZ ;  /* 0x0000008405837219 */ /* 0x000fe400000006ff */
                                                                                                 /* 0x40400081817e7241 */
                                                                                                 /* 0x000fe4000000007e */
[----:B------:R-:W-:Y:S02]  /*c550*/  LOP3.LUT R129, R17, 0x80008000, RZ, 0xfc, !PT ;  /* 0x8000800011817812 */ /* 0x000fe400078efcff */
[----:B------:R-:W-:-:S04]  /*c560*/  LOP3.LUT R126, R131, R126, RZ, 0xfc, !PT ;  /* 0x0000007e837e7212 */ /* 0x000fc800078efcff */
                                                                                                 /* 0x0000008111817241 */
                                                                                                 /* 0x000fca000000007e */
        /* <DEDUP_REMOVED lines=13> */
                                                                                                 /* 0x000000860f877241 */
                                                                                                 /* 0x1c0fe20000000010 */
[----:B------:R-:W-:Y:S01]  /*c660*/  HFMA2 R126, -R126, c[0x0] [0x164].H1_H1, R127 ;  /* 0x300059007e7e7a31 */ /* 0x000fe2000000017f */
                                                                                                 /* 0x000000860f0f7241 */
                                                                                                 /* 0x000fe20000008010 */
        /* <DEDUP_REMOVED lines=34> */
                                                                                                 /* 0x4040008484817241 */
                                                                                                 /* 0x000fe40000000081 */
        /* <DEDUP_REMOVED lines=9> */
                                                                                                 /* 0x000000810f847241 */
                                                                                                 /* 0x1c0fe40000000082 */
                                                                                                 /* 0x000000810f817241 */
                                                                                                 /* 0x000fc80000008082 */
        /* <DEDUP_REMOVED lines=13> */
[C---:B------:R-:W-:Y:S02]  /*ca30*/  HADD2 R127, R133.reuse.H0_H0, c[0x0] [0xaa8] ;  /* 0x0002aa00857f7630 */ /* 0x040fe40000000800 */
[----:B------:R-:W-:Y:S01]  /*ca40*/  HSET2.BF.LE.AND R128, R8.H0_H0, c[0x0] [0xab0], PT ;  /* 0x0002ac0008807633 */ /* 0x000fe20003803880 */
                                                                                                 /* 0x000000860d877241 */
                                                                                                 /* 0x1c0fe2000000000e */
[----:B------:R-:W-:Y:S01]  /*ca60*/  HFMA2 R126, -R126, c[0x0] [0x164].H1_H1, R127 ;  /* 0x300059007e7e7a31 */ /* 0x000fe2000000017f */
                                                                                                 /* 0x000000860d0d7241 */
                                                                                                 /* 0x000fe2000000800e */
        /* <DEDUP_REMOVED lines=34> */
                                                                                                 /* 0x4040008484817241 */
                                                                                                 /* 0x000fe40000000081 */
        /* <DEDUP_REMOVED lines=9> */
                                                                                                 /* 0x000000810d847241 */
                                                                                                 /* 0x1c0fe40000000082 */
                                                                                                 /* 0x000000810d817241 */
                                                                                                 /* 0x000fc80000008082 */
        /* <DEDUP_REMOVED lines=14> */
                                                                                                 /* 0x000000860b877241 */
                                                                                                 /* 0x1c0fe2000000000c */
[----:B------:R-:W-:Y:S01]  /*ce50*/  HFMA2 R126, -R126, c[0x0] [0x164].H1_H1, R127 ;  /* 0x300059007e7e7a31 */ /* 0x000fe2000000017f */
                                                                                                 /* 0x000000860b0b7241 */
                                                                                                 /* 0x000fe2000000800c */
        /* <DEDUP_REMOVED lines=34> */
                                                                                                 /* 0x4040008484817241 */
                                                                                                 /* 0x000fe40000000081 */
        /* <DEDUP_REMOVED lines=9> */
                                                                                                 /* 0x000000810b847241 */
                                                                                                 /* 0x1c0fe40000000082 */
                                                                                                 /* 0x000000810b817241 */
                                                                                                 /* 0x000fc80000008082 */
        /* <DEDUP_REMOVED lines=15> */
                                                                                                 /* 0x0000008409867241 */
                                                                                                 /* 0x1c0fe2000000000a */
[----:B------:R-:W-:Y:S01]  /*d250*/  HFMA2 R124, -R124, c[0x0] [0x164].H1_H1, R126 ;  /* 0x300059007c7c7a31 */ /* 0x000fe2000000017e */
                                                                                                 /* 0x0000008409097241 */
                                                                                                 /* 0x000fe2000000800a */
        /* <DEDUP_REMOVED lines=32> */
[----:B------:R-:W-:-:S04]  /*d470*/  SEL R131, R4, 0xa820a820, !P1 ;  /* 0xa820a82004837807 */ /* 0x000fc80004800000 */
                                                                                                 /* 0x4040008383807241 */
                                                                                                 /* 0x000fe40000000080 */
        /* <DEDUP_REMOVED lines=9> */
                                                                                                 /* 0x0000000409057241 */
                                                                                                 /* 0x1c0fe40000000080 */
                                                                                                 /* 0x0000000409837241 */
                                                                                                 /* 0x000fc80000008080 */
        /* <DEDUP_REMOVED lines=9> */
.L_x_41:
[----:B0-----:R-:W-:-:S06]  /*d5d0*/  UIADD3 UR4, UR4, 0x1, URZ ;  /* 0x0000000104047890 */ /* 0x001fcc000fffe03f */
[----:B------:R-:W-:-:S13]  /*d5e0*/  ISETP.LE.AND P1, PT, R7, UR4, PT ;  /* 0x0000000407007c0c */ /* 0x000fda000bf23270 */
[----:B------:R-:W-:Y:S01]  /*d5f0*/  @P1 CALL.REL.NOINC `(.L_x_40) ;  /* 0x0000001000001944 */ /* 0x000fe20003c00000 */
[----:B------:R-:W-:Y:S05]  /*d600*/  BRA `(.L_x_42) ;  /* 0xffff45c000007947 */ /* 0x000fea000383ffff */
.L_x_40:
[----:B------:R-:W-:Y:S01]  /*d610*/  ULDC.U16 UR4, c[0x0][0x16a] ;  /* 0x00005a8000047ab9 */ /* 0x000fe20000000400 */
[----:B------:R-:W0:Y:S01]  /*d620*/  S2R R5, SR_TID.X ;  /* 0x0000000000057919 */ /* 0x000e220000002100 */
[----:B------:R-:W-:Y:S02]  /*d630*/  ULDC.U16 UR5, c[0x0][0x166] ;  /* 0x0000598000057ab9 */ /* 0x000fe40000000400 */
[----:B------:R-:W-:Y:S02]  /*d640*/  UPRMT UR4, UR4, 0x9910, URZ ;  /* 0x0000991004047896 */ /* 0x000fe4000800003f */
[----:B------:R-:W-:-:S04]  /*d650*/  UPRMT UR5, UR5, 0x9910, URZ ;  /* 0x0000991005057896 */ /* 0x000fc8000800003f */
[----:B------:R-:W-:-:S04]  /*d660*/  UIMAD UR4, UR5, UR4, URZ ;  /* 0x00000004050472a4 */ /* 0x000fc8000f8e023f */
[----:B------:R-:W-:-:S04]  /*d670*/  UIADD3 UR5, UR4, 0x3ff, URZ ;  /* 0x000003ff04057890 */ /* 0x000fc8000fffe03f */
[----:B------:R-:W-:-:S04]  /*d680*/  USHF.R.S32.HI UR6, URZ, 0x1f, UR5 ;  /* 0x0000001f3f067899 */ /* 0x000fc80008011405 */
[----:B------:R-:W-:Y:S01]  /*d690*/  ULEA.HI UR6, UR6, UR5, URZ, 0xa ;  /* 0x0000000506067291 */ /* 0x000fe2000f8f503f */
[----:B0-----:R-:W-:-:S03]  /*d6a0*/  SHF.R.U32.HI R0, RZ, 0x5, R5 ;  /* 0x00000005ff007819 */ /* 0x001fc60000011605 */
[----:B------:R-:W-:-:S06]  /*d6b0*/  USHF.R.S32.HI UR6, URZ, 0xa, UR6 ;  /* 0x0000000a3f067899 */ /* 0x000fcc0008011406 */
[----:B------:R-:W-:-:S13]  /*d6c0*/  ISETP.GE.AND P0, PT, R0, UR6, PT ;  /* 0x0000000600007c0c */ /* 0x000fda000bf06270 */
[----:B------:R-:W-:Y:S05]  /*d6d0*/  @P0 EXIT ;  /* 0x000000000000094d */ /* 0x000fea0003800000 */
[----:B------:R-:W0:Y:S01]  /*d6e0*/  S2R R7, SR_CTAID.X ;  /* 0x0000000000077919 */ /* 0x000e220000002500 */
[----:B------:R-:W-:Y:S01]  /*d6f0*/  LOP3.LUT R5, R5, 0x1f, RZ, 0xc0, !PT ;  /* 0x0000001f05057812 */ /* 0x000fe200078ec0ff */
[----:B------:R-:W-:Y:S01]  /*d700*/  UIADD3 UR5, UR4, 0x1f, URZ ;  /* 0x0000001f04057890 */ /* 0x000fe2000fffe03f */
[----:B------:R-:W-:-:S03]  /*d710*/  IMAD.MOV.U32 R9, RZ, RZ, RZ ;  /* 0x000000ffff097224 */ /* 0x000fc600078e00ff */
[--C-:B------:R-:W-:Y:S01]  /*d720*/  IMAD R0, R0, 0x400, R5.reuse ;  /* 0x0000040000007824 */ /* 0x100fe200078e0205 */
[----:B------:R-:W-:Y:S01]  /*d730*/  USHF.R.S32.HI UR6, URZ, 0x1f, UR5 ;  /* 0x0000001f3f067899 */ /* 0x000fe20008011405 */
[----:B------:R-:W-:-:S03]  /*d740*/  IMAD.MOV.U32 R8, RZ, RZ, R5 ;  /* 0x000000ffff087224 */ /* 0x000fc600078e0005 */
[----:B------:R-:W-:Y:S01]  /*d750*/  ULEA.HI UR6, UR6, UR5, URZ, 0x5 ;  /* 0x0000000506067291 */ /* 0x000fe2000f8f283f */
[----:B------:R-:W-:-:S03]  /*d760*/  IADD3 R15, R0, 0xe0, RZ ;  /* 0x000000e0000f7810 */ /* 0x000fc60007ffe0ff */
[----:B------:R-:W-:Y:S01]  /*d770*/  USHF.R.S32.HI UR6, URZ, 0x5, UR6 ;  /* 0x000000053f067899 */ /* 0x000fe20008011406 */
[----:B0-----:R-:W-:Y:S02]  /*d780*/  SHF.R.U32.HI R2, RZ, 0x1b, R7 ;  /* 0x0000001bff027819 */ /* 0x001fe40000011607 */
[----:B------:R-:W-:-:S03]  /*d790*/  LOP3.LUT R7, R7, 0x3ffffff, RZ, 0xc0, !PT ;  /* 0x03ffffff07077812 */ /* 0x000fc600078ec0ff */
[----:B------:R-:W-:-:S04]  /*d7a0*/  IMAD.SHL.U32 R4, R2, 0x10, RZ ;  /* 0x0000001002047824 */ /* 0x000fc800078e00ff */
[----:B------:R0:W1:Y:S08]  /*d7b0*/  LDC R6, c[0x0][R4+0x390] ;  /* 0x0000e40004067b82 */ /* 0x0000700000000800 */
[----:B------:R0:W2:Y:S02]  /*d7c0*/  LDC.64 R2, c[0x0][R4+0x388] ;  /* 0x0000e20004027b82 */ /* 0x0000a40000000a00 */
[----:B0-----:R-:W-:-:S02]  /*d7d0*/  LEA R4, R0, 0x100, 0x1 ;  /* 0x0000010000047811 */ /* 0x001fc400078e08ff */
[----:B------:R-:W-:Y:S01]  /*d7e0*/  IADD3 R0, R0, 0x40, RZ ;  /* 0x0000004000007810 */ /* 0x000fe20007ffe0ff */
[----:B-1----:R-:W-:Y:S02]  /*d7f0*/  IMAD R6, R6, R7, RZ ;  /* 0x0000000706067224 */ /* 0x002fe400078e02ff */
[----:B------:R-:W-:-:S02]  /*d800*/  IMAD.MOV.U32 R7, RZ, RZ, RZ ;  /* 0x000000ffff077224 */ /* 0x000fc400078e00ff */
.L_x_43:
[C---:B------:R-:W-:Y:S02]  /*d810*/  IADD3 R10, R15.reuse, -0xe0, RZ ;  /* 0xffffff200f0a7810 */ /* 0x040fe40007ffe0ff */
[----:B------:R-:W-:Y:S02]  /*d820*/  ISETP.GE.AND P1, PT, R0, UR4, PT ;  /* 0x0000000400007c0c */ /* 0x000fe4000bf26270 */
[----:B------:R-:W-:Y:S02]  /*d830*/  ISETP.GE.AND P3, PT, R10, UR4, PT ;  /* 0x000000040a007c0c */ /* 0x000fe4000bf66270 */
[C---:B------:R-:W-:Y:S02]  /*d840*/  IADD3 R10, R15.reuse, -0xc0, RZ ;  /* 0xffffff400f0a7810 */ /* 0x040fe40007ffe0ff */
[----:B------:R-:W-:-:S02]  /*d850*/  IADD3 R12, R15, -0x80, RZ ;  /* 0xffffff800f0c7810 */ /* 0x000fc40007ffe0ff */
[----:B------:R-:W-:Y:S02]  /*d860*/  ISETP.GE.AND P4, PT, R10, UR4, PT ;  /* 0x000000040a007c0c */ /* 0x000fe4000bf86270 */
[----:B------:R-:W-:Y:S02]  /*d870*/  ISETP.GE.AND P2, PT, R12, UR4, PT ;  /* 0x000000040c007c0c */ /* 0x000fe4000bf46270 */
[----:B------:R-:W-:Y:S01]  /*d880*/  IADD3 R0, R0, 0x100, RZ ;  /* 0x0000010000007810 */ /* 0x000fe20007ffe0ff */
[----:B------:R-:W0:Y:S01]  /*d890*/  @!P1 LDS.U16 R11, [R4+-0x80] ;  /* 0xffff8000040b9984 */ /* 0x000e220000000400 */
[----:B------:R-:W-:Y:S02]  /*d8a0*/  @P1 HSETP2.LT.AND P5, PT, RZ.H0_H0, 1, 1, PT ;  /* 0x3c003c00ff001434 */ /* 0x000fe40003fa1800 */
[----:B------:R-:W-:Y:S01]  /*d8b0*/  @P3 HSETP2.LT.AND P0, PT, RZ.H0_H0, 1, 1, PT ;  /* 0x3c003c00ff003434 */ /* 0x000fe20003f01800 */
[----:B------:R-:W1:Y:S04]  /*d8c0*/  @!P3 LDS.U16 R13, [R4+-0x100] ;  /* 0xffff0000040db984 */ /* 0x000e680000000400 */
[----:B------:R-:W3:Y:S01]  /*d8d0*/  @!P4 LDS.U16 R10, [R4+-0xc0] ;  /* 0xffff4000040ac984 */ /* 0x000ee20000000400 */
[----:B------:R-:W-:-:S03]  /*d8e0*/  @P4 HSETP2.LT.AND P6, PT, RZ.H0_H0, 1, 1, PT ;  /* 0x3c003c00ff004434 */ /* 0x000fc60003fc1800 */
[----:B------:R-:W4:Y:S01]  /*d8f0*/  @!P2 LDS.U16 R12, [R4+-0x40] ;  /* 0xffffc000040ca984 */ /* 0x000f220000000400 */
[----:B0-----:R-:W-:Y:S01]  /*d900*/  @!P1 HSETP2.GT.AND P5, PT, R11.H0_H0, RZ.H0_H0, PT ;  /* 0x200000ff0b009234 */ /* 0x001fe20003fa4800 */
[C---:B------:R-:W-:Y:S01]  /*d910*/  ISETP.GE.AND P1, PT, R15.reuse, UR4, PT ;  /* 0x000000040f007c0c */ /* 0x040fe2000bf26270 */
[----:B-1----:R-:W-:Y:S01]  /*d920*/  @!P3 HSETP2.GT.AND P0, PT, R13.H0_H0, RZ.H0_H0, PT ;  /* 0x200000ff0d00b234 */ /* 0x002fe20003f04800 */
[----:B------:R-:W-:Y:S02]  /*d930*/  IADD3 R13, R15, -0x60, RZ ;  /* 0xffffffa00f0d7810 */ /* 0x000fe40007ffe0ff */
[----:B------:R-:W-:Y:S01]  /*d940*/  ISETP.NE.AND P3, PT, R8, RZ, PT ;  /* 0x000000ff0800720c */ /* 0x000fe20003f65270 */
[----:B---3--:R-:W-:Y:S01]  /*d950*/  @!P4 HSETP2.GT.AND P6, PT, R10.H0_H0, RZ.H0_H0, PT ;  /* 0x200000ff0a00c234 */ /* 0x008fe20003fc4800 */
[----:B------:R-:W-:Y:S02]  /*d960*/  ISETP.GE.AND P4, PT, R13, UR4, PT ;  /* 0x000000040d007c0c */ /* 0x000fe4000bf86270 */
[----:B------:R-:W-:-:S02]  /*d970*/  IADD3 R13, R15, -0x40, RZ ;  /* 0xffffffc00f0d7810 */ /* 0x000fc40007ffe0ff */
[----:B------:R-:W-:-:S04]  /*d980*/  IADD3 R8, R8, -0x8, RZ ;  /* 0xfffffff808087810 */ /* 0x000fc80007ffe0ff */
[----:B------:R-:W-:-:S04]  /*d990*/  VOTE.ANY R10, PT, !P0 ;  /* 0x00000000000a7806 */ /* 0x000fc800040e0100 */
[----:B------:R-:W-:Y:S01]  /*d9a0*/  SEL R14, R10, R9, !P3 ;  /* 0x000000090a0e7207 */ /* 0x000fe20005800000 */
[----:B------:R-:W0:Y:S01]  /*d9b0*/  @!P4 LDS.U16 R17, [R4] ;  /* 0x000000000411c984 */ /* 0x000e220000000400 */
[----:B------:R-:W-:Y:S02]  /*d9c0*/  ISETP.GE.AND P3, PT, R13, UR4, PT ;  /* 0x000000040d007c0c */ /* 0x000fe4000bf66270 */
[----:B------:R-:W-:Y:S02]  /*d9d0*/  IADD3 R9, R15, -0x20, RZ ;  /* 0xffffffe00f097810 */ /* 0x000fe40007ffe0ff */
[----:B------:R-:W-:Y:S02]  /*d9e0*/  IADD3 R10, R7, 0x1, RZ ;  /* 0x00000001070a7810 */ /* 0x000fe40007ffe0ff */
[----:B------:R-:W-:Y:S02]  /*d9f0*/  ISETP.GE.AND P0, PT, R9, UR4, PT ;  /* 0x0000000409007c0c */ /* 0x000fe4000bf06270 */
[----:B------:R-:W-:-:S02]  /*da00*/  VOTE.ANY R9, PT, !P6 ;  /* 0x0000000000097806 */ /* 0x000fc400070e0100 */
[----:B------:R-:W-:Y:S02]  /*da10*/  ISETP.NE.AND P6, PT, R5, R10, PT ;  /* 0x0000000a0500720c */ /* 0x000fe40003fc5270 */
[----:B------:R-:W-:Y:S01]  /*da20*/  IADD3 R10, R7, 0x2, RZ ;  /* 0x00000002070a7810 */ /* 0x000fe20007ffe0ff */
[----:B------:R-:W1:Y:S01]  /*da30*/  @!P3 LDS.U16 R11, [R4+0x40] ;  /* 0x00004000040bb984 */ /* 0x000e620000000400 */
[----:B------:R-:W-:Y:S02]  /*da40*/  SEL R16, R9, R14, !P6 ;  /* 0x0000000e09107207 */ /* 0x000fe40007000000 */
[----:B------:R-:W-:Y:S01]  /*da50*/  VOTE.ANY R9, PT, !P5 ;  /* 0x0000000000097806 */ /* 0x000fe200068e0100 */
[----:B------:R-:W3:Y:S01]  /*da60*/  @!P1 LDS.U16 R14, [R4+0xc0] ;  /* 0x0000c000040e9984 */ /* 0x000ee20000000400 */
[----:B------:R-:W-:Y:S01]  /*da70*/  @P2 HSETP2.LT.AND P6, PT, RZ.H0_H0, 1, 1, PT ;  /* 0x3c003c00ff002434 */ /* 0x000fe20003fc1800 */
[----:B------:R-:W-:Y:S01]  /*da80*/  IADD3 R15, R15, 0x100, RZ ;  /* 0x000001000f0f7810 */ /* 0x000fe20007ffe0ff */
[----:B----4-:R-:W-:Y:S01]  /*da90*/  @!P2 HSETP2.GT.AND P6, PT, R12.H0_H0, RZ.H0_H0, PT ;  /* 0x200000ff0c00a234 */ /* 0x010fe20003fc4800 */
[----:B------:R4:W5:Y:S01]  /*daa0*/  @!P0 LDS.U16 R13, [R4+0x80] ;  /* 0x00008000040d8984 */ /* 0x0009620000000400 */
[----:B------:R-:W-:-:S02]  /*dab0*/  ISETP.NE.AND P2, PT, R5, R10, PT ;  /* 0x0000000a0500720c */ /* 0x000fc40003f45270 */
[----:B------:R-:W-:Y:S02]  /*dac0*/  IADD3 R10, R7, 0x3, RZ ;  /* 0x00000003070a7810 */ /* 0x000fe40007ffe0ff */
[----:B------:R-:W-:Y:S02]  /*dad0*/  SEL R16, R9, R16, !P2 ;  /* 0x0000001009107207 */ /* 0x000fe40005000000 */
[----:B------:R-:W-:Y:S02]  /*dae0*/  ISETP.NE.AND P5, PT, R5, R10, PT ;  /* 0x0000000a0500720c */ /* 0x000fe40003fa5270 */
[----:B------:R-:W-:Y:S01]  /*daf0*/  @P4 HSETP2.LT.AND P2, PT, RZ.H0_H0, 1, 1, PT ;  /* 0x3c003c00ff004434 */ /* 0x000fe20003f41800 */
[----:B------:R-:W-:Y:S02]  /*db00*/  IADD3 R10, R7, 0x4, RZ ;  /* 0x00000004070a7810 */ /* 0x000fe40007ffe0ff */
[----:B------:R-:W-:Y:S01]  /*db10*/  VOTE.ANY R9, PT, !P6 ;  /* 0x0000000000097806 */ /* 0x000fe200070e0100 */
[----:B------:R-:W-:Y:S01]  /*db20*/  @P3 HSETP2.LT.AND P6, PT, RZ.H0_H0, 1, 1, PT ;  /* 0x3c003c00ff003434 */ /* 0x000fe20003fc1800 */
[----:B----4-:R-:W-:-:S02]  /*db30*/  IADD3 R4, R4, 0x200, RZ ;  /* 0x0000020004047810 */ /* 0x010fc40007ffe0ff */
[----:B------:R-:W-:Y:S01]  /*db40*/  SEL R16, R9, R16, !P5 ;  /* 0x0000001009107207 */ /* 0x000fe20006800000 */
[----:B------:R-:W-:Y:S02]  /*db50*/  @P0 HSETP2.LT.AND P5, PT, RZ.H0_H0, 1, 1, PT ;  /* 0x3c003c00ff000434 */ /* 0x000fe40003fa1800 */
[----:B0-----:R-:W-:Y:S02]  /*db60*/  @!P4 HSETP2.GT.AND P2, PT, R17.H0_H0, RZ.H0_H0, PT ;  /* 0x200000ff1100c234 */ /* 0x001fe40003f44800 */
[----:B------:R-:W-:Y:S02]  /*db70*/  @P1 HSETP2.LT.AND P4, PT, RZ.H0_H0, 1, 1, PT ;  /* 0x3c003c00ff001434 */ /* 0x000fe40003f81800 */
[----:B-1----:R-:W-:Y:S01]  /*db80*/  @!P3 HSETP2.GT.AND P6, PT, R11.H0_H0, RZ.H0_H0, PT ;  /* 0x200000ff0b00b234 */ /* 0x002fe20003fc4800 */
[----:B------:R-:W-:Y:S02]  /*db90*/  ISETP.NE.AND P3, PT, R5, R10, PT ;  /* 0x0000000a0500720c */ /* 0x000fe40003f65270 */
[----:B------:R-:W-:Y:S01]  /*dba0*/  IADD3 R10, R7, 0x5, RZ ;  /* 0x00000005070a7810 */ /* 0x000fe20007ffe0ff */
[----:B---3--:R-:W-:-:S05]  /*dbb0*/  @!P1 HSETP2.GT.AND P4, PT, R14.H0_H0, RZ.H0_H0, PT ;  /* 0x200000ff0e009234 */ /* 0x008fca0003f84800 */
[----:B------:R-:W-:Y:S01]  /*dbc0*/  VOTE.ANY R9, PT, !P2 ;  /* 0x0000000000097806 */ /* 0x000fe200050e0100 */
[----:B-----5:R-:W-:Y:S01]  /*dbd0*/  @!P0 HSETP2.GT.AND P5, PT, R13.H0_H0, RZ.H0_H0, PT ;  /* 0x200000ff0d008234 */ /* 0x020fe20003fa4800 */
[----:B------:R-:W-:Y:S02]  /*dbe0*/  ISETP.NE.AND P0, PT, R5, R10, PT ;  /* 0x0000000a0500720c */ /* 0x000fe40003f05270 */
[----:B------:R-:W-:Y:S02]  /*dbf0*/  SEL R16, R9, R16, !P3 ;  /* 0x0000001009107207 */ /* 0x000fe40005800000 */
[----:B------:R-:W-:Y:S02]  /*dc00*/  IADD3 R10, R7, 0x6, RZ ;  /* 0x00000006070a7810 */ /* 0x000fe40007ffe0ff */
[----:B------:R-:W-:Y:S02]  /*dc10*/  VOTE.ANY R9, PT, !P6 ;  /* 0x0000000000097806 */ /* 0x000fe400070e0100 */
[----:B------:R-:W-:-:S02]  /*dc20*/  ISETP.NE.AND P1, PT, R5, R10, PT ;  /* 0x0000000a0500720c */ /* 0x000fc40003f25270 */
[----:B------:R-:W-:Y:S02]  /*dc30*/  SEL R16, R9, R16, !P0 ;  /* 0x0000001009107207 */ /* 0x000fe40004000000 */
[C---:B------:R-:W-:Y:S02]  /*dc40*/  IADD3 R10, R7.reuse, 0x7, RZ ;  /* 0x00000007070a7810 */ /* 0x040fe40007ffe0ff */
[----:B------:R-:W-:Y:S02]  /*dc50*/  VOTE.ANY R9, PT, !P5 ;  /* 0x0000000000097806 */ /* 0x000fe400068e0100 */
[----:B------:R-:W-:Y:S02]  /*dc60*/  IADD3 R7, R7, 0x8, RZ ;  /* 0x0000000807077810 */ /* 0x000fe40007ffe0ff */
[----:B------:R-:W-:Y:S02]  /*dc70*/  SEL R16, R9, R16, !P1 ;  /* 0x0000001009107207 */ /* 0x000fe40004800000 */
[----:B------:R-:W-:-:S02]  /*dc80*/  ISETP.NE.AND P1, PT, R7, 0x20, PT ;  /* 0x000000200700780c */ /* 0x000fc40003f25270 */
[----:B------:R-:W-:Y:S02]  /*dc90*/  ISETP.NE.AND P0, PT, R5, R10, PT ;  /* 0x0000000a0500720c */ /* 0x000fe40003f05270 */
[----:B------:R-:W-:-:S04]  /*dca0*/  VOTE.ANY R9, PT, !P4 ;  /* 0x0000000000097806 */ /* 0x000fc800060e0100 */
[----:B------:R-:W-:-:S05]  /*dcb0*/  SEL R9, R9, R16, !P0 ;  /* 0x0000001009097207 */ /* 0x000fca0004000000 */
[----:B------:R-:W-:Y:S05]  /*dcc0*/  @P1 BRA `(.L_x_43) ;  /* 0xfffffb4000001947 */ /* 0x000fea000383ffff */
[----:B------:R-:W0:Y:S02]  /*dcd0*/  S2R R7, SR_TID.X ;  /* 0x0000000000077919 */ /* 0x000e240000002100 */
[----:B0-----:R-:W-:-:S13]  /*dce0*/  ISETP.GE.AND P0, PT, R7, UR6, PT ;  /* 0x0000000607007c0c */ /* 0x001fda000bf06270 */
[----:B------:R-:W-:Y:S05]  /*dcf0*/  @P0 EXIT ;  /* 0x000000000000094d */ /* 0x000fea0003800000 */
[----:B------:R-:W-:Y:S02]  /*dd00*/  SHF.R.S32.HI R5, RZ, 0x1f, R7 ;  /* 0x0000001fff057819 */ /* 0x000fe40000011407 */
[----:B------:R-:W-:-:S04]  /*dd10*/  IADD3 R7, P0, R6, R7, RZ ;  /* 0x0000000706077210 */ /* 0x000fc80007f1e0ff */
[----:B------:R-:W-:Y:S02]  /*dd20*/  LEA.HI.X.SX32 R5, R6, R5, 0x1, P0 ;  /* 0x0000000506057211 */ /* 0x000fe400000f0eff */
[----:B--2---:R-:W-:-:S04]  /*dd30*/  LEA R2, P0, R7, R2, 0x2 ;  /* 0x0000000207027211 */ /* 0x004fc800078010ff */
[----:B------:R-:W-:-:S05]  /*dd40*/  LEA.HI.X R3, R7, R3, R5, 0x2, P0 ;  /* 0x0000000307037211 */ /* 0x000fca00000f1405 */
[----:B------:R-:W-:Y:S01]  /*dd50*/  STG.E [R2.64], R9 ;  /* 0x0000000902007986 */ /* 0x000fe2000c101908 */
[----:B------:R-:W-:Y:S05]  /*dd60*/  EXIT ;  /* 0x000000000000794d */ /* 0x000fea0003800000 */
.L_x_44:
[----:B------:R-:W-:-:S00]  /*dd70*/  BRA `(.L_x_44) ;  /* 0xfffffff000007947 */ /* 0x000fc0000383ffff */
[----:B------:R-:W-:-:S00]  /*dd80*/  NOP ;  /* 0x0000000000007918 */ /* 0x000fc00000000000 */
[----:B------:R-:W-:-:S00]  /*dd90*/  NOP ;  /* 0x0000000000007918 */ /* 0x000fc00000000000 */
[----:B------:R-:W-:-:S00]  /*dda0*/  NOP ;  /* 0x0000000000007918 */ /* 0x000fc00000000000 */
[----:B------:R-:W-:-:S00]  /*ddb0*/  NOP ;  /* 0x0000000000007918 */ /* 0x000fc00000000000 */
[----:B------:R-:W-:-:S00]  /*ddc0*/  NOP ;  /* 0x0000000000007918 */ /* 0x000fc00000000000 */
[----:B------:R-:W-:-:S00]  /*ddd0*/  NOP ;  /* 0x0000000000007918 */ /* 0x000fc00000000000 */
[----:B------:R-:W-:-:S00]  /*dde0*/  NOP ;  /* 0x0000000000007918 */ /* 0x000fc00000000000 */
[----:B------:R-:W-:-:S00]  /*ddf0*/  NOP ;  /* 0x0000000000007918 */ /* 0x000fc00000000000 */
.L_x_132:


//--------------------- .text.ldpc2_BG1_reg_index_fp_desc_dyn_sm80_tb --------------------------
	.section	.text.ldpc2_BG1_reg_index_fp_desc_dyn_sm80_tb,"ax",@progbits
	.sectionflags	@"SHF_BARRIERS=1"
	.sectioninfo	@"SHI_REGISTERS=149"
	.align	128
        .global         ldpc2_BG1_reg_index_fp_desc_dyn_sm80_tb
        .type           ldpc2_BG1_reg_index_fp_desc_dyn_sm80_tb,@function
        .size           ldpc2_BG1_reg_index_fp_desc_dyn_sm80_tb,(.L_x_130 - ldpc2_BG1_reg_index_fp_desc_dyn_sm80_tb)
        .other          ldpc2_BG1_reg_index_fp_desc_dyn_sm80_tb,@"STO_CUDA_ENTRY STV_DEFAULT"
ldpc2_BG1_reg_index_fp_desc_dyn_sm80_tb:
.text.ldpc2_BG1_reg_index_fp_desc_dyn_sm80_tb:
.L_x_1:
        /* <DEDUP_REMOVED lines=10> */
.L_x_45:
[----:B------:R-:W-:-:S13]  /*00a0*/  ISETP.GE.AND P0, PT, R0, 0x2, PT ;  /* 0x000000020000780c */ /* 0x000fda0003f06270 */
[----:B------:R-:W-:Y:S05]  /*00b0*/  @!P0 BRA `(.L_x_47) ;  /* 0x0000004000008947 */ /* 0x000fea0003800000 */
[----:B------:R-:W-:Y:S01]  /*00c0*/  ISETP.GE.AND P0, PT, R2, c[0x0][0x1a4], PT ;  /* 0x0000690002007a0c */ /* 0x000fe20003f06270 */
[----:B------:R-:W-:-:S12]  /*00d0*/  UMOV UR4, 0x1 ;  /* 0x0000000100047882 */ /* 0x000fd80000000000 */
[----:B------:R-:W-:Y:S05]  /*00e0*/  @!P0 BRA `(.L_x_46) ;  /* 0x00000b5000008947 */ /* 0x000fea0003800000 */
[----:B------:R-:W-:-:S02]  /*00f0*/  IADD3 R2, R2, -c[0x0][0x1a4], RZ ;  /* 0x8000690002027a10 */ /* 0x000fc40007ffe0ff */
.L_x_47:
[----:B------:R-:W-:-:S13]  /*0100*/  ISETP.GE.AND P0, PT, R0, 0x3, PT ;  /* 0x000000030000780c */ /* 0x000fda0003f06270 */
[----:B------:R-:W-:Y:S05]  /*0110*/  @!P0 BRA `(.L_x_48) ;  /* 0x0000004000008947 */ /* 0x000fea0003800000 */
[----:B------:R-:W-:Y:S01]  /*0120*/  ISETP.GE.AND P0, PT, R2, c[0x0][0x1b4], PT ;  /* 0x00006d0002007a0c */ /* 0x000fe20003f06270 */
[----:B------:R-:W-:-:S12]  /*0130*/  UMOV UR4, 0x2 ;  /* 0x0000000200047882 */ /* 0x000fd80000000000 */
[----:B------:R-:W-:Y:S05]  /*0140*/  @!P0 BRA `(.L_x_46) ;  /* 0x00000af000008947 */ /* 0x000fea0003800000 */
[----:B------:R-:W-:-:S02]  /*0150*/  IADD3 R2, R2, -c[0x0][0x1b4], RZ ;  /* 0x80006d0002027a10 */ /* 0x000fc40007ffe0ff */
.L_x_48:
[----:B------:R-:W-:-:S13]  /*0160*/  ISETP.GE.AND P0, PT, R0, 0x4, PT ;  /* 0x000000040000780c */ /* 0x000fda0003f06270 */
[----:B------:R-:W-:Y:S05]  /*0170*/  @!P0 BRA `(.L_x_49) ;  /* 0x0000004000008947 */ /* 0x000fea0003800000 */
[----:B------:R-:W-:Y:S01]  /*0180*/  ISETP.GE.AND P0, PT, R2, c[0x0][0x1c4], PT ;  /* 0x0000710002007a0c */ /* 0x000fe20003f06270 */
[----:B------:R-:W-:-:S12]  /*0190*/  UMOV UR4, 0x3 ;  /* 0x0000000300047882 */ /* 0x000fd80000000000 */
[----:B------:R-:W-:Y:S05]  /*01a0*/  @!P0 BRA `(.L_x_46) ;  /* 0x00000a9000008947 */ /* 0x000fea0003800000 */
[----:B------:R-:W-:-:S02]  /*01b0*/  IADD3 R2, R2, -c[0x0][0x1c4], RZ ;  /* 0x8000710002027a10 */ /* 0x000fc40007ffe0ff */
.L_x_49:
[----:B------:R-:W-:-:S13]  /*01c0*/  ISETP.GE.AND P0, PT, R0, 0x5, PT ;  /* 0x000000050000780c */ /* 0x000fda0003f06270 */
[----:B------:R-:W-:Y:S05]  /*01d0*/  @!P0 BRA `(.L_x_50) ;  /* 0x0000004000008947 */ /* 0x000fea0003800000 */
[----:B------:R-:W-:Y:S01]  /*01e0*/  ISETP.GE.AND P0, PT, R2, c[0x0][0x1d4], PT ;  /* 0x0000750002007a0c */ /* 0x000fe20003f06270 */
[----:B------:R-:W-:-:S12]  /*01f0*/  UMOV UR4, 0x4 ;  /* 0x0000000400047882 */ /* 0x000fd80000000000 */
[----:B------:R-:W-:Y:S05]  /*0200*/  @!P0 BRA `(.L_x_46) ;  /* 0x00000a3000008947 */ /* 0x000fea0003800000 */
[----:B------:R-:W-:-:S02]  /*0210*/  IADD3 R2, R2, -c[0x0][0x1d4], RZ ;  /* 0x8000750002027a10 */ /* 0x000fc40007ffe0ff */
.L_x_50:
[----:B------:R-:W-:-:S13]  /*0220*/  ISETP.GE.AND P0, PT, R0, 0x6, PT ;  /* 0x000000060000780c */ /* 0x000fda0003f06270 */
[----:B------:R-:W-:Y:S05]  /*0230*/  @!P0 BRA `(.L_x_51) ;  /* 0x0000004000008947 */ /* 0x000fea0003800000 */
[----:B------:R-:W-:Y:S01]  /*0240*/  ISETP.GE.AND P0, PT, R2, c[0x0][0x1e4], PT ;  /* 0x0000790002007a0c */ /* 0x000fe20003f06270 */
[----:B------:R-:W-:-:S12]  /*0250*/  UMOV UR4, 0x5 ;  /* 0x0000000500047882 */ /* 0x000fd80000000000 */
[----:B------:R-:W-:Y:S05]  /*0260*/  @!P0 BRA `(.L_x_46) ;  /* 0x000009d000008947 */ /* 0x000fea0003800000 */
[----:B------:R-:W-:-:S02]  /*0270*/  IADD3 R2, R2, -c[0x0][0x1e4], RZ ;  /* 0x8000790002027a10 */ /* 0x000fc40007ffe0ff */
.L_x_51:
[----:B------:R-:W-:-:S13]  /*0280*/  ISETP.GE.AND P0, PT, R0, 0x7, PT ;  /* 0x000000070000780c */ /* 0x000fda0003f06270 */
[----:B------:R-:W-:Y:S05]  /*0290*/  @!P0 BRA `(.L_x_52) ;  /* 0x0000004000008947 */ /* 0x000fea0003800000 */
[----:B------:R-:W-:Y:S01]  /*02a0*/  ISETP.GE.AND P0, PT, R2, c[0x0][0x1f4], PT ;  /* 0x00007d0002007a0c */ /* 0x000fe20003f06270 */
[----:B------:R-:W-:-:S12]  /*02b0*/  UMOV UR4, 0x6 ;  /* 0x0000000600047882 */ /* 0x000fd80000000000 */
[----:B------:R-:W-:Y:S05]  /*02c0*/  @!P0 BRA `(.L_x_46) ;  /* 0x0000097000008947 */ /* 0x000fea0003800000 */
[----:B------:R-:W-:-:S02]  /*02d0*/  IADD3 R2, R2, -c[0x0][0x1f4], RZ ;  /* 0x80007d0002027a10 */ /* 0x000fc40007ffe0ff */
.L_x_52:
[----:B------:R-:W-:-:S13]  /*02e0*/  ISETP.GE.AND P0, PT, R0, 0x8, PT ;  /* 0x000000080000780c */ /* 0x000fda0003f06270 */
[----:B------:R-:W-:Y:S05]  /*02f0*/  @!P0 BRA `(.L_x_53) ;  /* 0x0000004000008947 */ /* 0x000fea0003800000 */
[----:B------:R-:W-:Y:S01]  /*0300*/  ISETP.GE.AND P0, PT, R2, c[0x0][0x204], PT ;  /* 0x0000810002007a0c */ /* 0x000fe20003f06270 */
[----:B------:R-:W-:-:S12]  /*0310*/  UMOV UR4, 0x7 ;  /* 0x0000000700047882 */ /* 0x000fd80000000000 */
[----:B------:R-:W-:Y:S05]  /*0320*/  @!P0 BRA `(.L_x_46) ;  /* 0x0000091000008947 */ /* 0x000fea0003800000 */
[----:B------:R-:W-:-:S02]  /*0330*/  IADD3 R2, R2, -c[0x0][0x204], RZ ;  /* 0x8000810002027a10 */ /* 0x000fc40007ffe0ff */
.L_x_53:
[----:B------:R-:W-:-:S13]  /*0340*/  ISETP.GE.AND P0, PT, R0, 0x9, PT ;  /* 0x000000090000780c */ /* 0x000fda0003f06270 */
[----:B------:R-:W-:Y:S05]  /*0350*/  @!P0 BRA `(.L_x_54) ;  /* 0x0000004000008947 */ /* 0x000fea0003800000 */
[----:B------:R-:W-:Y:S01]  /*0360*/  ISETP.GE.AND P0, PT, R2, c[0x0][0x214], PT ;  /* 0x0000850002007a0c */ /* 0x000fe20003f06270 */
[----:B------:R-:W-:-:S12]  /*0370*/  UMOV UR4, 0x8 ;  /* 0x0000000800047882 */ /* 0x000fd80000000000 */
[----:B------:R-:W-:Y:S05]  /*0380*/  @!P0 BRA `(.L_x_46) ;  /* 0x000008b000008947 */ /* 0x000fea0003800000 */
[----:B------:R-:W-:-:S02]  /*0390*/  IADD3 R2, R2, -c[0x0][0x214], RZ ;  /* 0x8000850002027a10 */ /* 0x000fc40007ffe0ff */
.L_x_54:
[----:B------:R-:W-:-:S13]  /*03a0*/  ISETP.GE.AND P0, PT, R0, 0xa, PT ;  /* 0x0000000a0000780c */ /* 0x000fda0003f06270 */
[----:B------:R-:W-:Y:S05]  /*03b0*/  @!P0 BRA `(.L_x_55) ;  /* 0x0000004000008947 */ /* 0x000fea0003800000 */
[----:B------:R-:W-:Y:S01]  /*03c0*/  ISETP.GE.AND P0, PT, R2, c[0x0][0x224], PT ;  /* 0x0000890002007a0c */ /* 0x000fe20003f06270 */
[----:B------:R-:W-:-:S12]  /*03d0*/  UMOV UR4, 0x9 ;  /* 0x0000000900047882 */ /* 0x000fd80000000000 */
[----:B------:R-:W-:Y:S05]  /*03e0*/  @!P0 BRA `(.L_x_46) ;  /* 0x0000085000008947 */ /* 0x000fea0003800000 */
[----:B------:R-:W-:-:S02]  /*03f0*/  IADD3 R2, R2, -c[0x0][0x224], RZ ;  /* 0x8000890002027a10 */ /* 0x000fc40007ffe0ff */
.L_x_55:
[----:B------:R-:W-:-:S13]  /*0400*/  ISETP.GE.AND P0, PT, R0, 0xb, PT ;  /* 0x0000000b0000780c */ /* 0x000fda0003f06270 */
[----:B------:R-:W-:Y:S05]  /*0410*/  @!P0 BRA `(.L_x_56) ;  /* 0x0000004000008947 */ /* 0x000fea0003800000 */
[----:B------:R-:W-:Y:S01]  /*0420*/  ISETP.GE.AND P0, PT, R2, c[0x0][0x234], PT ;  /* 0x00008d0002007a0c */ /* 0x000fe20003f06270 */
[----:B------:R-:W-:-:S12]  /*0430*/  UMOV UR4, 0xa ;  /* 0x0000000a00047882 */ /* 0x000fd80000000000 */
[----:B------:R-:W-:Y:S05]  /*0440*/  @!P0 BRA `(.L_x_46) ;  /* 0x000007f000008947 */ /* 0x000fea0003800000 */
[----:B------:R-:W-:-:S02]  /*0450*/  IADD3 R2, R2, -c[0x0][0x234], RZ ;  /* 0x80008d0002027a10 */ /* 0x000fc40007ffe0ff */
.L_x_56:
[----:B------:R-:W-:-:S13]  /*0460*/  ISETP.GE.AND P0, PT, R0, 0xc, PT ;  /* 0x0000000c0000780c */ /* 0x000fda0003f06270 */
[----:B------:R-:W-:Y:S05]  /*0470*/  @!P0 BRA `(.L_x_57) ;  /* 0x0000004000008947 */ /* 0x000fea0003800000 */
[----:B------:R-:W-:Y:S01]  /*0480*/  ISETP.GE.AND P0, PT, R2, c[0x0][0x244], PT ;  /* 0x0000910002007a0c */ /* 0x000fe20003f06270 */
[----:B------:R-:W-:-:S12]  /*0490*/  UMOV UR4, 0xb ;  /* 0x0000000b00047882 */ /* 0x000fd80000000000 */
[----:B------:R-:W-:Y:S05]  /*04a0*/  @!P0 BRA `(.L_x_46) ;  /* 0x0000079000008947 */ /* 0x000fea0003800000 */
[----:B------:R-:W-:-:S02]  /*04b0*/  IADD3 R2, R2, -c[0x0][0x244], RZ ;  /* 0x8000910002027a10 */ /* 0x000fc40007ffe0ff */
.L_x_57:
[----:B------:R-:W-:-:S13]  /*04c0*/  ISETP.GE.AND P0, PT, R0, 0xd, PT ;  /* 0x0000000d0000780c */ /* 0x000fda0003f06270 */
[----:B------:R-:W-:Y:S05]  /*04d0*/  @!P0 BRA `(.L_x_58) ;  /* 0x0000004000008947 */ /* 0x000fea0003800000 */
[----:B------:R-:W-:Y:S01]  /*04e0*/  ISETP.GE.AND P0, PT, R2, c[0x0][0x254], PT ;  /* 0x0000950002007a0c */ /* 0x000fe20003f06270 */
[----:B------:R-:W-:-:S12]  /*04f0*/  UMOV UR4, 0xc ;  /* 0x0000000c00047882 */ /* 0x000fd80000000000 */
[----:B------:R-:W-:Y:S05]  /*0500*/  @!P0 BRA `(.L_x_46) ;  /* 0x0000073000008947 */ /* 0x000fea0003800000 */
[----:B------:R-:W-:-:S02]  /*0510*/  IADD3 R2, R2, -c[0x0][0x254], RZ ;  /* 0x8000950002027a10 */ /* 0x000fc40007ffe0ff */
.L_x_58:
[----:B------:R-:W-:-:S13]  /*0520*/  ISETP.GE.AND P0, PT, R0, 0xe, PT ;  /* 0x0000000e0000780c */ /* 0x000fda0003f06270 */
[----:B------:R-:W-:Y:S05]  /*0530*/  @!P0 BRA `(.L_x_59) ;  /* 0x0000004000008947 */ /* 0x000fea0003800000 */
[----:B------:R-:W-:Y:S01]  /*0540*/  ISETP.GE.AND P0, PT, R2, c[0x0][0x264], PT ;  /* 0x0000990002007a0c */ /* 0x000fe20003f06270 */
[----:B------:R-:W-:-:S12]  /*0550*/  UMOV UR4, 0xd ;  /* 0x0000000d00047882 */ /* 0x000fd80000000000 */
[----:B------:R-:W-:Y:S05]  /*0560*/  @!P0 BRA `(.L_x_46) ;  /* 0x000006d000008947 */ /* 0x000fea0003800000 */
[----:B------:R-:W-:-:S02]  /*0570*/  IADD3 R2, R2, -c[0x0][0x264], RZ ;  /* 0x8000990002027a10 */ /* 0x000fc40007ffe0ff */
.L_x_59:
[----:B------:R-:W-:-:S13]  /*0580*/  ISETP.GE.AND P0, PT, R0, 0xf, PT ;  /* 0x0000000f0000780c */ /* 0x000fda0003f06270 */
[----:B------:R-:W-:Y:S05]  /*0590*/  @!P0 BRA `(.L_x_60) ;  /* 0x0000004000008947 */ /* 0x000fea0003800000 */
[----:B------:R-:W-:Y:S01]  /*05a0*/  ISETP.GE.AND P0, PT, R2, c[0x0][0x274], PT ;  /* 0x00009d0002007a0c */ /* 0x000fe20003f06270 */
[----:B------:R-:W-:-:S12]  /*05b0*/  UMOV UR4, 0xe ;  /* 0x0000000e00047882 */ /* 0x000fd80000000000 */
[----:B------:R-:W-:Y:S05]  /*05c0*/  @!P0 BRA `(.L_x_46) ;  /* 0x0000067000008947 */ /* 0x000fea0003800000 */
[----:B------:R-:W-:-:S02]  /*05d0*/  IADD3 R2, R2, -c[0x0][0x274], RZ ;  /* 0x80009d0002027a10 */ /* 0x000fc40007ffe0ff */
.L_x_60:
[----:B------:R-:W-:-:S13]  /*05e0*/  ISETP.GE.AND P0, PT, R0, 0x10, PT ;  /* 0x000000100000780c */ /* 0x000fda0003f06270 */
[----:B------:R-:W-:Y:S05]  /*05f0*/  @!P0 BRA `(.L_x_61) ;  /* 0x0000004000008947 */ /* 0x000fea0003800000 */
[----:B------:R-:W-:Y:S01]  /*0600*/  ISETP.GE.AND P0, PT, R2, c[0x0][0x284], PT ;  /* 0x0000a10002007a0c */ /* 0x000fe20003f06270 */
[----:B------:R-:W-:-:S12]  /*0610*/  UMOV UR4, 0xf ;  /* 0x0000000f00047882 */ /* 0x000fd80000000000 */
[----:B------:R-:W-:Y:S05]  /*0620*/  @!P0 BRA `(.L_x_46) ;  /* 0x0000061000008947 */ /* 0x000fea0003800000 */
[----:B------:R-:W-:-:S02]  /*0630*/  IADD3 R2, R2, -c[0x0][0x284], RZ ;  /* 0x8000a10002027a10 */ /* 0x000fc40007ffe0ff */
.L_x_61:
[----:B------:R-:W-:-:S13]  /*0640*/  ISETP.GE.AND P0, PT, R0, 0x11, PT ;  /* 0x000000110000780c */ /* 0x000fda0003f06270 */
[----:B------:R-:W-:Y:S05]  /*0650*/  @!P0 BRA `(.L_x_62) ;  /* 0x0000004000008947 */ /* 0x000fea0003800000 */
[----:B------:R-:W-:Y:S01]  /*0660*/  ISETP.GE.AND P0, PT, R2, c[0x0][0x294], PT ;  /* 0x0000a50002007a0c */ /* 0x000fe20003f06270 */
[----:B------:R-:W-:-:S12]  /*0670*/  UMOV UR4, 0x10 ;  /* 0x0000001000047882 */ /* 0x000fd80000000000 */
[----:B------:R-:W-:Y:S05]  /*0680*/  @!P0 BRA `(.L_x_46) ;  /* 0x000005b000008947 */ /* 0x000fea0003800000 */
[----:B------:R-:W-:-:S02]  /*0690*/  IADD3 R2, R2, -c[0x0][0x294], RZ ;  /* 0x8000a50002027a10 */ /* 0x000fc40007ffe0ff */
.L_x_62:
[----:B------:R-:W-:-:S13]  /*06a0*/  ISETP.GE.AND P0, PT, R0, 0x12, PT ;  /* 0x000000120000780c */ /* 0x000fda0003f06270 */
[----:B------:R-:W-:Y:S05]  /*06b0*/  @!P0 BRA `(.L_x_63) ;  /* 0x0000004000008947 */ /* 0x000fea0003800000 */
[----:B------:R-:W-:Y:S01]  /*06c0*/  ISETP.GE.AND P0, PT, R2, c[0x0][0x2a4], PT ;  /* 0x0000a90002007a0c */ /* 0x000fe20003f06270 */
[----:B------:R-:W-:-:S12]  /*06d0*/  UMOV UR4, 0x11 ;  /* 0x0000001100047882 */ /* 0x000fd80000000000 */
[----:B------:R-:W-:Y:S05]  /*06e0*/  @!P0 BRA `(.L_x_46) ;  /* 0x0000055000008947 */ /* 0x000fea0003800000 */
[----:B------:R-:W-:-:S02]  /*06f0*/  IADD3 R2, R2, -c[0x0][0x2a4], RZ ;  /* 0x8000a90002027a10 */ /* 0x000fc40007ffe0ff */
.L_x_63:
[----:B------:R-:W-:-:S13]  /*0700*/  ISETP.GE.AND P0, PT, R0, 0x13, PT ;  /* 0x000000130000780c */ /* 0x000fda0003f06270 */
[----:B------:R-:W-:Y:S05]  /*0710*/  @!P0 BRA `(.L_x_64) ;  /* 0x0000004000008947 */ /* 0x000fea0003800000 */
[----:B------:R-:W-:Y:S01]  /*0720*/  ISETP.GE.AND P0, PT, R2, c[0x0][0x2b4], PT ;  /* 0x0000ad0002007a0c */ /* 0x000fe20003f06270 */
[----:B------:R-:W-:-:S12]  /*0730*/  UMOV UR4, 0x12 ;  /* 0x0000001200047882 */ /* 0x000fd80000000000 */
[----:B------:R-:W-:Y:S05]  /*0740*/  @!P0 BRA `(.L_x_46) ;  /* 0x000004f000008947 */ /* 0x000fea0003800000 */
[----:B------:R-:W-:-:S02]  /*0750*/  IADD3 R2, R2, -c[0x0][0x2b4], RZ ;  /* 0x8000ad0002027a10 */ /* 0x000fc40007ffe0ff */
.L_x_64:
[----:B------:R-:W-:-:S13]  /*0760*/  ISETP.GE.AND P0, PT, R0, 0x14, PT ;  /* 0x000000140000780c */ /* 0x000fda0003f06270 */
[----:B------:R-:W-:Y:S05]  /*0770*/  @!P0 BRA `(.L_x_65) ;  /* 0x0000004000008947 */ /* 0x000fea0003800000 */
[----:B------:R-:W-:Y:S01]  /*0780*/  ISETP.GE.AND P0, PT, R2, c[0x0][0x2c4], PT ;  /* 0x0000b10002007a0c */ /* 0x000fe20003f06270 */
[----:B------:R-:W-:-:S12]  /*0790*/  UMOV UR4, 0x13 ;  /* 0x0000001300047882 */ /* 0x000fd80000000000 */
[----:B------:R-:W-:Y:S05]  /*07a0*/  @!P0 BRA `(.L_x_46) ;  /* 0x0000049000008947 */ /* 0x000fea0003800000 */
[----:B------:R-:W-:-:S02]  /*07b0*/  IADD3 R2, R2, -c[0x0][0x2c4], RZ ;  /* 0x8000b10002027a10 */ /* 0x000fc40007ffe0ff */
.L_x_65:
[----:B------:R-:W-:-:S13]  /*07c0*/  ISETP.GE.AND P0, PT, R0, 0x15, PT ;  /* 0x000000150000780c */ /* 0x000fda0003f06270 */
[----:B------:R-:W-:Y:S05]  /*07d0*/  @!P0 BRA `(.L_x_66) ;  /* 0x0000004000008947 */ /* 0x000fea0003800000 */
[----:B------:R-:W-:Y:S01]  /*07e0*/  ISETP.GE.AND P0, PT, R2, c[0x0][0x2d4], PT ;  /* 0x0000b50002007a0c */ /* 0x000fe20003f06270 */
[----:B------:R-:W-:-:S12]  /*07f0*/  UMOV UR4, 0x14 ;  /* 0x0000001400047882 */ /* 0x000fd80000000000 */
[----:B------:R-:W-:Y:S05]  /*0800*/  @!P0 BRA `(.L_x_46) ;  /* 0x0000043000008947 */ /* 0x000fea0003800000 */
[----:B------:R-:W-:-:S02]  /*0810*/  IADD3 R2, R2, -c[0x0][0x2d4], RZ ;  /* 0x8000b50002027a10 */ /* 0x000fc40007ffe0ff */
.L_x_66:
[----:B------:R-:W-:-:S13]  /*0820*/  ISETP.GE.AND P0, PT, R0, 0x16, PT ;  /* 0x000000160000780c */ /* 0x000fda0003f06270 */
[----:B------:R-:W-:Y:S05]  /*0830*/  @!P0 BRA `(.L_x_67) ;  /* 0x0000004000008947 */ /* 0x000fea0003800000 */
[----:B------:R-:W-:Y:S01]  /*0840*/  ISETP.GE.AND P0, PT, R2, c[0x0][0x2e4], PT ;  /* 0x0000b90002007a0c */ /* 0x000fe20003f06270 */
[----:B------:R-:W-:-:S12]  /*0850*/  UMOV UR4, 0x15 ;  /* 0x0000001500047882 */ /* 0x000fd80000000000 */
[----:B------:R-:W-:Y:S05]  /*0860*/  @!P0 BRA `(.L_x_46) ;  /* 0x000003d000008947 */ /* 0x000fea0003800000 */
[----:B------:R-:W-:-:S02]  /*0870*/  IADD3 R2, R2, -c[0x0][0x2e4], RZ ;  /* 0x8000b90002027a10 */ /* 0x000fc40007ffe0ff */
.L_x_67:
[----:B------:R-:W-:-:S13]  /*0880*/  ISETP.GE.AND P0, PT, R0, 0x17, PT ;  /* 0x000000170000780c */ /* 0x000fda0003f06270 */
[----:B------:R-:W-:Y:S05]  /*0890*/  @!P0 BRA `(.L_x_68) ;  /* 0x0000004000008947 */ /* 0x000fea0003800000 */
[----:B------:R-:W-:Y:S01]  /*08a0*/  ISETP.GE.AND P0, PT, R2, c[0x0][0x2f4], PT ;  /* 0x0000bd0002007a0c */ /* 0x000fe20003f06270 */
[----:B------:R-:W-:-:S12]  /*08b0*/  UMOV UR4, 0x16 ;  /* 0x0000001600047882 */ /* 0x000fd80000000000 */
[----:B------:R-:W-:Y:S05]  /*08c0*/  @!P0 BRA `(.L_x_46) ;  /* 0x0000037000008947 */ /* 0x000fea0003800000 */
[----:B------:R-:W-:-:S02]  /*08d0*/  IADD3 R2, R2, -c[0x0][0x2f4], RZ ;  /* 0x8000bd0002027a10 */ /* 0x000fc40007ffe0ff */
.L_x_68:
[----:B------:R-:W-:-:S13]  /*08e0*/  ISETP.GE.AND P0, PT, R0, 0x18, PT ;  /* 0x000000180000780c */ /* 0x000fda0003f06270 */
[----:B------:R-:W-:Y:S05]  /*08f0*/  @!P0 BRA `(.L_x_69) ;  /* 0x0000004000008947 */ /* 0x000fea0003800000 */
[----:B------:R-:W-:Y:S01]  /*0900*/  ISETP.GE.AND P0, PT, R2, c[0x0][0x304], PT ;  /* 0x0000c10002007a0c */ /* 0x000fe20003f06270 */
[----:B------:R-:W-:-:S12]  /*0910*/  UMOV UR4, 0x17 ;  /* 0x0000001700047882 */ /* 0x000fd80000000000 */
[----:B------:R-:W-:Y:S05]  /*0920*/  @!P0 BRA `(.L_x_46) ;  /* 0x0000031000008947 */ /* 0x000fea0003800000 */
[----:B------:R-:W-:-:S02]  /*0930*/  IADD3 R2, R2, -c[0x0][0x304], RZ ;  /* 0x8000c10002027a10 */ /* 0x000fc40007ffe0ff */
.L_x_69:
[----:B------:R-:W-:-:S13]  /*0940*/  ISETP.GE.AND P0, PT, R0, 0x19, PT ;  /* 0x000000190000780c */ /* 0x000fda0003f06270 */
[----:B------:R-:W-:Y:S05]  /*0950*/  @!P0 BRA `(.L_x_70) ;  /* 0x0000004000008947 */ /* 0x000fea0003800000 */
[----:B------:R-:W-:Y:S01]  /*0960*/  ISETP.GE.AND P0, PT, R2, c[0x0][0x314], PT ;  /* 0x0000c50002007a0c */ /* 0x000fe20003f06270 */
[----:B------:R-:W-:-:S12]  /*0970*/  UMOV UR4, 0x18 ;  /* 0x0000001800047882 */ /* 0x000fd80000000000 */
[----:B------:R-:W-:Y:S05]  /*0980*/  @!P0 BRA `(.L_x_46) ;  /* 0x000002b000008947 */ /* 0x000fea0003800000 */
[----:B------:R-:W-:-:S02]  /*0990*/  IADD3 R2, R2, -c[0x0][0x314], RZ ;  /* 0x8000c50002027a10 */ /* 0x000fc40007ffe0ff */
.L_x_70:
[----:B------:R-:W-:-:S13]  /*09a0*/  ISETP.GE.AND P0, PT, R0, 0x1a, PT ;  /* 0x0000001a0000780c */ /* 0x000fda0003f06270 */
[----:B------:R-:W-:Y:S05]  /*09b0*/  @!P0 BRA `(.L_x_71) ;  /* 0x0000004000008947 */ /* 0x000fea0003800000 */
[----:B------:R-:W-:Y:S01]  /*09c0*/  ISETP.GE.AND P0, PT, R2, c[0x0][0x324], PT ;  /* 0x0000c90002007a0c */ /* 0x000fe20003f06270 */
[----:B------:R-:W-:-:S12]  /*09d0*/  UMOV UR4, 0x19 ;  /* 0x0000001900047882 */ /* 0x000fd80000000000 */
[----:B------:R-:W-:Y:S05]  /*09e0*/  @!P0 BRA `(.L_x_46) ;  /* 0x0000025000008947 */ /* 0x000fea0003800000 */
[----:B------:R-:W-:-:S02]  /*09f0*/  IADD3 R2, R2, -c[0x0][0x324], RZ ;  /* 0x8000c90002027a10 */ /* 0x000fc40007ffe0ff */
.L_x_71:
[----:B------:R-:W-:-:S13]  /*0a00*/  ISETP.GE.AND P0, PT, R0, 0x1b, PT ;  /* 0x0000001b0000780c */ /* 0x000fda0003f06270 */
[----:B------:R-:W-:Y:S05]  /*0a10*/  @!P0 BRA `(.L_x_72) ;  /* 0x0000004000008947 */ /* 0x000fea0003800000 */
[----:B------:R-:W-:Y:S01]  /*0a20*/  ISETP.GE.AND P0, PT, R2, c[0x0][0x334], PT ;  /* 0x0000cd0002007a0c */ /* 0x000fe20003f06270 */
[----:B------:R-:W-:-:S12]  /*0a30*/  UMOV UR4, 0x1a ;  /* 0x0000001a00047882 */ /* 0x000fd80000000000 */
[----:B------:R-:W-:Y:S05]  /*0a40*/  @!P0 BRA `(.L_x_46) ;  /* 0x000001f000008947 */ /* 0x000fea0003800000 */
[----:B------:R-:W-:-:S02]  /*0a50*/  IADD3 R2, R2, -c[0x0][0x334], RZ ;  /* 0x8000cd0002027a10 */ /* 0x000fc40007ffe0ff */
.L_x_72:
[----:B------:R-:W-:-:S13]  /*0a60*/  ISETP.GE.AND P0, PT, R0, 0x1c, PT ;  /* 0x0000001c0000780c */ /* 0x000fda0003f06270 */
[----:B------:R-:W-:Y:S05]  /*0a70*/  @!P0 BRA `(.L_x_73) ;  /* 0x0000004000008947 */ /* 0x000fea0003800000 */
[----:B------:R-:W-:Y:S01]  /*0a80*/  ISETP.GE.AND P0, PT, R2, c[0x0][0x344], PT ;  /* 0x0000d10002007a0c */ /* 0x000fe20003f06270 */
[----:B------:R-:W-:-:S12]  /*0a90*/  UMOV UR4, 0x1b ;  /* 0x0000001b00047882 */ /* 0x000fd80000000000 */
[----:B------:R-:W-:Y:S05]  /*0aa0*/  @!P0 BRA `(.L_x_46) ;  /* 0x0000019000008947 */ /* 0x000fea0003800000 */
[----:B------:R-:W-:-:S02]  /*0ab0*/  IADD3 R2, R2, -c[0x0][0x344], RZ ;  /* 0x8000d10002027a10 */ /* 0x000fc40007ffe0ff */
.L_x_73:
[----:B------:R-:W-:-:S13]  /*0ac0*/  ISETP.GE.AND P0, PT, R0, 0x1d, PT ;  /* 0x0000001d0000780c */ /* 0x000fda0003f06270 */
[----:B------:R-:W-:Y:S05]  /*0ad0*/  @!P0 BRA `(.L_x_74) ;  /* 0x0000004000008947 */ /* 0x000fea0003800000 */
[----:B------:R-:W-:Y:S01]  /*0ae0*/  ISETP.GE.AND P0, PT, R2, c[0x0][0x354], PT ;  /* 0x0000d50002007a0c */ /* 0x000fe20003f06270 */
[----:B------:R-:W-:-:S12]  /*0af0*/  UMOV UR4, 0x1c ;  /* 0x0000001c00047882 */ /* 0x000fd80000000000 */
[----:B------:R-:W-:Y:S05]  /*0b00*/  @!P0 BRA `(.L_x_46) ;  /* 0x0000013000008947 */ /* 0x000fea0003800000 */
[----:B------:R-:W-:-:S02]  /*0b10*/  IADD3 R2, R2, -c[0x0][0x354], RZ ;  /* 0x8000d50002027a10 */ /* 0x000fc40007ffe0ff */
.L_x_74:
[----:B------:R-:W-:-:S13]  /*0b20*/  ISETP.GE.AND P0, PT, R0, 0x1e, PT ;  /* 0x0000001e0000780c */ /* 0x000fda0003f06270 */
[----:B------:R-:W-:Y:S05]  /*0b30*/  @!P0 BRA `(.L_x_75) ;  /* 0x0000004000008947 */ /* 0x000fea0003800000 */
[----:B------:R-:W-:Y:S01]  /*0b40*/  ISETP.GE.AND P0, PT, R2, c[0x0][0x364], PT ;  /* 0x0000d90002007a0c */ /* 0x000fe20003f06270 */
[----:B------:R-:W-:-:S12]  /*0b50*/  UMOV UR4, 0x1d ;  /* 0x0000001d00047882 */ /* 0x000fd80000000000 */
[----:B------:R-:W-:Y:S05]  /*0b60*/  @!P0 BRA `(.L_x_46) ;  /* 0x000000d000008947 */ /* 0x000fea0003800000 */
[----:B------:R-:W-:-:S02]  /*0b70*/  IADD3 R2, R2, -c[0x0][0x364], RZ ;  /* 0x8000d90002027a10 */ /* 0x000fc40007ffe0ff */
.L_x_75:
[----:B------:R-:W-:-:S13]  /*0b80*/  ISETP.GE.AND P0, PT, R0, 0x1f, PT ;  /* 0x0000001f0000780c */ /* 0x000fda0003f06270 */
[----:B------:R-:W-:Y:S05]  /*0b90*/  @!P0 BRA `(.L_x_76) ;  /* 0x0000004000008947 */ /* 0x000fea0003800000 */
[----:B------:R-:W-:Y:S01]  /*0ba0*/  ISETP.GE.AND P0, PT, R2, c[0x0][0x374], PT ;  /* 0x0000dd0002007a0c */ /* 0x000fe20003f06270 */
[----:B------:R-:W-:-:S12]  /*0bb0*/  UMOV UR4, 0x1e ;  /* 0x0000001e00047882 */ /* 0x000fd80000000000 */
[----:B------:R-:W-:Y:S05]  /*0bc0*/  @!P0 BRA `(.L_x_46) ;  /* 0x0000007000008947 */ /* 0x000fea0003800000 */
[----:B------:R-:W-:-:S04]  /*0bd0*/  IADD3 R2, R2, -c[0x0][0x374], RZ ;  /* 0x8000dd0002027a10 */ /* 0x000fc80007ffe0ff */
.L_x_76:
[----:B------:R-:W-:Y:S01]  /*0be0*/  ISETP.GE.AND P0, PT, R2, c[0x0][0x384], PT ;  /* 0x0000e10002007a0c */ /* 0x000fe20003f06270 */
[----:B------:R-:W-:Y:S02]  /*0bf0*/  IMAD.MOV.U32 R25, RZ, RZ, RZ ;  /* 0x000000ffff197224 */ /* 0x000fe400078e00ff */
[----:B------:R-:W-:Y:S01]  /*0c00*/  IMAD.MOV.U32 R27, RZ, RZ, RZ ;  /* 0x000000ffff1b7224 */ /* 0x000fe200078e00ff */
[----:B------:R-:W-:-:S13]  /*0c10*/  ISETP.LT.OR P0, PT, R0, 0x20, P0 ;  /* 0x000000200000780c */ /* 0x000fda0000701670 */
[----:B------:R-:W-:Y:S05]  /*0c20*/  @P0 BRA `(.L_x_77) ;  /* 0x0000007000000947 */ /* 0x000fea0003800000 */
[----:B------:R-:W-:-:S02]  /*0c30*/  UMOV UR4, 0x1f ;  /* 0x0000001f00047882 */ /* 0x000fc40000000000 */
.L_x_46:
[----:B------:R-:W-:-:S12]  /*0c40*/  USHF.L.U32 UR4, UR4, 0x4, URZ ;  /* 0x0000000404047899 */ /* 0x000fd8000800063f */
[----:B------:R-:W-:Y:S02]  /*0c50*/  ULDC UR5, c[0x0][UR4+0x190] ;  /* 0x0000640004057abb */ /* 0x000fe40008000800 */
[----:B------:R-:W-:Y:S01]  /*0c60*/  IMAD.WIDE R2, R2, UR5, RZ ;  /* 0x0000000502027c25 */ /* 0x000fe2000f8e02ff */
[----:B------:R-:W-:-:S04]  /*0c70*/  ULDC.64 UR4, c[0x0][UR4+0x188] ;  /* 0x0000620004047abb */ /* 0x000fc80008000a00 */
[----:B------:R-:W-:-:S04]  /*0c80*/  LEA R25, P0, R2, UR4, 0x1 ;  /* 0x0000000402197c11 */ /* 0x000fc8000f8008ff */
[----:B------:R-:W-:-:S02]  /*0c90*/  LEA.HI.X R27, R2, UR5, R3, 0x1, P0 ;  /* 0x00000005021b7c11 */ /* 0x000fc400080f0c03 */
.L_x_77:
[----:B------:R-:W-:Y:S01]  /*0ca0*/  ULDC.U16 UR4, c[0x0][0x174] ;  /* 0x00005d0000047ab9 */ /* 0x000fe20000000400 */
[----:B------:R-:W0:Y:S01]  /*0cb0*/  S2R R130, SR_TID.X ;  /* 0x0000000000827919 */ /* 0x000e220000002100 */
[----:B------:R-:W-:Y:S01]  /*0cc0*/  UPRMT UR5, UR4, 0x9910, URZ ;  /* 0x0000991004057896 */ /* 0x000fe2000800003f */
[----:B------:R-:W1:Y:S01]  /*0cd0*/  LDC.U16 R24, c[0x0][0x168] ;  /* 0x00005a00ff187b82 */ /* 0x000e620000000400 */
[----:B------:R-:W-:Y:S01]  /*0ce0*/  ULDC.U16 UR10, c[0x0][0x166] ;  /* 0x00005980000a7ab9 */ /* 0x000fe20000000400 */
[----:B------:R-:W-:Y:S01]  /*0cf0*/  BSSY B0, `(.L_x_78) ;  /* 0x000004b000007945 */ /* 0x000fe20003800000 */
[----:B------:R-:W-:Y:S02]  /*0d00*/  ULDC.U16 UR4, c[0x0][0x164] ;  /* 0x0000590000047ab9 */ /* 0x000fe40000000400 */
[----:B------:R-:W-:Y:S02]  /*0d10*/  UPRMT UR7, UR4, 0x9910, URZ ;  /* 0x0000991004077896 */ /* 0x000fe4000800003f */
[----:B------:R-:W-:-:S02]  /*0d20*/  UPRMT UR6, UR10, 0x9910, URZ ;  /* 0x000099100a067896 */ /* 0x000fc4000800003f */
[----:B------:R-:W-:Y:S02]  /*0d30*/  UMOV UR4, UR5 ;  /* 0x0000000500047c82 */ /* 0x000fe40008000000 */
[----:B------:R-:W-:Y:S02]  /*0d40*/  UISETP.NE.AND UP0, UPT, UR4, 0x1, UPT ;  /* 0x000000010400788c */ /* 0x000fe4000bf05270 */
[----:B------:R-:W-:Y:S02]  /*0d50*/  ULDC.64 UR8, c[0x0][0x118] ;  /* 0x0000460000087ab9 */ /* 0x000fe40000000a00 */
[----:B------:R-:W-:Y:S02]  /*0d60*/  UMOV UR4, UR7 ;  /* 0x0000000700047c82 */ /* 0x000fe40008000000 */
[----:B------:R-:W-:-:S05]  /*0d70*/  UIADD3 UR5, UR4, 0x16, URZ ;  /* 0x0000001604057890 */ /* 0x000fca000fffe03f */
[----:B------:R-:W-:Y:S01]  /*0d80*/  @UP0 UIADD3 UR5, UR4, 0xa, URZ ;  /* 0x0000000a04050890 */ /* 0x000fe2000fffe03f */
[----:B0-----:R-:W-:Y:S02]  /*0d90*/  IMAD.SHL.U32 R0, R130, 0x10, RZ ;  /* 0x0000001082007824 */ /* 0x001fe400078e00ff */
[----:B------:R-:W-:Y:S02]  /*0da0*/  UMOV UR4, UR6 ;  /* 0x0000000600047c82 */ /* 0x000fe40008000000 */
[----:B------:R-:W-:-:S04]  /*0db0*/  UIMAD UR4, UR4, UR5, URZ ;  /* 0x00000005040472a4 */ /* 0x000fc8000f8e023f */
[----:B------:R-:W-:-:S06]  /*0dc0*/  USHF.L.U32 UR4, UR4, 0x1, URZ ;  /* 0x0000000104047899 */ /* 0x000fcc000800063f */
[----:B------:R-:W-:-:S13]  /*0dd0*/  ISETP.GE.AND P0, PT, R0, UR4, PT ;  /* 0x0000000400007c0c */ /* 0x000fda000bf06270 */
[----:B-1----:R-:W-:Y:S05]  /*0de0*/  @P0 BRA `(.L_x_79) ;  /* 0x000003b000000947 */ /* 0x002fea0003800000 */
.L_x_80:
        /* <DEDUP_REMOVED lines=59> */
.L_x_79:
[----:B------:R-:W-:Y:S05]  /*11a0*/  BSYNC B0 ;  /* 0x0000000000007941 */ /* 0x000fea0003800000 */
.L_x_78:
[----:B------:R-:W-:Y:S01]  /*11b0*/  PRMT R3, R24, 0x9910, RZ ;  /* 0x0000991018037816 */ /* 0x000fe200000000ff */
[----:B------:R-:W-:Y:S01]  /*11c0*/  IMAD.MOV R4, RZ, RZ, -R130 ;  /* 0x000000ffff047224 */ /* 0x000fe200078e0a82 */
[----:B------:R-:W-:Y:S06]  /*11d0*/  BAR.SYNC 0x0 ;  /* 0x0000000000007b1d */ /* 0x000fec0000000000 */
[----:B------:R-:W-:Y:S02]  /*11e0*/  ISETP.GE.AND P0, PT, R3, 0x1, PT ;  /* 0x000000010300780c */ /* 0x000fe40003f06270 */
[----:B------:R-:W-:-:S04]  /*11f0*/  PRMT R4, R4, 0x7710, RZ ;  /* 0x0000771004047816 */ /* 0x000fc800000000ff */
[----:B------:R-:W-:-:S07]  /*1200*/  IADD3 R4, R4, UR10, RZ ;  /* 0x0000000a04047c10 */ /* 0x000fce000fffe0ff */
[----:B------:R-:W-:Y:S05]  /*1210*/  @!P0 BRA `(.L_x_81) ;  /* 0x0001304000008947 */ /* 0x000fea0003800000 */
[----:B------:R-:W-:Y:S01]  /*1220*/  IMAD.MOV.U32 R5, RZ, RZ, RZ ;  /* 0x000000ffff057224 */ /* 0x000fe200078e00ff */
[----:B------:R-:W-:Y:S01]  /*1230*/  CS2R R6, SRZ ;  /* 0x0000000000067805 */ /* 0x000fe2000001ff00 */
[----:B0-----:R-:W-:Y:S01]  /*1240*/  CS2R R8, SRZ ;  /* 0x0000000000087805 */ /* 0x001fe2000001ff00 */
[----:B------:R-:W-:Y:S01]  /*1250*/  CS2R R10, SRZ ;  /* 0x00000000000a7805 */ /* 0x000fe2000001ff00 */
        /* <DEDUP_REMOVED lines=40> */
[----:B------:R-:W-:Y:S01]  /*14e0*/  IMAD.MOV.U32 R95, RZ, RZ, RZ ;  /* 0x000000ffff5f7224 */ /* 0x000fe200078e00ff */
[----:B------:R-:W-:Y:S01]  /*14f0*/  UMOV UR4, URZ ;  /* 0x0000003f00047c82 */ /* 0x000fe20008000000 */
[----:B------:R-:W-:-:S02]  /*1500*/  IMAD.MOV.U32 R2, RZ, RZ, RZ ;  /* 0x000000ffff027224 */ /* 0x000fc400078e00ff */
[----:B------:R-:W-:Y:S02]  /*1510*/  IMAD.MOV.U32 R100, RZ, RZ, RZ ;  /* 0x000000ffff647224 */ /* 0x000fe400078e00ff */
[----:B------:R-:W-:Y:S02]  /*1520*/  IMAD.MOV.U32 R92, RZ, RZ, RZ ;  /* 0x000000ffff5c7224 */ /* 0x000fe400078e00ff */
[----:B------:R-:W-:-:S04]  /*1530*/  IMAD.MOV.U32 R98, RZ, RZ, RZ ;  /* 0x000000ffff627224 */ /* 0x000fc800078e00ff */
.L_x_83:
[----:B------:R-:W-:Y:S01]  /*1540*/  HSET2.BF.LE.AND R0, R4.H0_H0, c[0x0] [0x788], PT ;  /* 0x0001e20004007633 */ /* 0x000fe20003803880 */
[----:B------:R-:W-:Y:S01]  /*1550*/  SHF.R.U32.HI R107, RZ, 0x1a, R98 ;  /* 0x0000001aff6b7819 */ /* 0x000fe20000011662 */
[C---:B------:R-:W-:Y:S01]  /*1560*/  HADD2 R93, R130.reuse.H0_H0, c[0x0] [0x788] ;  /* 0x0001e200825d7630 */ /* 0x040fe20000000800 */
[----:B------:R-:W-:Y:S01]  /*1570*/  LOP3.LUT R98, R98, 0x7ffffff, RZ, 0xc0, !PT ;  /* 0x07ffffff62627812 */ /* 0x000fe200078ec0ff */
[----:B------:R-:W-:Y:S01]  /*1580*/  HADD2 R94, R130.H0_H0, c[0x0] [0x790] ;  /* 0x0001e400825e7630 */ /* 0x000fe20000000800 */
[----:B------:R-:W-:Y:S01]  /*1590*/  LOP3.LUT R107, R107, 0x3e, RZ, 0xc0, !PT ;  /* 0x0000003e6b6b7812 */ /* 0x000fe200078ec0ff */
[----:B------:R-:W-:Y:S01]  /*15a0*/  HFMA2 R0, -R0, c[0x0] [0x164].H1_H1, R93 ;  /* 0x3000590000007a31 */ /* 0x000fe2000000015d */
[----:B------:R-:W-:Y:S01]  /*15b0*/  LOP3.LUT R105, R92, 0x80008000, RZ, 0xfc, !PT ;  /* 0x800080005c697812 */ /* 0x000fe200078efcff */
[----:B------:R-:W-:-:S02]  /*15c0*/  HSET2.BF.LE.AND R93, R4.H0_H0, c[0x0] [0x790], PT ;  /* 0x0001e400045d7633 */ /* 0x000fc40003803880 */
[----:B------:R-:W-:Y:S01]  /*15d0*/  HSET2.BF.LE.AND R96, R4.H0_H0, c[0x0] [0x798], PT ;  /* 0x0001e60004607633 */ /* 0x000fe20003803880 */
[----:B------:R-:W-:Y:S01]  /*15e0*/  LEA R0, R0, c[0x0][0x78c], 0x1 ;  /* 0x0001e30000007a11 */ /* 0x000fe200078e08ff */
[----:B------:R-:W-:Y:S02]  /*15f0*/  HADD2 R110, R130.H0_H0, c[0x0] [0x7a0] ;  /* 0x0001e800826e7630 */ /* 0x000fe40000000800 */
[----:B------:R-:W-:Y:S01]  /*1600*/  HFMA2 R93, -R93, c[0x0] [0x164].H1_H1, R94 ;  /* 0x300059005d5d7a31 */ /* 0x000fe2000000015e */
[----:B------:R-:W-:Y:S01]  /*1610*/  PRMT R97, R0, 0x5410, RZ ;  /* 0x0000541000617816 */ /* 0x000fe200000000ff */
[----:B------:R-:W-:Y:S01]  /*1620*/  IMAD.MOV.U32 R94, RZ, RZ, 0x1 ;  /* 0x00000001ff5e7424 */ /* 0x000fe200078e00ff */
[----:B------:R-:W-:Y:S02]  /*1630*/  SHF.R.U32.HI R99, RZ, 0x10, R0 ;  /* 0x00000010ff637819 */ /* 0x000fe40000011600 */
[----:B------:R-:W-:Y:S01]  /*1640*/  LEA R93, R93, c[0x0][0x794], 0x1 ;  /* 0x0001e5005d5d7a11 */ /* 0x000fe200078e08ff */
[----:B------:R-:W-:Y:S01]  /*1650*/  LDS.U16 R104, [R97] ;  /* 0x0000000061687984 */ /* 0x000fe20000000400 */
[----:B------:R-:W-:-:S02]  /*1660*/  SHF.L.U32 R103, R94, R107, RZ ;  /* 0x0000006b5e677219 */ /* 0x000fc400000006ff */
[----:B------:R-:W-:Y:S01]  /*1670*/  PRMT R101, R93, 0x5410, RZ ;  /* 0x000054105d657816 */ /* 0x000fe200000000ff */
[----:B------:R-:W0:Y:S01]  /*1680*/  LDS.U16 R109, [R99] ;  /* 0x00000000636d7984 */ /* 0x000e220000000400 */
[----:B------:R-:W-:Y:S01]  /*1690*/  SHF.R.U32.HI R102, RZ, 0x10, R93 ;  /* 0x00000010ff667819 */ /* 0x000fe2000001165d */
[----:B------:R-:W-:Y:S01]  /*16a0*/  IMAD.MOV.U32 R93, RZ, RZ, -0x57df57e0 ;  /* 0xa820a820ff5d7424 */ /* 0x000fe200078e00ff */
[----:B------:R-:W-:Y:S01]  /*16b0*/  SHF.L.U64.HI R135, R94, R107, RZ ;  /* 0x0000006b5e877219 */ /* 0x000fe200000102ff */
[----:B------:R-:W-:Y:S03]  /*16c0*/  LDS.U16 R106, [R101] ;  /* 0x00000000656a7984 */ /* 0x000fe60000000400 */
                                                                                                 /* 0x4040005d5d007241 */
                                                                                                 /* 0x1c0fe20000000062 */
[----:B------:R-:W1:Y:S01]  /*16e0*/  LDS.U16 R111, [R102] ;  /* 0x00000000666f7984 */ /* 0x000e620000000400 */
                                                                                                 /* 0x4040005d5d627241 */
                                                                                                 /* 0x000fc40000020062 */
[----:B------:R-:W-:Y:S01]  /*1700*/  LOP3.LUT R0, R0, R103, RZ, 0xfc, !PT ;  /* 0x0000006700007212 */ /* 0x000fe200078efcff */
[----:B------:R-:W-:Y:S01]  /*1710*/  HADD2 R103, R130.H0_H0, c[0x0] [0x798] ;  /* 0x0001e60082677630 */ /* 0x000fe20000000800 */
[----:B------:R-:W-:Y:S01]  /*1720*/  LOP3.LUT R135, R98, R135, RZ, 0xfc, !PT ;  /* 0x0000008762877212 */ /* 0x000fe200078efcff */
[----:B------:R-:W-:Y:S01]  /*1730*/  IMAD.MOV.U32 R98, RZ, RZ, 0x7c00 ;  /* 0x00007c00ff627424 */ /* 0x000fe200078e00ff */
                                                                                                 /* 0x000000695c6c7241 */
                                                                                                 /* 0x000fe20000000000 */
[----:B------:R-:W-:-:S05]  /*1750*/  HFMA2 R96, -R96, c[0x0] [0x164].H1_H1, R103 ;  /* 0x3000590060607a31 */ /* 0x000fca0000000167 */
[----:B------:R-:W-:Y:S02]  /*1760*/  LEA R96, R96, c[0x0][0x79c], 0x1 ;  /* 0x0001e70060607a11 */ /* 0x000fe400078e08ff */
[----:B0-----:R-:W-:Y:S01]  /*1770*/  PRMT R103, R104, 0x5410, R109 ;  /* 0x0000541068677816 */ /* 0x001fe2000000006d */
[----:B------:R-:W-:Y:S01]  /*1780*/  HSET2.BF.LE.AND R109, R4.H0_H0, c[0x0] [0x7a0], PT ;  /* 0x0001e800046d7633 */ /* 0x000fe20003803880 */
[----:B------:R-:W-:-:S04]  /*1790*/  PRMT R104, R96, 0x5410, RZ ;  /* 0x0000541060687816 */ /* 0x000fc800000000ff */
[----:B------:R-:W-:Y:S01]  /*17a0*/  HFMA2.MMA R103, R103, 1, 1, -R108 ;  /* 0x3c003c0067677835 */ /* 0x000fe2000010006c */
                                                                                                 /* 0x000000695c6c7241 */
                                                                                                 /* 0x000fe20000008000 */
[----:B------:R-:W-:Y:S01]  /*17c0*/  HFMA2 R109, -R109, c[0x0] [0x164].H1_H1, R110 ;  /* 0x300059006d6d7a31 */ /* 0x000fe2000000016e */
[----:B-1----:R-:W-:Y:S02]  /*17d0*/  PRMT R111, R106, 0x5410, R111 ;  /* 0x000054106a6f7816 */ /* 0x002fe4000000006f */
[----:B------:R-:W-:Y:S02]  /*17e0*/  SHF.R.U32.HI R106, RZ, 0x10, R96 ;  /* 0x00000010ff6a7819 */ /* 0x000fe40000011660 */
[----:B------:R-:W-:Y:S01]  /*17f0*/  LEA R110, R109, c[0x0][0x7a4], 0x1 ;  /* 0x0001e9006d6e7a11 */ /* 0x000fe200078e08ff */
[----:B------:R-:W-:Y:S02]  /*1800*/  HADD2 R108, R111, -R108 ;  /* 0x8000006c6f6c7230 */ /* 0x000fe40000000000 */
[----:B------:R-:W-:Y:S01]  /*1810*/  LDS.U16 R111, [R104] ;  /* 0x00000000686f7984 */ /* 0x000fe20000000400 */
[----:B------:R-:W-:Y:S01]  /*1820*/  HSETP2.LTU.AND P3, PT, |R103|.H0_H0, |R103|.H1_H1, PT ;  /* 0x7000006767007234 */ /* 0x000fe20003f69a00 */
[----:B------:R-:W-:Y:S01]  /*1830*/  IMAD.MOV.U32 R113, RZ, RZ, R103 ;  /* 0x000000ffff717224 */ /* 0x000fe200078e0067 */
[----:B------:R-:W-:Y:S01]  /*1840*/  PRMT R109, R110, 0x5410, RZ ;  /* 0x000054106e6d7816 */ /* 0x000fe200000000ff */
[----:B------:R-:W0:Y:S01]  /*1850*/  LDS.U16 R112, [R106] ;  /* 0x000000006a707984 */ /* 0x000e220000000400 */
[----:B------:R-:W-:-:S02]  /*1860*/  SHF.R.U32.HI R110, RZ, 0x10, R110 ;  /* 0x00000010ff6e7819 */ /* 0x000fc4000001166e */
[----:B------:R-:W-:Y:S01]  /*1870*/  PRMT R96, R113, 0xfdb9, R108 ;  /* 0x0000fdb971607816 */ /* 0x000fe2000000006c */
[----:B------:R-:W-:Y:S01]  /*1880*/  LDS.U16 R114, [R109] ;  /* 0x000000006d727984 */ /* 0x000fe20000000400 */
[----:B------:R-:W-:-:S03]  /*1890*/  SEL R122, RZ, 0x1, P3 ;  /* 0x00000001ff7a7807 */ /* 0x000fc60001800000 */
[----:B------:R-:W1:Y:S01]  /*18a0*/  LDS.U16 R115, [R110] ;  /* 0x000000006e737984 */ /* 0x000e620000000400 */
[----:B------:R-:W-:Y:S01]  /*18b0*/  IDP.4A.S8.S8 R96, R96, c[0x2][0x0], RZ ;  /* 0x0080000060607a26 */ /* 0x000fe200000006ff */
[----:B------:R-:W-:-:S05]  /*18c0*/  @!P3 PRMT R113, R113, 0x5432, R113 ;  /* 0x000054327171b816 */ /* 0x000fca0000000071 */
[----:B------:R-:W-:Y:S02]  /*18d0*/  HSETP2.LTU.AND P0, PT, |R108|.H0_H0, |R113|.H0_H0, PT ;  /* 0x600000716c007234 */ /* 0x000fe40003f09a00 */
[----:B------:R-:W-:-:S03]  /*18e0*/  HMNMX2 R117, |R113|, |R108|.H0_H0, PT ;  /* 0x6000006c71757240 */ /* 0x000fc60003800200 */
[----:B------:R-:W-:Y:S02]  /*18f0*/  SEL R125, R122, 0x2, !P0 ;  /* 0x000000027a7d7807 */ /* 0x000fe40004000000 */
                                                                                                 /* 0x000000695c7a7241 */
                                                                                                 /* 0x000fcc0000028000 */
[----:B------:R-:W-:Y:S02]  /*1910*/  @P0 PRMT R117, R113, 0x1054, R117 ;  /* 0x0000105471750816 */ /* 0x000fe40000000075 */
                                                                                                 /* 0x000000695c717241 */
                                                                                                 /* 0x000fc60000010000 */
[----:B------:R-:W-:Y:S02]  /*1930*/  HSETP2.LTU.AND P2, PT, |R108|.H1_H1, |R117|.H0_H0, PT ;  /* 0x600000756c007234 */ /* 0x000fe40003f49e00 */
[----:B------:R-:W-:-:S03]  /*1940*/  HMNMX2 R116, |R117|, |R108|.H1_H1, PT ;  /* 0x7000006c75747240 */ /* 0x000fc60003800200 */
[----:B------:R-:W-:Y:S02]  /*1950*/  SEL R125, R125, 0x3, !P2 ;  /* 0x000000037d7d7807 */ /* 0x000fe40005000000 */
[----:B0-----:R-:W-:-:S06]  /*1960*/  PRMT R112, R111, 0x5410, R112 ;  /* 0x000054106f707816 */ /* 0x001fcc0000000070 */
[----:B------:R-:W-:Y:S01]  /*1970*/  HFMA2.MMA R111, R112, 1, 1, -R113 ;  /* 0x3c003c00706f7835 */ /* 0x000fe20000100071 */
[----:B------:R-:W-:Y:S01]  /*1980*/  @P2 PRMT R116, R117, 0x1054, R116 ;  /* 0x0000105475742816 */ /* 0x000fe20000000074 */
[----:B------:R-:W-:Y:S01]  /*1990*/  HSET2.BF.LE.AND R112, R4.H0_H0, c[0x0] [0x7a8], PT ;  /* 0x0001ea0004707633 */ /* 0x000fe20003803880 */
[----:B-1----:R-:W-:Y:S01]  /*19a0*/  PRMT R115, R114, 0x5410, R115 ;  /* 0x0000541072737816 */ /* 0x002fe20000000073 */
[----:B------:R-:W-:-:S04]  /*19b0*/  HADD2 R113, R130.H0_H0, c[0x0] [0x7a8] ;  /* 0x0001ea0082717630 */ /* 0x000fc80000000800 */
[----:B------:R-:W-:Y:S02]  /*19c0*/  HFMA2 R112, -R112, c[0x0] [0x164].H1_H1, R113 ;  /* 0x3000590070707a31 */ /* 0x000fe40000000171 */
[----:B------:R-:W-:Y:S02]  /*19d0*/  HSETP2.LTU.AND P1, PT, |R111|.H0_H0, |R116|.H0_H0, PT ;  /* 0x600000746f007234 */ /* 0x000fe40003f29a00 */
[----:B------:R-:W-:Y:S01]  /*19e0*/  HMNMX2 R120, |R116|, |R111|.H0_H0, PT ;  /* 0x6000006f74787240 */ /* 0x000fe20003800200 */
[----:B------:R-:W-:-:S04]  /*19f0*/  LEA R113, R112, c[0x0][0x7ac], 0x1 ;  /* 0x0001eb0070717a11 */ /* 0x000fc800078e08ff */
[----:B------:R-:W-:Y:S02]  /*1a00*/  PRMT R112, R113, 0x5410, RZ ;  /* 0x0000541071707816 */ /* 0x000fe400000000ff */
[----:B------:R-:W-:-:S03]  /*1a10*/  SHF.R.U32.HI R113, RZ, 0x10, R113 ;  /* 0x00000010ff717819 */ /* 0x000fc60000011671 */
[----:B------:R-:W-:Y:S01]  /*1a20*/  LDS.U16 R117, [R112] ;  /* 0x0000000070757984 */ /* 0x000fe20000000400 */
[----:B------:R-:W-:Y:S02]  /*1a30*/  @P1 PRMT R120, R116, 0x1054, R120 ;  /* 0x0000105474781816 */ /* 0x000fe40000000078 */
                                                                                                 /* 0x000000695c747241 */
                                                                                                 /* 0x000fe20000018000 */
[----:B------:R-:W0:Y:S02]  /*1a50*/  LDS.U16 R118, [R113] ;  /* 0x0000000071767984 */ /* 0x000e240000000400 */
[----:B------:R-:W-:Y:S02]  /*1a60*/  HSETP2.LTU.AND P4, PT, |R111|.H1_H1, |R120|.H0_H0, PT ;  /* 0x600000786f007234 */ /* 0x000fe40003f89e00 */
[----:B------:R-:W-:Y:S01]  /*1a70*/  HMNMX2 R119, |R120|, |R111|.H1_H1, PT ;  /* 0x7000006f78777240 */ /* 0x000fe20003800200 */
[----:B------:R-:W-:Y:S01]  /*1a80*/  HFMA2.MMA R114, R115, 1, 1, -R116 ;  /* 0x3c003c0073727835 */ /* 0x000fe20000100074 */
[----:B------:R-:W-:-:S02]  /*1a90*/  HSET2.BF.LE.AND R115, R4.H0_H0, c[0x0] [0x7b0], PT ;  /* 0x0001ec0004737633 */ /* 0x000fc40003803880 */
[----:B------:R-:W-:-:S04]  /*1aa0*/  HADD2 R116, R130.H0_H0, c[0x0] [0x7b0] ;  /* 0x0001ec0082747630 */ /* 0x000fc80000000800 */
[----:B------:R-:W-:-:S03]  /*1ab0*/  HFMA2 R115, -R115, c[0x0] [0x164].H1_H1, R116 ;  /* 0x3000590073737a31 */ /* 0x000fc60000000174 */
[----:B------:R-:W-:Y:S02]  /*1ac0*/  @P4 PRMT R119, R120, 0x1054, R119 ;  /* 0x0000105478774816 */ /* 0x000fe40000000077 */
[----:B------:R-:W-:Y:S02]  /*1ad0*/  LEA R116, R115, c[0x0][0x7b4], 0x1 ;  /* 0x0001ed0073747a11 */ /* 0x000fe400078e08ff */
[----:B------:R-:W-:Y:S01]  /*1ae0*/  PRMT R107, R111, 0xfdb9, R114 ;  /* 0x0000fdb96f6b7816 */ /* 0x000fe20000000072 */
[----:B------:R-:W-:Y:S01]  /*1af0*/  HSETP2.LTU.AND P6, PT, |R114|.H0_H0, |R119|.H0_H0, PT ;  /* 0x6000007772007234 */ /* 0x000fe20003fc9a00 */
[----:B------:R-:W-:Y:S01]  /*1b00*/  PRMT R115, R116, 0x5410, RZ ;  /* 0x0000541074737816 */ /* 0x000fe200000000ff */
[----:B------:R-:W-:Y:S01]  /*1b10*/  HMNMX2 R123, |R119|, |R114|.H0_H0, PT ;  /* 0x60000072777b7240 */ /* 0x000fe20003800200 */
[----:B------:R-:W-:Y:S01]  /*1b20*/  SHF.R.U32.HI R116, RZ, 0x10, R116 ;  /* 0x00000010ff747819 */ /* 0x000fe20000011674 */
[----:B------:R-:W-:Y:S01]  /*1b30*/  IDP.4A.S8.S8 R133, R107, c[0x2][0x0], RZ ;  /* 0x008000006b857a26 */ /* 0x000fe200000006ff */
                                                                                                 /* 0x000000695c6b7241 */
                                                                                                 /* 0x000fe20000008087 */
[----:B------:R-:W-:Y:S02]  /*1b50*/  LDS.U16 R120, [R115] ;  /* 0x0000000073787984 */ /* 0x000fe40000000400 */
[----:B------:R-:W-:-:S02]  /*1b60*/  IMAD R96, R133, 0x10, R96 ;  /* 0x0000001085607824 */ /* 0x000fc400078e0260 */
[----:B------:R-:W1:Y:S03]  /*1b70*/  LDS.U16 R121, [R116] ;  /* 0x0000000074797984 */ /* 0x000e660000000400 */
[----:B------:R-:W-:Y:S02]  /*1b80*/  @P6 PRMT R123, R119, 0x1054, R123 ;  /* 0x00001054777b6816 */ /* 0x000fe4000000007b */
                                                                                                 /* 0x000000695c777241 */
                                                                                                 /* 0x000fc60000020000 */
[----:B------:R-:W-:Y:S01]  /*1ba0*/  HSETP2.LTU.AND P5, PT, |R114|.H1_H1, |R123|.H0_H0, PT ;  /* 0x6000007b72007234 */ /* 0x000fe20003fa9e00 */
[----:B0-----:R-:W-:Y:S01]  /*1bb0*/  PRMT R118, R117, 0x5410, R118 ;  /* 0x0000541075767816 */ /* 0x001fe20000000076 */
[----:B------:R-:W-:-:S05]  /*1bc0*/  HMNMX2 R124, |R123|, |R114|.H1_H1, PT ;  /* 0x700000727b7c7240 */ /* 0x000fca0003800200 */
[----:B------:R-:W-:Y:S01]  /*1bd0*/  HFMA2.MMA R117, R118, 1, 1, -R119 ;  /* 0x3c003c0076757835 */ /* 0x000fe20000100077 */
[----:B------:R-:W-:Y:S02]  /*1be0*/  HSET2.BF.LE.AND R118, R4.H0_H0, c[0x0] [0x7b8], PT ;  /* 0x0001ee0004767633 */ /* 0x000fe40003803880 */
[----:B------:R-:W-:-:S03]  /*1bf0*/  HADD2 R119, R130.H0_H0, c[0x0] [0x7b8] ;  /* 0x0001ee0082777630 */ /* 0x000fc60000000800 */
[----:B------:R-:W-:Y:S01]  /*1c00*/  @P5 PRMT R124, R123, 0x1054, R124 ;  /* 0x000010547b7c5816 */ /* 0x000fe2000000007c */
[----:B------:R-:W-:-:S04]  /*1c10*/  HFMA2 R118, -R118, c[0x0] [0x164].H1_H1, R119 ;  /* 0x3000590076767a31 */ /* 0x000fc80000000177 */
[----:B------:R-:W-:Y:S02]  /*1c20*/  HSETP2.LTU.AND P3, PT, |R117|.H0_H0, |R124|.H0_H0, PT ;  /* 0x6000007c75007234 */ /* 0x000fe40003f69a00 */
[----:B------:R-:W-:Y:S01]  /*1c30*/  HMNMX2 R126, |R124|, |R117|.H0_H0, PT ;  /* 0x600000757c7e7240 */ /* 0x000fe20003800200 */
[----:B------:R-:W-:-:S04]  /*1c40*/  LEA R119, R118, c[0x0][0x7bc], 0x1 ;  /* 0x0001ef0076777a11 */ /* 0x000fc800078e08ff */
[----:B------:R-:W-:Y:S02]  /*1c50*/  PRMT R118, R119, 0x5410, RZ ;  /* 0x0000541077767816 */ /* 0x000fe400000000ff */
[----:B------:R-:W-:-:S03]  /*1c60*/  SHF.R.U32.HI R119, RZ, 0x10, R119 ;  /* 0x00000010ff777819 */ /* 0x000fc60000011677 */
[----:B------:R-:W-:Y:S01]  /*1c70*/  LDS.U16 R123, [R118] ;  /* 0x00000000767b7984 */ /* 0x000fe20000000400 */
[----:B------:R-:W-:Y:S02]  /*1c80*/  @P3 PRMT R126, R124, 0x1054, R126 ;  /* 0x000010547c7e3816 */ /* 0x000fe4000000007e */
[----:B-1----:R-:W-:Y:S01]  /*1c90*/  PRMT R121, R120, 0x5410, R121 ;  /* 0x0000541078797816 */ /* 0x002fe20000000079 */
        /* <DEDUP_REMOVED lines=8> */
[----:B------:R-:W-:Y:S02]  /*1d20*/  SEL R126, R125, 0x4, !P1 ;  /* 0x000000047d7e7807 */ /* 0x000fe40004800000 */
[----:B------:R-:W-:Y:S01]  /*1d30*/  LEA R122, R121, c[0x0][0x7c4], 0x1 ;  /* 0x0001f100797a7a11 */ /* 0x000fe200078e08ff */
[----:B------:R-:W-:Y:S01]  /*1d40*/  HSETP2.LTU.AND P2, PT, |R120|.H0_H0, |R127|.H0_H0, PT ;  /* 0x6000007f78007234 */ /* 0x000fe20003f49a00 */
                                                                                                 /* 0x000000695c7d7241 */
                                                                                                 /* 0x000fe20000030000 */
[----:B------:R-:W-:Y:S01]  /*1d60*/  HMNMX2 R129, |R127|, |R120|.H0_H0, PT ;  /* 0x600000787f817240 */ /* 0x000fe20003800200 */
[----:B------:R-:W-:Y:S02]  /*1d70*/  PRMT R121, R122, 0x5410, RZ ;  /* 0x000054107a797816 */ /* 0x000fe400000000ff */
[----:B------:R-:W-:-:S02]  /*1d80*/  SHF.R.U32.HI R122, RZ, 0x10, R122 ;  /* 0x00000010ff7a7819 */ /* 0x000fc4000001167a */
[----:B------:R-:W-:Y:S01]  /*1d90*/  SEL R126, R126, 0x5, !P4 ;  /* 0x000000057e7e7807 */ /* 0x000fe20006000000 */
[----:B------:R-:W-:Y:S05]  /*1da0*/  LDS.U16 R128, [R121] ;  /* 0x0000000079807984 */ /* 0x000fea0000000400 */
[----:B------:R-:W-:Y:S01]  /*1db0*/  @P2 PRMT R129, R127, 0x1054, R129 ;  /* 0x000010547f812816 */ /* 0x000fe20000000081 */
[----:B------:R-:W-:-:S04]  /*1dc0*/  HADD2 R127, R130.H0_H0, c[0x0] [0x7d0] ;  /* 0x0001f400827f7630 */ /* 0x000fc80000000800 */
[----:B------:R-:W-:Y:S02]  /*1dd0*/  HSETP2.LTU.AND P1, PT, |R120|.H1_H1, |R129|.H0_H0, PT ;  /* 0x6000008178007234 */ /* 0x000fe40003f29e00 */
[----:B------:R-:W-:Y:S01]  /*1de0*/  HMNMX2 R132, |R129|, |R120|.H1_H1, PT ;  /* 0x7000007881847240 */ /* 0x000fe20003800200 */
[----:B0-----:R-:W-:-:S06]  /*1df0*/  PRMT R124, R123, 0x5410, R124 ;  /* 0x000054107b7c7816 */ /* 0x001fcc000000007c */
[----:B------:R-:W-:Y:S01]  /*1e00*/  HFMA2.MMA R123, R124, 1, 1, -R125 ;  /* 0x3c003c007c7b7835 */ /* 0x000fe2000010007d */
[----:B------:R-:W-:Y:S02]  /*1e10*/  HSET2.BF.LE.AND R124, R4.H0_H0, c[0x0] [0x7c8], PT ;  /* 0x0001f200047c7633 */ /* 0x000fe40003803880 */
[----:B------:R-:W-:Y:S01]  /*1e20*/  HADD2 R125, R130.H0_H0, c[0x0] [0x7c8] ;  /* 0x0001f200827d7630 */ /* 0x000fe20000000800 */
[----:B------:R-:W-:Y:S02]  /*1e30*/  @P1 PRMT R132, R129, 0x1054, R132 ;  /* 0x0000105481841816 */ /* 0x000fe40000000084 */
[----:B------:R-:W0:Y:S01]  /*1e40*/  LDS.U16 R129, [R122] ;  /* 0x000000007a817984 */ /* 0x000e220000000400 */
[----:B------:R-:W-:-:S03]  /*1e50*/  HFMA2 R124, -R124, c[0x0] [0x164].H1_H1, R125 ;  /* 0x300059007c7c7a31 */ /* 0x000fc6000000017d */
[----:B------:R-:W-:Y:S02]  /*1e60*/  HSETP2.LTU.AND P4, PT, |R123|.H0_H0, |R132|.H0_H0, PT ;  /* 0x600000847b007234 */ /* 0x000fe40003f89a00 */
[----:B------:R-:W-:Y:S01]  /*1e70*/  HMNMX2 R134, |R132|, |R123|.H0_H0, PT ;  /* 0x6000007b84867240 */ /* 0x000fe20003800200 */
[----:B------:R-:W-:-:S04]  /*1e80*/  LEA R125, R124, c[0x0][0x7cc], 0x1 ;  /* 0x0001f3007c7d7a11 */ /* 0x000fc800078e08ff */
[----:B------:R-:W-:Y:S02]  /*1e90*/  PRMT R124, R125, 0x5410, RZ ;  /* 0x000054107d7c7816 */ /* 0x000fe400000000ff */
[----:B------:R-:W-:-:S04]  /*1ea0*/  SHF.R.U32.HI R125, RZ, 0x10, R125 ;  /* 0x00000010ff7d7819 */ /* 0x000fc8000001167d */
[----:B------:R-:W-:Y:S01]  /*1eb0*/  @P4 PRMT R134, R132, 0x1054, R134 ;  /* 0x0000105484864816 */ /* 0x000fe20000000086 */
[----:B------:R-:W-:Y:S01]  /*1ec0*/  LDS.U16 R131, [R125] ;  /* 0x000000007d837984 */ /* 0x000fe20000000400 */
[----:B------:R-:W-:Y:S01]  /*1ed0*/  SEL R132, R126, 0x6, !P6 ;  /* 0x000000067e847807 */ /* 0x000fe20007000000 */
[----:B------:R-:W-:Y:S02]  /*1ee0*/  HSET2.BF.LE.AND R126, R4.H0_H0, c[0x0] [0x7d0], PT ;  /* 0x0001f400047e7633 */ /* 0x000fe40003803880 */
[----:B------:R-:W-:Y:S01]  /*1ef0*/  HSETP2.LTU.AND P6, PT, |R123|.H1_H1, |R134|.H0_H0, PT ;  /* 0x600000867b007234 */ /* 0x000fe20003fc9e00 */
[----:B------:R-:W-:Y:S01]  /*1f00*/  SEL R132, R132, 0x7, !P5 ;  /* 0x0000000784847807 */ /* 0x000fe20006800000 */
[----:B------:R-:W-:Y:S02]  /*1f10*/  HMNMX2 R136, |R134|, |R123|.H1_H1, PT ;  /* 0x7000007b86887240 */ /* 0x000fe40003800200 */
[----:B------:R-:W-:Y:S01]  /*1f20*/  HFMA2 R126, -R126, c[0x0] [0x164].H1_H1, R127 ;  /* 0x300059007e7e7a31 */ /* 0x000fe2000000017f */
                                                                                                 /* 0x000000695c7f7241 */
                                                                                                 /* 0x000fc40000038000 */
[----:B------:R-:W1:Y:S01]  /*1f40*/  LDS.U16 R0, [R124] ;  /* 0x000000007c007984 */ /* 0x000e620000000400 */
[----:B------:R-:W-:Y:S02]  /*1f50*/  SEL R132, R132, 0x8, !P3 ;  /* 0x0000000884847807 */ /* 0x000fe40005800000 */
[----:B------:R-:W-:Y:S02]  /*1f60*/  LEA R126, R126, c[0x0][0x7d4], 0x1 ;  /* 0x0001f5007e7e7a11 */ /* 0x000fe400078e08ff */
[----:B------:R-:W-:Y:S02]  /*1f70*/  SEL R132, R132, 0x9, !P0 ;  /* 0x0000000984847807 */ /* 0x000fe40004000000 */
[----:B------:R-:W-:Y:S02]  /*1f80*/  PRMT R126, R126, 0x5410, RZ ;  /* 0x000054107e7e7816 */ /* 0x000fe400000000ff */
[----:B------:R-:W-:Y:S02]  /*1f90*/  @P6 PRMT R136, R134, 0x1054, R136 ;  /* 0x0000105486886816 */ /* 0x000fe40000000088 */
[----:B0-----:R-:W-:-:S02]  /*1fa0*/  PRMT R128, R128, 0x5410, R129 ;  /* 0x0000541080807816 */ /* 0x001fc40000000081 */
[----:B------:R-:W0:Y:S01]  /*1fb0*/  LDS.U16 R129, [R126] ;  /* 0x000000007e817984 */ /* 0x000e220000000400 */
[----:B------:R-:W-:-:S03]  /*1fc0*/  SEL R132, R132, 0xa, !P2 ;  /* 0x0000000a84847807 */ /* 0x000fc60005000000 */
[----:B------:R-:W-:Y:S01]  /*1fd0*/  HFMA2.MMA R127, R128, 1, 1, -R127 ;  /* 0x3c003c00807f7835 */ /* 0x000fe2000010007f */
[----:B------:R-:W-:-:S04]  /*1fe0*/  SEL R132, R132, 0xb, !P1 ;  /* 0x0000000b84847807 */ /* 0x000fc80004800000 */
[----:B------:R-:W-:-:S04]  /*1ff0*/  SEL R132, R132, 0xc, !P4 ;  /* 0x0000000c84847807 */ /* 0x000fc80006000000 */
[----:B------:R-:W-:Y:S01]  /*2000*/  SEL R132, R132, 0xd, !P6 ;  /* 0x0000000d84847807 */ /* 0x000fe20007000000 */
[----:B------:R-:W-:Y:S02]  /*2010*/  HSETP2.LTU.AND P5, PT, |R127|.H0_H0, |R136|.H0_H0, PT ;  /* 0x600000887f007234 */ /* 0x000fe40003fa9a00 */
[----:B------:R-:W-:-:S03]  /*2020*/  HMNMX2 R128, |R136|, |R127|.H0_H0, PT ;  /* 0x6000007f88807240 */ /* 0x000fc60003800200 */
[----:B------:R-:W-:-:S08]  /*2030*/  SEL R132, R132, 0xe, !P5 ;  /* 0x0000000e84847807 */ /* 0x000fd00006800000 */
[----:B------:R-:W-:Y:S01]  /*2040*/  @P5 PRMT R128, R136, 0x1054, R128 ;  /* 0x0000105488805816 */ /* 0x000fe20000000080 */
[----:B------:R-:W-:Y:S01]  /*2050*/  HADD2 R136, R130.H0_H0, c[0x0] [0x7e0] ;  /* 0x0001f80082887630 */ /* 0x000fe20000000800 */
[----:B-1----:R-:W-:Y:S02]  /*2060*/  PRMT R0, R0, 0x5410, R98 ;  /* 0x0000541000007816 */ /* 0x002fe40000000062 */
                                                                                                 /* 0x000000695c627241 */
                                                                                                 /* 0x000fe20000000087 */
[----:B------:R-:W-:Y:S01]  /*2080*/  HSETP2.LTU.AND P3, PT, |R127|.H1_H1, |R128|.H0_H0, PT ;  /* 0x600000807f007234 */ /* 0x000fe20003f69e00 */
[----:B------:R-:W-:Y:S01]  /*2090*/  PRMT R105, R0, 0x5410, R131 ;  /* 0x0000541000697816 */ /* 0x000fe20000000083 */
[----:B------:R-:W-:Y:S01]  /*20a0*/  HMNMX2 R134, |R128|, |R127|.H1_H1, PT ;  /* 0x7000007f80867240 */ /* 0x000fe20003800200 */
[----:B------:R-:W-:Y:S01]  /*20b0*/  PRMT R92, R117, 0xfdb9, R120 ;  /* 0x0000fdb9755c7816 */ /* 0x000fe20000000078 */
[----:B------:R-:W-:Y:S01]  /*20c0*/  HSET2.BF.LE.AND R135, R4.H0_H0, c[0x0] [0x7e0], PT ;  /* 0x0001f80004877633 */ /* 0x000fe20003803880 */
[----:B------:R-:W-:Y:S01]  /*20d0*/  SEL R132, R132, 0xf, !P3 ;  /* 0x0000000f84847807 */ /* 0x000fe20005800000 */
[----:B------:R-:W-:Y:S01]  /*20e0*/  HADD2 R105, R105, -R98 ;  /* 0x8000006269697230 */ /* 0x000fe20000000000 */
[----:B------:R-:W-:-:S02]  /*20f0*/  PRMT R98, R123, 0xfdb9, R127 ;  /* 0x0000fdb97b627816 */ /* 0x000fc4000000007f */
[----:B0-----:R-:W-:Y:S01]  /*2100*/  PRMT R0, R129, 0x7610, R0 ;  /* 0x0000761081007816 */ /* 0x001fe20000000000 */
[----:B------:R-:W-:Y:S02]  /*2110*/  IDP.4A.S8.S8 R129, R92, c[0x2][0x0], RZ ;  /* 0x008000005c817a26 */ /* 0x000fe400000006ff */
[----:B------:R-:W-:Y:S01]  /*2120*/  IDP.4A.S8.S8 R131, R98, c[0x2][0x0], RZ ;  /* 0x0080000062837a26 */ /* 0x000fe200000006ff */
[----:B------:R-:W-:Y:S01]  /*2130*/  @P3 PRMT R134, R128, 0x1054, R134 ;  /* 0x0000105480863816 */ /* 0x000fe20000000086 */
[----:B------:R-:W-:Y:S01]  /*2140*/  IMAD R96, R129, 0x100, R96 ;  /* 0x0000010081607824 */ /* 0x000fe200078e0260 */
[----:B------:R-:W-:-:S03]  /*2150*/  HFMA2.MMA R107, R0, 1, 1, -R107 ;  /* 0x3c003c00006b7835 */ /* 0x000fc6000010006b */
[----:B------:R-:W-:Y:S01]  /*2160*/  HSETP2.LTU.AND P0, PT, |R105|.H0_H0, |R134|.H0_H0, PT ;  /* 0x6000008669007234 */ /* 0x000fe20003f09a00 */
[----:B------:R-:W-:Y:S01]  /*2170*/  IMAD R96, R131, 0x1000, R96 ;  /* 0x0000100083607824 */ /* 0x000fe200078e0260 */
[----:B------:R-:W-:-:S03]  /*2180*/  HMNMX2 R128, |R134|, |R105|.H0_H0, PT ;  /* 0x6000006986807240 */ /* 0x000fc60003800200 */
[----:B------:R-:W-:Y:S02]  /*2190*/  SEL R132, R132, 0x10, !P0 ;  /* 0x0000001084847807 */ /* 0x000fe40004000000 */
[----:B------:R-:W-:-:S05]  /*21a0*/  PRMT R92, R105, 0xfdb9, R107 ;  /* 0x0000fdb9695c7816 */ /* 0x000fca000000006b */
[----:B------:R-:W-:Y:S01]  /*21b0*/  IDP.4A.S8.S8 R129, R92, c[0x2][0x4], RZ ;  /* 0x008001005c817a26 */ /* 0x000fe200000006ff */
[----:B------:R-:W-:Y:S01]  /*21c0*/  @P0 PRMT R128, R134, 0x1054, R128 ;  /* 0x0000105486800816 */ /* 0x000fe20000000080 */
[----:B------:R-:W-:Y:S02]  /*21d0*/  HSET2.BF.LE.AND R134, R4.H0_H0, c[0x0] [0x7d8], PT ;  /* 0x0001f60004867633 */ /* 0x000fe40003803880 */
[----:B------:R-:W-:Y:S02]  /*21e0*/  IMAD R129, R129, 0x10000, R96 ;  /* 0x0001000081817824 */ /* 0x000fe400078e0260 */
[----:B------:R-:W-:Y:S02]  /*21f0*/  HSETP2.LTU.AND P2, PT, |R105|.H1_H1, |R128|.H0_H0, PT ;  /* 0x6000008069007234 */ /* 0x000fe40003f49e00 */
[----:B------:R-:W-:Y:S01]  /*2200*/  HMNMX2 R92, |R128|, |R105|.H1_H1, PT ;  /* 0x70000069805c7240 */ /* 0x000fe20003800200 */
[----:B------:R-:W0:Y:S10]  /*2210*/  POPC R96, R129 ;  /* 0x0000008100607309 */ /* 0x000e340000000000 */
[----:B------:R-:W-:-:S05]  /*2220*/  @P2 PRMT R92, R128, 0x1054, R92 ;  /* 0x00001054805c2816 */ /* 0x000fca000000005c */
[----:B------:R-:W-:Y:S01]  /*2230*/  HSETP2.LTU.AND P1, PT, |R107|.H0_H0, |R92|.H0_H0, PT ;  /* 0x6000005c6b007234 */ /* 0x000fe20003f29a00 */
[----:B0-----:R-:W-:Y:S01]  /*2240*/  LOP3.LUT R98, R96, 0x1, RZ, 0xc0, !PT ;  /* 0x0000000160627812 */ /* 0x001fe200078ec0ff */
[----:B------:R-:W-:Y:S01]  /*2250*/  HMNMX2 R131, |R92|, |R107|.H0_H0, PT ;  /* 0x6000006b5c837240 */ /* 0x000fe20003800200 */
[----:B------:R-:W-:-:S03]  /*2260*/  SEL R96, R132, 0x11, !P2 ;  /* 0x0000001184607807 */ /* 0x000fc60005000000 */
[----:B------:R-:W-:Y:S01]  /*2270*/  IMAD.MOV R98, RZ, RZ, -R98 ;  /* 0x000000ffff627224 */ /* 0x000fe200078e0a62 */
[----:B------:R-:W-:-:S04]  /*2280*/  SEL R96, R96, 0x12, !P1 ;  /* 0x0000001260607807 */ /* 0x000fc80004800000 */
[----:B------:R-:W-:Y:S01]  /*2290*/  LOP3.LUT R98, R129, 0x7ffff, R98, 0x78, !PT ;  /* 0x0007ffff81627812 */ /* 0x000fe200078e7862 */
[----:B------:R-:W-:Y:S01]  /*22a0*/  IMAD.SHL.U32 R129, R96, 0x2, RZ ;  /* 0x0000000260817824 */ /* 0x000fe200078e00ff */
[----:B------:R-:W-:Y:S02]  /*22b0*/  @P1 PRMT R131, R92, 0x1054, R131 ;  /* 0x000010545c831816 */ /* 0x000fe40000000083 */
                                                                                                 /* 0x4040005d5d807241 */
                                                                                                 /* 0x140fe40000000062 */
[C---:B------:R-:W-:Y:S01]  /*22d0*/  SHF.L.U32 R133, R94.reuse, R129, RZ ;  /* 0x000000815e857219 */ /* 0x040fe200000006ff */
[----:B------:R-:W-:Y:S01]  /*22e0*/  HMUL2 R92, R131, c[0x0] [0x16c] ;  /* 0x00005b00835c7a32 */ /* 0x000fe20000000000 */
                                                                                                 /* 0x4040005d5d847241 */
                                                                                                 /* 0x000fe40000020062 */
[----:B------:R-:W-:-:S02]  /*2300*/  SHF.L.U64.HI R137, R94, R129, RZ ;  /* 0x000000815e897219 */ /* 0x000fc400000102ff */
[----:B------:R-:W-:Y:S01]  /*2310*/  HMNMX2 R92, |R92|, 65504, 65504, PT ;  /* 0x7bff7bff5c5c7840 */ /* 0x000fe20003800200 */
[----:B------:R-:W-:Y:S01]  /*2320*/  LOP3.LUT R133, R128, R133, RZ, 0xfc, !PT ;  /* 0x0000008580857212 */ /* 0x000fe200078efcff */
[----:B------:R-:W-:Y:S01]  /*2330*/  HADD2 R128, R130.H0_H0, c[0x0] [0x7d8] ;  /* 0x0001f60082807630 */ /* 0x000fe20000000800 */
[----:B------:R-:W-:Y:S02]  /*2340*/  LOP3.LUT R144, R132, R137, RZ, 0xfc, !PT ;  /* 0x0000008984907212 */ /* 0x000fe400078efcff */
[C---:B------:R-:W-:Y:S01]  /*2350*/  LOP3.LUT R131, R92.reuse, 0x80008000, RZ, 0xfc, !PT ;  /* 0x800080005c837812 */ /* 0x040fe200078efcff */
[----:B------:R-:W-:Y:S02]  /*2360*/  HFMA2 R129, -R134, c[0x0] [0x164].H1_H1, R128 ;  /* 0x3000590086817a31 */ /* 0x000fe40000000180 */
[----:B------:R-:W-:Y:S01]  /*2370*/  HFMA2 R128, -R135, c[0x0] [0x164].H1_H1, R136 ;  /* 0x3000590087807a31 */ /* 0x000fe20000000188 */
                                                                                                 /* 0x000000835c847241 */
                                                                                                 /* 0x1c0fe40000000085 */
                                                                                                 /* 0x000000835c867241 */
                                                                                                 /* 0x000fc40000010085 */
                                                                                                 /* 0x000000835c877241 */
                                                                                                 /* 0x1c0fe40000008085 */
[----:B------:R-:W-:Y:S01]  /*23b0*/  HFMA2.MMA R103, R103, 1, 1, R132 ;  /* 0x3c003c0067677835 */ /* 0x000fe20000000084 */
                                                                                                 /* 0x000000835c887241 */
                                                                                                 /* 0x1c0fe20000020085 */
[----:B------:R-:W-:Y:S01]  /*23d0*/  HFMA2.MMA R111, R111, 1, 1, R134 ;  /* 0x3c003c006f6f7835 */ /* 0x000fe20000000086 */
                                                                                                 /* 0x000000835c897241 */
                                                                                                 /* 0x1c0fe20000018085 */
[----:B------:R-:W-:Y:S01]  /*23f0*/  HADD2 R108, R108, R135 ;  /* 0x000000876c6c7230 */ /* 0x000fe20000000000 */
                                                                                                 /* 0x000000835c8a7241 */
                                                                                                 /* 0x1c0fe40000030085 */
[----:B------:R-:W-:Y:S01]  /*2410*/  HFMA2.MMA R117, R117, 1, 1, R136 ;  /* 0x3c003c0075757835 */ /* 0x000fe20000000088 */
                                                                                                 /* 0x000000835c8b7241 */
                                                                                                 /* 0x1c0fe20000028085 */
[----:B------:R-:W-:Y:S01]  /*2430*/  HADD2 R114, R114, R137 ;  /* 0x0000008972727230 */ /* 0x000fe20000000000 */
                                                                                                 /* 0x000000835c8e7241 */
                                                                                                 /* 0x0c0fe20000000090 */
[----:B------:R-:W-:Y:S01]  /*2450*/  HFMA2.MMA R123, R123, 1, 1, R138 ;  /* 0x3c003c007b7b7835 */ /* 0x000fe2000000008a */
[----:B------:R-:W-:Y:S01]  /*2460*/  PRMT R0, R103, 0x7610, R0 ;  /* 0x0000761067007816 */ /* 0x000fe20000000000 */
[----:B------:R-:W-:Y:S01]  /*2470*/  HADD2 R120, R120, R139 ;  /* 0x0000008b78787230 */ /* 0x000fe20000000000 */
                                                                                                 /* 0x000000835c8c7241 */
                                                                                                 /* 0x000fc40000038085 */
                                                                                                 /* 0x000000835c907241 */
                                                                                                 /* 0x000fe20000008090 */
[----:B------:R0:W-:Y:S01]  /*24a0*/  STS.U16 [R97], R0 ;  /* 0x0000000061007388 */ /* 0x0001e20000000400 */
[----:B------:R-:W-:Y:S01]  /*24b0*/  SHF.R.U32.HI R132, RZ, 0x10, R103 ;  /* 0x00000010ff847819 */ /* 0x000fe20000011667 */
[----:B------:R-:W-:Y:S01]  /*24c0*/  HFMA2.MMA R105, R105, 1, 1, R142 ;  /* 0x3c003c0069697835 */ /* 0x000fe2000000008e */
[----:B------:R-:W-:Y:S01]  /*24d0*/  PRMT R131, R108, 0x7610, R131 ;  /* 0x000076106c837816 */ /* 0x000fe20000000083 */
[----:B------:R-:W-:Y:S01]  /*24e0*/  HADD2 R144, R107.H0_H0, R144.H0_H0 ;  /* 0x200000906b907230 */ /* 0x000fe20000000800 */
[----:B------:R-:W-:Y:S01]  /*24f0*/  SHF.R.U32.HI R103, RZ, 0x10, R108 ;  /* 0x00000010ff677819 */ /* 0x000fe2000001166c */
[----:B------:R1:W-:Y:S01]  /*2500*/  STS.U16 [R99], R132 ;  /* 0x0000008463007388 */ /* 0x0003e20000000400 */
[----:B------:R-:W-:Y:S01]  /*2510*/  PRMT R133, R111, 0x7610, R133 ;  /* 0x000076106f857816 */ /* 0x000fe20000000085 */
[----:B------:R-:W-:Y:S01]  /*2520*/  HADD2 R127, R127, R140 ;  /* 0x0000008c7f7f7230 */ /* 0x000fe20000000000 */
[----:B------:R-:W-:Y:S01]  /*2530*/  SHF.R.U32.HI R111, RZ, 0x10, R111 ;  /* 0x00000010ff6f7819 */ /* 0x000fe2000001166f */
[----:B------:R2:W-:Y:S01]  /*2540*/  STS.U16 [R101], R131 ;  /* 0x0000008365007388 */ /* 0x0005e20000000400 */
[----:B------:R-:W-:-:S02]  /*2550*/  PRMT R134, R114, 0x7610, R134 ;  /* 0x0000761072867816 */ /* 0x000fc40000000086 */
[----:B------:R-:W-:Y:S01]  /*2560*/  SHF.R.U32.HI R107, RZ, 0x10, R114 ;  /* 0x00000010ff6b7819 */ /* 0x000fe20000011672 */
[----:B------:R3:W-:Y:S01]  /*2570*/  STS.U16 [R102], R103 ;  /* 0x0000006766007388 */ /* 0x0007e20000000400 */
[----:B0-----:R-:W-:Y:S02]  /*2580*/  PRMT R0, R117, 0x7610, R0 ;  /* 0x0000761075007816 */ /* 0x001fe40000000000 */
[----:B------:R-:W-:Y:S01]  /*2590*/  SHF.R.U32.HI R108, RZ, 0x10, R117 ;  /* 0x00000010ff6c7819 */ /* 0x000fe20000011675 */
[----:B------:R-:W-:Y:S01]  /*25a0*/  STS.U16 [R104], R133 ;  /* 0x0000008568007388 */ /* 0x000fe20000000400 */
[----:B-1----:R-:W-:Y:S02]  /*25b0*/  PRMT R99, R120, 0x7610, R99 ;  /* 0x0000761078637816 */ /* 0x002fe40000000063 */
[----:B------:R-:W-:Y:S01]  /*25c0*/  SHF.R.U32.HI R97, RZ, 0x10, R120 ;  /* 0x00000010ff617819 */ /* 0x000fe20000011678 */
[----:B------:R0:W-:Y:S01]  /*25d0*/  STS.U16 [R106], R111 ;  /* 0x0000006f6a007388 */ /* 0x0001e20000000400 */
[----:B--2---:R-:W-:-:S02]  /*25e0*/  PRMT R101, R123, 0x7610, R101 ;  /* 0x000076107b657816 */ /* 0x004fc40000000065 */
[----:B---3--:R-:W-:Y:S01]  /*25f0*/  SHF.R.U32.HI R102, RZ, 0x10, R123 ;  /* 0x00000010ff667819 */ /* 0x008fe2000001167b */
[----:B------:R-:W-:Y:S01]  /*2600*/  STS.U16 [R109], R134 ;  /* 0x000000866d007388 */ /* 0x000fe20000000400 */
[----:B------:R-:W-:Y:S02]  /*2610*/  PRMT R103, R127, 0x7610, R103 ;  /* 0x000076107f677816 */ /* 0x000fe40000000067 */
[----:B------:R-:W-:Y:S01]  /*2620*/  SHF.R.U32.HI R127, RZ, 0x10, R127 ;  /* 0x00000010ff7f7819 */ /* 0x000fe2000001167f */
[----:B------:R-:W-:Y:S01]  /*2630*/  STS.U16 [R110], R107 ;  /* 0x0000006b6e007388 */ /* 0x000fe20000000400 */
[----:B------:R-:W-:Y:S01]  /*2640*/  LEA R129, R129, c[0x0][0x7dc], 0x1 ;  /* 0x0001f70081817a11 */ /* 0x000fe200078e08ff */
[----:B0-----:R-:W-:Y:S01]  /*2650*/  HADD2 R106, R130.H0_H0, c[0x0] [0x7e8] ;  /* 0x0001fa00826a7630 */ /* 0x001fe20000000800 */
[----:B------:R-:W-:Y:S01]  /*2660*/  SHF.R.U32.HI R104, RZ, 0x10, R105 ;  /* 0x00000010ff687819 */ /* 0x000fe20000011669 */
[----:B------:R0:W-:Y:S01]  /*2670*/  STS.U16 [R112], R0 ;  /* 0x0000000070007388 */ /* 0x0001e20000000400 */
[----:B------:R-:W-:-:S03]  /*2680*/  LEA R128, R128, c[0x0][0x7e4], 0x1 ;  /* 0x0001f90080807a11 */ /* 0x000fc600078e08ff */
[----:B------:R-:W-:Y:S04]  /*2690*/  STS.U16 [R113], R108 ;  /* 0x0000006c71007388 */ /* 0x000fe80000000400 */
[----:B------:R1:W-:Y:S01]  /*26a0*/  STS.U16 [R115], R99 ;  /* 0x0000006373007388 */ /* 0x0003e20000000400 */
[----:B0-----:R-:W-:-:S03]  /*26b0*/  PRMT R0, R105, 0x7610, R0 ;  /* 0x0000761069007816 */ /* 0x001fc60000000000 */
[----:B------:R0:W-:Y:S01]  /*26c0*/  STS.U16 [R116], R97 ;  /* 0x0000006174007388 */ /* 0x0001e20000000400 */
[----:B------:R-:W-:-:S03]  /*26d0*/  LOP3.LUT R105, R2, 0x80008000, RZ, 0xfc, !PT ;  /* 0x8000800002697812 */ /* 0x000fc600078efcff */
[----:B------:R2:W-:Y:S01]  /*26e0*/  STS.U16 [R118], R101 ;  /* 0x0000006576007388 */ /* 0x0005e20000000400 */
[----:B-1----:R-:W-:-:S03]  /*26f0*/  PRMT R99, R129, 0x5410, RZ ;  /* 0x0000541081637816 */ /* 0x002fc600000000ff */
[----:B------:R1:W-:Y:S01]  /*2700*/  STS.U16 [R119], R102 ;  /* 0x0000006677007388 */ /* 0x0003e20000000400 */
[----:B0-----:R-:W-:-:S03]  /*2710*/  SHF.R.U32.HI R97, RZ, 0x1a, R100 ;  /* 0x0000001aff617819 */ /* 0x001fc60000011664 */
[----:B------:R0:W-:Y:S01]  /*2720*/  STS.U16 [R121], R103 ;  /* 0x0000006779007388 */ /* 0x0001e20000000400 */
[----:B------:R-:W-:Y:S02]  /*2730*/  LOP3.LUT R100, R100, 0x7ffffff, RZ, 0xc0, !PT ;  /* 0x07ffffff64647812 */ /* 0x000fe400078ec0ff */
[----:B--2---:R-:W-:Y:S01]  /*2740*/  SHF.R.U32.HI R101, RZ, 0x10, R129 ;  /* 0x00000010ff657819 */ /* 0x004fe20000011681 */
[----:B------:R-:W-:Y:S01]  /*2750*/  STS.U16 [R122], R127 ;  /* 0x0000007f7a007388 */ /* 0x000fe20000000400 */
[----:B------:R-:W-:Y:S02]  /*2760*/  LOP3.LUT R97, R97, 0x3e, RZ, 0xc0, !PT ;  /* 0x0000003e61617812 */ /* 0x000fe400078ec0ff */
[----:B-1----:R-:W-:Y:S01]  /*2770*/  PRMT R102, R128, 0x5410, RZ ;  /* 0x0000541080667816 */ /* 0x002fe200000000ff */
[----:B------:R-:W-:Y:S01]  /*2780*/  STS.U16 [R124], R0 ;  /* 0x000000007c007388 */ /* 0x000fe20000000400 */
                                                                                                 /* 0x4040005d5d6d7241 */
                                                                                                 /* 0x0c0fe40000000064 */
[----:B0-----:R-:W-:Y:S01]  /*27a0*/  SHF.R.U32.HI R103, RZ, 0x10, R128 ;  /* 0x00000010ff677819 */ /* 0x001fe20000011680 */
[----:B------:R-:W-:Y:S01]  /*27b0*/  STS.U16 [R125], R104 ;  /* 0x000000687d007388 */ /* 0x000fe20000000400 */
                                                                                                 /* 0x4040005d5d647241 */
                                                                                                 /* 0x000fc60000020064 */
[----:B------:R-:W-:Y:S04]  /*27d0*/  STS.U16 [R126], R144 ;  /* 0x000000907e007388 */ /* 0x000fe80000000400 */
[----:B------:R-:W-:Y:S06]  /*27e0*/  BAR.SYNC 0x0 ;  /* 0x0000000000007b1d */ /* 0x000fec0000000000 */
[----:B------:R-:W-:Y:S01]  /*27f0*/  LDS.U16 R107, [R99] ;  /* 0x00000000636b7984 */ /* 0x000fe20000000400 */
[----:B------:R-:W-:-:S03]  /*2800*/  SHF.L.U32 R104, R94, R97, RZ ;  /* 0x000000615e687219 */ /* 0x000fc600000006ff */
[----:B------:R-:W0:Y:S01]  /*2810*/  LDS.U16 R108, [R101] ;  /* 0x00000000656c7984 */ /* 0x000e220000000400 */
[----:B------:R-:W-:Y:S01]  /*2820*/  LOP3.LUT R109, R109, R104, RZ, 0xfc, !PT ;  /* 0x000000686d6d7212 */ /* 0x000fe200078efcff */
[----:B------:R-:W-:Y:S02]  /*2830*/  HSET2.BF.LE.AND R104, R4.H0_H0, c[0x0] [0x7e8], PT ;  /* 0x0001fa0004687633 */ /* 0x000fe40003803880 */
[----:B------:R-:W-:Y:S01]  /*2840*/  LDS.U16 R110, [R102] ;  /* 0x00000000666e7984 */ /* 0x000fe20000000400 */
                                                                                                 /* 0x0000006902707241 */
                                                                                                 /* 0x1c0fe4000000006d */
[----:B------:R-:W-:Y:S01]  /*2860*/  HFMA2 R106, -R104, c[0x0] [0x164].H1_H1, R106 ;  /* 0x30005900686a7a31 */ /* 0x000fe2000000016a */
[----:B------:R-:W1:Y:S01]  /*2870*/  LDS.U16 R111, [R103] ;  /* 0x00000000676f7984 */ /* 0x000e620000000400 */
                                                                                                 /* 0x0000006902857241 */
                                                                                                 /* 0x000fe4000003806d */
[----:B0-----:R-:W-:-:S02]  /*2890*/  PRMT R107, R107, 0x5410, R108 ;  /* 0x000054106b6b7816 */ /* 0x001fc4000000006c */
                                                                                                 /* 0x00000069026c7241 */
                                                                                                 /* 0x000fc8000000806d */
[----:B------:R-:W-:Y:S01]  /*28b0*/  HFMA2.MMA R104, R107, 1, 1, -R112 ;  /* 0x3c003c006b687835 */ /* 0x000fe20000100070 */
[----:B------:R-:W-:Y:S02]  /*28c0*/  LEA R107, R106, c[0x0][0x7ec], 0x1 ;  /* 0x0001fb006a6b7a11 */ /* 0x000fe400078e08ff */
[----:B-1----:R-:W-:Y:S01]  /*28d0*/  PRMT R111, R110, 0x5410, R111 ;  /* 0x000054106e6f7816 */ /* 0x002fe2000000006f */
[----:B------:R-:W-:Y:S01]  /*28e0*/  HSET2.BF.LE.AND R110, R4.H0_H0, c[0x0] [0x7f0], PT ;  /* 0x0001fc00046e7633 */ /* 0x000fe20003803880 */
[----:B------:R-:W-:Y:S02]  /*28f0*/  PRMT R106, R107, 0x5410, RZ ;  /* 0x000054106b6a7816 */ /* 0x000fe400000000ff */
[----:B------:R-:W-:Y:S01]  /*2900*/  SHF.R.U32.HI R107, RZ, 0x10, R107 ;  /* 0x00000010ff6b7819 */ /* 0x000fe2000001166b */
[----:B------:R-:W-:Y:S02]  /*2910*/  HADD2 R108, R111, -R108 ;  /* 0x8000006c6f6c7230 */ /* 0x000fe40000000000 */
[----:B------:R-:W-:Y:S01]  /*2920*/  LDS.U16 R113, [R106] ;  /* 0x000000006a717984 */ /* 0x000fe20000000400 */
[----:B------:R-:W-:Y:S01]  /*2930*/  HSETP2.LTU.AND P3, PT, |R104|.H0_H0, |R104|.H1_H1, PT ;  /* 0x7000006868007234 */ /* 0x000fe20003f69a00 */
[----:B------:R-:W-:Y:S01]  /*2940*/  IMAD.MOV.U32 R115, RZ, RZ, R104 ;  /* 0x000000ffff737224 */ /* 0x000fe200078e0068 */
[----:B------:R-:W-:Y:S01]  /*2950*/  HADD2 R111, R130.H0_H0, c[0x0] [0x7f0] ;  /* 0x0001fc00826f7630 */ /* 0x000fe20000000800 */
[----:B------:R-:W0:Y:S02]  /*2960*/  LDS.U16 R114, [R107] ;  /* 0x000000006b727984 */ /* 0x000e240000000400 */
[----:B------:R-:W-:Y:S01]  /*2970*/  SEL R124, RZ, 0x1, P3 ;  /* 0x00000001ff7c7807 */ /* 0x000fe20001800000 */
[----:B------:R-:W-:Y:S01]  /*2980*/  HFMA2 R110, -R110, c[0x0] [0x164].H1_H1, R111 ;  /* 0x300059006e6e7a31 */ /* 0x000fe2000000016f */
[----:B------:R-:W-:-:S04]  /*2990*/  PRMT R112, R115, 0xfdb9, R108 ;  /* 0x0000fdb973707816 */ /* 0x000fc8000000006c */
[----:B------:R-:W-:Y:S02]  /*29a0*/  LEA R111, R110, c[0x0][0x7f4], 0x1 ;  /* 0x0001fd006e6f7a11 */ /* 0x000fe400078e08ff */
[----:B------:R-:W-:Y:S02]  /*29b0*/  @!P3 PRMT R115, R115, 0x5432, R115 ;  /* 0x000054327373b816 */ /* 0x000fe40000000073 */
[----:B------:R-:W-:Y:S02]  /*29c0*/  PRMT R110, R111, 0x5410, RZ ;  /* 0x000054106f6e7816 */ /* 0x000fe400000000ff */
[----:B------:R-:W-:Y:S01]  /*29d0*/  SHF.R.U32.HI R111, RZ, 0x10, R111 ;  /* 0x00000010ff6f7819 */ /* 0x000fe2000001166f */
[----:B------:R-:W-:Y:S02]  /*29e0*/  HSETP2.LTU.AND P0, PT, |R108|.H0_H0, |R115|.H0_H0, PT ;  /* 0x600000736c007234 */ /* 0x000fe40003f09a00 */
[----:B------:R-:W-:Y:S01]  /*29f0*/  HMNMX2 R119, |R115|, |R108|.H0_H0, PT ;  /* 0x6000006c73777240 */ /* 0x000fe20003800200 */
[----:B------:R-:W-:Y:S02]  /*2a00*/  LDS.U16 R116, [R110] ;  /* 0x000000006e747984 */ /* 0x000fe40000000400 */
[----:B------:R-:W-:-:S02]  /*2a10*/  SEL R127, R124, 0x2, !P0 ;  /* 0x000000027c7f7807 */ /* 0x000fc40004000000 */
[----:B------:R-:W1:Y:S01]  /*2a20*/  LDS.U16 R117, [R111] ;  /* 0x000000006f757984 */ /* 0x000e620000000400 */
                                                                                                 /* 0x00000069027c7241 */
                                                                                                 /* 0x000fca000002806d */
[----:B------:R-:W-:Y:S02]  /*2a40*/  @P0 PRMT R119, R115, 0x1054, R119 ;  /* 0x0000105473770816 */ /* 0x000fe40000000077 */
                                                                                                 /* 0x0000006902737241 */
                                                                                                 /* 0x000fc6000001006d */
[----:B------:R-:W-:Y:S02]  /*2a60*/  HSETP2.LTU.AND P2, PT, |R108|.H1_H1, |R119|.H0_H0, PT ;  /* 0x600000776c007234 */ /* 0x000fe40003f49e00 */
[----:B------:R-:W-:-:S03]  /*2a70*/  HMNMX2 R118, |R119|, |R108|.H1_H1, PT ;  /* 0x7000006c77767240 */ /* 0x000fc60003800200 */
[----:B------:R-:W-:Y:S02]  /*2a80*/  SEL R127, R127, 0x3, !P2 ;  /* 0x000000037f7f7807 */ /* 0x000fe40005000000 */
[----:B0-----:R-:W-:-:S06]  /*2a90*/  PRMT R114, R113, 0x5410, R114 ;  /* 0x0000541071727816 */ /* 0x001fcc0000000072 */
[----:B------:R-:W-:Y:S01]  /*2aa0*/  HFMA2.MMA R113, R114, 1, 1, -R115 ;  /* 0x3c003c0072717835 */ /* 0x000fe20000100073 */
[----:B------:R-:W-:Y:S01]  /*2ab0*/  @P2 PRMT R118, R119, 0x1054, R118 ;  /* 0x0000105477762816 */ /* 0x000fe20000000076 */
[----:B------:R-:W-:Y:S02]  /*2ac0*/  HSET2.BF.LE.AND R114, R4.H0_H0, c[0x0] [0x7f8], PT ;  /* 0x0001fe0004727633 */ /* 0x000fe40003803880 */
[----:B------:R-:W-:-:S04]  /*2ad0*/  HADD2 R115, R130.H0_H0, c[0x0] [0x7f8] ;  /* 0x0001fe0082737630 */ /* 0x000fc80000000800 */
[----:B------:R-:W-:Y:S02]  /*2ae0*/  HFMA2 R114, -R114, c[0x0] [0x164].H1_H1, R115 ;  /* 0x3000590072727a31 */ /* 0x000fe40000000173 */
[----:B------:R-:W-:Y:S02]  /*2af0*/  HSETP2.LTU.AND P1, PT, |R113|.H0_H0, |R118|.H0_H0, PT ;  /* 0x6000007671007234 */ /* 0x000fe40003f29a00 */
[----:B------:R-:W-:Y:S01]  /*2b00*/  HMNMX2 R122, |R118|, |R113|.H0_H0, PT ;  /* 0x60000071767a7240 */ /* 0x000fe20003800200 */
[----:B------:R-:W-:Y:S02]  /*2b10*/  LEA R115, R114, c[0x0][0x7fc], 0x1 ;  /* 0x0001ff0072737a11 */ /* 0x000fe400078e08ff */
[----:B-1----:R-:W-:Y:S02]  /*2b20*/  PRMT R117, R116, 0x5410, R117 ;  /* 0x0000541074757816 */ /* 0x002fe40000000075 */
[----:B------:R-:W-:Y:S02]  /*2b30*/  PRMT R114, R115, 0x5410, RZ ;  /* 0x0000541073727816 */ /* 0x000fe400000000ff */
[----:B------:R-:W-:-:S04]  /*2b40*/  SHF.R.U32.HI R115, RZ, 0x10, R115 ;  /* 0x00000010ff737819 */ /* 0x000fc80000011673 */
[----:B------:R-:W-:Y:S01]  /*2b50*/  @P1 PRMT R122, R118, 0x1054, R122 ;  /* 0x00001054767a1816 */ /* 0x000fe2000000007a */
[----:B------:R-:W-:Y:S01]  /*2b60*/  LDS.U16 R119, [R114] ;  /* 0x0000000072777984 */ /* 0x000fe20000000400 */
                                                                                                 /* 0x0000006902767241 */
                                                                                                 /* 0x000fc6000001806d */
[----:B------:R-:W0:Y:S01]  /*2b80*/  LDS.U16 R120, [R115] ;  /* 0x0000000073787984 */ /* 0x000e220000000400 */
[----:B------:R-:W-:Y:S02]  /*2b90*/  HSETP2.LTU.AND P4, PT, |R113|.H1_H1, |R122|.H0_H0, PT ;  /* 0x6000007a71007234 */ /* 0x000fe40003f89e00 */
[----:B------:R-:W-:Y:S01]  /*2ba0*/  HMNMX2 R121, |R122|, |R113|.H1_H1, PT ;  /* 0x700000717a797240 */ /* 0x000fe20003800200 */
[----:B------:R-:W-:Y:S01]  /*2bb0*/  HFMA2.MMA R116, R117, 1, 1, -R118 ;  /* 0x3c003c0075747835 */ /* 0x000fe20000100076 */
[----:B------:R-:W-:Y:S02]  /*2bc0*/  HSET2.BF.LE.AND R117, R4.H0_H0, c[0x0] [0x800], PT ;  /* 0x0002000004757633 */ /* 0x000fe40003803880 */
[----:B------:R-:W-:-:S04]  /*2bd0*/  HADD2 R118, R130.H0_H0, c[0x0] [0x800] ;  /* 0x0002000082767630 */ /* 0x000fc80000000800 */
[----:B------:R-:W-:-:S03]  /*2be0*/  HFMA2 R117, -R117, c[0x0] [0x164].H1_H1, R118 ;  /* 0x3000590075757a31 */ /* 0x000fc60000000176 */
[----:B------:R-:W-:Y:S02]  /*2bf0*/  @P4 PRMT R121, R122, 0x1054, R121 ;  /* 0x000010547a794816 */ /* 0x000fe40000000079 */
[----:B------:R-:W-:-:S03]  /*2c00*/  LEA R118, R117, c[0x0][0x804], 0x1 ;  /* 0x0002010075767a11 */ /* 0x000fc600078e08ff */
[----:B------:R-:W-:Y:S01]  /*2c10*/  HSETP2.LTU.AND P6, PT, |R116|.H0_H0, |R121|.H0_H0, PT ;  /* 0x6000007974007234 */ /* 0x000fe20003fc9a00 */
[----:B------:R-:W-:Y:S01]  /*2c20*/  PRMT R117, R118, 0x5410, RZ ;  /* 0x0000541076757816 */ /* 0x000fe200000000ff */
[----:B------:R-:W-:Y:S01]  /*2c30*/  HMNMX2 R125, |R121|, |R116|.H0_H0, PT ;  /* 0x60000074797d7240 */ /* 0x000fe20003800200 */
[----:B------:R-:W-:-:S03]  /*2c40*/  SHF.R.U32.HI R118, RZ, 0x10, R118 ;  /* 0x00000010ff767819 */ /* 0x000fc60000011676 */
[----:B------:R-:W-:Y:S04]  /*2c50*/  LDS.U16 R122, [R117] ;  /* 0x00000000757a7984 */ /* 0x000fe80000000400 */
[----:B------:R-:W1:Y:S03]  /*2c60*/  LDS.U16 R123, [R118] ;  /* 0x00000000767b7984 */ /* 0x000e660000000400 */
[----:B------:R-:W-:Y:S02]  /*2c70*/  @P6 PRMT R125, R121, 0x1054, R125 ;  /* 0x00001054797d6816 */ /* 0x000fe4000000007d */
                                                                                                 /* 0x0000006902797241 */
                                                                                                 /* 0x000fc6000002006d */
[----:B------:R-:W-:Y:S02]  /*2c90*/  HSETP2.LTU.AND P5, PT, |R116|.H1_H1, |R125|.H0_H0, PT ;  /* 0x6000007d74007234 */ /* 0x000fe40003fa9e00 */
[----:B------:R-:W-:Y:S01]  /*2ca0*/  HMNMX2 R126, |R125|, |R116|.H1_H1, PT ;  /* 0x700000747d7e7240 */ /* 0x000fe20003800200 */
[----:B0-----:R-:W-:-:S06]  /*2cb0*/  PRMT R120, R119, 0x5410, R120 ;  /* 0x0000541077787816 */ /* 0x001fcc0000000078 */
[----:B------:R-:W-:Y:S01]  /*2cc0*/  HFMA2.MMA R119, R120, 1, 1, -R121 ;  /* 0x3c003c0078777835 */ /* 0x000fe20000100079 */
[----:B------:R-:W-:Y:S02]  /*2cd0*/  HSET2.BF.LE.AND R120, R4.H0_H0, c[0x0] [0x808], PT ;  /* 0x0002020004787633 */ /* 0x000fe40003803880 */
[----:B------:R-:W-:Y:S01]  /*2ce0*/  HADD2 R121, R130.H0_H0, c[0x0] [0x808] ;  /* 0x0002020082797630 */ /* 0x000fe20000000800 */
[----:B------:R-:W-:-:S03]  /*2cf0*/  @P5 PRMT R126, R125, 0x1054, R126 ;  /* 0x000010547d7e5816 */ /* 0x000fc6000000007e */
[----:B------:R-:W-:-:S03]  /*2d00*/  HFMA2 R120, -R120, c[0x0] [0x164].H1_H1, R121 ;  /* 0x3000590078787a31 */ /* 0x000fc60000000179 */
        /* <DEDUP_REMOVED lines=19> */
                                                                                                 /* 0x00000069027f7241 */
                                                                                                 /* 0x000fe2000003006d */
[----:B------:R-:W-:Y:S01]  /*2e50*/  HMNMX2 R131, |R129|, |R122|.H0_H0, PT ;  /* 0x6000007a81837240 */ /* 0x000fe20003800200 */
[----:B------:R-:W-:Y:S02]  /*2e60*/  PRMT R123, R124, 0x5410, RZ ;  /* 0x000054107c7b7816 */ /* 0x000fe400000000ff */
[----:B------:R-:W-:-:S02]  /*2e70*/  SHF.R.U32.HI R124, RZ, 0x10, R124 ;  /* 0x00000010ff7c7819 */ /* 0x000fc4000001167c */
[----:B------:R-:W-:-:S03]  /*2e80*/  SEL R128, R128, 0x5, !P4 ;  /* 0x0000000580807807 */ /* 0x000fc60006000000 */
[----:B------:R-:W-:Y:S01]  /*2e90*/  LDS.U16 R132, [R124] ;  /* 0x000000007c847984 */ /* 0x000fe20000000400 */
[----:B------:R-:W-:Y:S01]  /*2ea0*/  SEL R135, R128, 0x6, !P6 ;  /* 0x0000000680877807 */ /* 0x000fe20007000000 */
[----:B------:R-:W-:Y:S01]  /*2eb0*/  HSET2.BF.LE.AND R128, R4.H0_H0, c[0x0] [0x820], PT ;  /* 0x0002080004807633 */ /* 0x000fe20003803880 */
[----:B------:R-:W-:Y:S01]  /*2ec0*/  @P2 PRMT R131, R129, 0x1054, R131 ;  /* 0x0000105481832816 */ /* 0x000fe20000000083 */
[----:B------:R-:W-:Y:S01]  /*2ed0*/  HADD2 R129, R130.H0_H0, c[0x0] [0x820] ;  /* 0x0002080082817630 */ /* 0x000fe20000000800 */
[----:B------:R-:W-:-:S03]  /*2ee0*/  SEL R135, R135, 0x7, !P5 ;  /* 0x0000000787877807 */ /* 0x000fc60006800000 */
[----:B------:R-:W-:Y:S01]  /*2ef0*/  HSETP2.LTU.AND P1, PT, |R122|.H1_H1, |R131|.H0_H0, PT ;  /* 0x600000837a007234 */ /* 0x000fe20003f29e00 */
[----:B------:R-:W-:Y:S01]  /*2f00*/  SEL R135, R135, 0x8, !P3 ;  /* 0x0000000887877807 */ /* 0x000fe20005800000 */
[----:B------:R-:W-:Y:S01]  /*2f10*/  HMNMX2 R134, |R131|, |R122|.H1_H1, PT ;  /* 0x7000007a83867240 */ /* 0x000fe20003800200 */
[----:B0-----:R-:W-:Y:S01]  /*2f20*/  PRMT R126, R125, 0x5410, R126 ;  /* 0x000054107d7e7816 */ /* 0x001fe2000000007e */
[----:B------:R-:W-:Y:S01]  /*2f30*/  HFMA2 R128, -R128, c[0x0] [0x164].H1_H1, R129 ;  /* 0x3000590080807a31 */ /* 0x000fe20000000181 */
[----:B------:R-:W-:-:S04]  /*2f40*/  SEL R135, R135, 0x9, !P0 ;  /* 0x0000000987877807 */ /* 0x000fc80004000000 */
[----:B------:R-:W-:Y:S01]  /*2f50*/  HFMA2.MMA R125, R126, 1, 1, -R127 ;  /* 0x3c003c007e7d7835 */ /* 0x000fe2000010007f */
[----:B------:R-:W-:Y:S01]  /*2f60*/  HSET2.BF.LE.AND R126, R4.H0_H0, c[0x0] [0x818], PT ;  /* 0x00020600047e7633 */ /* 0x000fe20003803880 */
[----:B------:R-:W-:Y:S01]  /*2f70*/  LEA R128, R128, c[0x0][0x824], 0x1 ;  /* 0x0002090080807a11 */ /* 0x000fe200078e08ff */
[----:B------:R-:W-:Y:S01]  /*2f80*/  HADD2 R127, R130.H0_H0, c[0x0] [0x818] ;  /* 0x00020600827f7630 */ /* 0x000fe20000000800 */
[----:B------:R-:W-:Y:S02]  /*2f90*/  @P1 PRMT R134, R131, 0x1054, R134 ;  /* 0x0000105483861816 */ /* 0x000fe40000000086 */
[----:B------:R-:W0:Y:S01]  /*2fa0*/  LDS.U16 R131, [R123] ;  /* 0x000000007b837984 */ /* 0x000e220000000400 */
[----:B------:R-:W-:Y:S01]  /*2fb0*/  HFMA2 R126, -R126, c[0x0] [0x164].H1_H1, R127 ;  /* 0x300059007e7e7a31 */ /* 0x000fe2000000017f */
[----:B------:R-:W-:Y:S02]  /*2fc0*/  PRMT R109, R128, 0x5410, RZ ;  /* 0x00005410806d7816 */ /* 0x000fe400000000ff */
[----:B------:R-:W-:Y:S01]  /*2fd0*/  HSETP2.LTU.AND P4, PT, |R125|.H0_H0, |R134|.H0_H0, PT ;  /* 0x600000867d007234 */ /* 0x000fe20003f89a00 */
[----:B------:R-:W-:Y:S01]  /*2fe0*/  SEL R135, R135, 0xa, !P2 ;  /* 0x0000000a87877807 */ /* 0x000fe20005000000 */
[----:B------:R-:W-:Y:S01]  /*2ff0*/  HMNMX2 R136, |R134|, |R125|.H0_H0, PT ;  /* 0x6000007d86887240 */ /* 0x000fe20003800200 */
[----:B------:R-:W-:-:S02]  /*3000*/  LEA R127, R126, c[0x0][0x81c], 0x1 ;  /* 0x000207007e7f7a11 */ /* 0x000fc400078e08ff */
[----:B------:R-:W-:Y:S02]  /*3010*/  SEL R135, R135, 0xb, !P1 ;  /* 0x0000000b87877807 */ /* 0x000fe40004800000 */
[----:B------:R-:W-:Y:S02]  /*3020*/  PRMT R126, R127, 0x5410, RZ ;  /* 0x000054107f7e7816 */ /* 0x000fe400000000ff */
[----:B------:R-:W-:Y:S02]  /*3030*/  SHF.R.U32.HI R127, RZ, 0x10, R127 ;  /* 0x00000010ff7f7819 */ /* 0x000fe4000001167f */
[----:B------:R-:W-:Y:S01]  /*3040*/  SEL R135, R135, 0xc, !P4 ;  /* 0x0000000c87877807 */ /* 0x000fe20006000000 */
[----:B------:R-:W-:Y:S01]  /*3050*/  LDS.U16 R129, [R126] ;  /* 0x000000007e817984 */ /* 0x000fe20000000400 */
[----:B------:R-:W-:-:S03]  /*3060*/  @P4 PRMT R136, R134, 0x1054, R136 ;  /* 0x0000105486884816 */ /* 0x000fc60000000088 */
[----:B------:R-:W1:Y:S02]  /*3070*/  LDS.U16 R134, [R127] ;  /* 0x000000007f867984 */ /* 0x000e640000000400 */
[----:B------:R-:W-:Y:S02]  /*3080*/  HSETP2.LTU.AND P6, PT, |R125|.H1_H1, |R136|.H0_H0, PT ;  /* 0x600000887d007234 */ /* 0x000fe40003fc9e00 */
[----:B------:R-:W-:-:S03]  /*3090*/  HMNMX2 R137, |R136|, |R125|.H1_H1, PT ;  /* 0x7000007d88897240 */ /* 0x000fc60003800200 */
[----:B------:R-:W-:-:S08]  /*30a0*/  SEL R135, R135, 0xd, !P6 ;  /* 0x0000000d87877807 */ /* 0x000fd00007000000 */
[----:B------:R-:W-:Y:S02]  /*30b0*/  @P6 PRMT R137, R136, 0x1054, R137 ;  /* 0x0000105488896816 */ /* 0x000fe40000000089 */
[----:B0-----:R-:W-:Y:S02]  /*30c0*/  PRMT R128, R131, 0x5410, R132 ;  /* 0x0000541083807816 */ /* 0x001fe40000000084 */
[----:B------:R-:W0:Y:S01]  /*30d0*/  LDS.U16 R131, [R109] ;  /* 0x000000006d837984 */ /* 0x000e220000000400 */
[----:B------:R-:W-:-:S03]  /*30e0*/  PRMT R132, R113, 0xfdb9, R116 ;  /* 0x0000fdb971847816 */ /* 0x000fc60000000074 */
[----:B------:R-:W-:Y:S02]  /*30f0*/  HFMA2.MMA R128, R128, 1, 1, -R133 ;  /* 0x3c003c0080807835 */ /* 0x000fe40000100085 */
[----:B------:R-:W-:-:S08]  /*3100*/  IDP.4A.S8.S8 R133, R132, c[0x2][0x0], RZ ;  /* 0x0080000084857a26 */ /* 0x000fd000000006ff */
[----:B------:R-:W-:Y:S02]  /*3110*/  HSETP2.LTU.AND P5, PT, |R128|.H0_H0, |R137|.H0_H0, PT ;  /* 0x6000008980007234 */ /* 0x000fe40003fa9a00 */
[----:B------:R-:W-:Y:S01]  /*3120*/  HMNMX2 R139, |R137|, |R128|.H0_H0, PT ;  /* 0x60000080898b7240 */ /* 0x000fe20003800200 */
[----:B-1----:R-:W-:Y:S02]  /*3130*/  PRMT R134, R129, 0x5410, R134 ;  /* 0x0000541081867816 */ /* 0x002fe40000000086 */
[----:B------:R-:W-:Y:S02]  /*3140*/  PRMT R129, R125, 0xfdb9, R128 ;  /* 0x0000fdb97d817816 */ /* 0x000fe40000000080 */
[----:B------:R-:W-:-:S06]  /*3150*/  SEL R135, R135, 0xe, !P5 ;  /* 0x0000000e87877807 */ /* 0x000fcc0006800000 */
[----:B------:R-:W-:Y:S02]  /*3160*/  @P5 PRMT R139, R137, 0x1054, R139 ;  /* 0x00001054898b5816 */ /* 0x000fe4000000008b */
[----:B------:R-:W-:-:S03]  /*3170*/  SHF.L.U64.HI R137, R94, R97, RZ ;  /* 0x000000615e897219 */ /* 0x000fc600000102ff */
[----:B------:R-:W-:Y:S01]  /*3180*/  HSETP2.LTU.AND P3, PT, |R128|.H1_H1, |R139|.H0_H0, PT ;  /* 0x6000008b80007234 */ /* 0x000fe20003f69e00 */
[----:B------:R-:W-:Y:S01]  /*3190*/  LOP3.LUT R137, R100, R137, RZ, 0xfc, !PT ;  /* 0x0000008964897212 */ /* 0x000fe200078efcff */
[----:B------:R-:W-:Y:S01]  /*31a0*/  HMNMX2 R136, |R139|, |R128|.H1_H1, PT ;  /* 0x700000808b887240 */ /* 0x000fe20003800200 */
[----:B------:R-:W-:Y:S02]  /*31b0*/  IDP.4A.S8.S8 R100, R112, c[0x2][0x0], RZ ;  /* 0x0080000070647a26 */ /* 0x000fe400000006ff */
                                                                                                 /* 0x0000006902617241 */
                                                                                                 /* 0x1c0fe40000000089 */
                                                                                                 /* 0x0000006902707241 */
                                                                                                 /* 0x000fe20000008089 */
[----:B------:R-:W-:Y:S01]  /*31e0*/  IMAD R100, R133, 0x10, R100 ;  /* 0x0000001085647824 */ /* 0x000fe200078e0264 */
[----:B0-----:R-:W-:Y:S01]  /*31f0*/  PRMT R0, R131, 0x7610, R0 ;  /* 0x0000761083007816 */ /* 0x001fe20000000000 */
[----:B------:R-:W-:Y:S01]  /*3200*/  HADD2 R105, R134, -R97 ;  /* 0x8000006186697230 */ /* 0x000fe20000000000 */
[----:B------:R-:W-:Y:S01]  /*3210*/  PRMT R2, R119, 0xfdb9, R122 ;  /* 0x0000fdb977027816 */ /* 0x000fe2000000007a */
[----:B------:R-:W-:Y:S01]  /*3220*/  HADD2 R137, R130.H0_H0, c[0x0] [0x830] ;  /* 0x00020c0082897630 */ /* 0x000fe20000000800 */
[----:B------:R-:W-:-:S02]  /*3230*/  @P3 PRMT R136, R139, 0x1054, R136 ;  /* 0x000010548b883816 */ /* 0x000fc40000000088 */
[----:B------:R-:W-:Y:S01]  /*3240*/  HFMA2.MMA R112, R0, 1, 1, -R112 ;  /* 0x3c003c0000707835 */ /* 0x000fe20000100070 */
[----:B------:R-:W-:Y:S01]  /*3250*/  IDP.4A.S8.S8 R97, R2, c[0x2][0x0], RZ ;  /* 0x0080000002617a26 */ /* 0x000fe200000006ff */
[----:B------:R-:W-:Y:S01]  /*3260*/  SEL R135, R135, 0xf, !P3 ;  /* 0x0000000f87877807 */ /* 0x000fe20005800000 */
[----:B------:R-:W-:Y:S01]  /*3270*/  HSETP2.LTU.AND P0, PT, |R105|.H0_H0, |R136|.H0_H0, PT ;  /* 0x6000008869007234 */ /* 0x000fe20003f09a00 */
[----:B------:R-:W-:Y:S01]  /*3280*/  IDP.4A.S8.S8 R2, R129, c[0x2][0x0], RZ ;  /* 0x0080000081027a26 */ /* 0x000fe200000006ff */
[----:B------:R-:W-:Y:S01]  /*3290*/  HMNMX2 R132, |R136|, |R105|.H0_H0, PT ;  /* 0x6000006988847240 */ /* 0x000fe20003800200 */
[----:B------:R-:W-:Y:S02]  /*32a0*/  IMAD R97, R97, 0x100, R100 ;  /* 0x0000010061617824 */ /* 0x000fe400078e0264 */
[----:B------:R-:W-:Y:S02]  /*32b0*/  SEL R135, R135, 0x10, !P0 ;  /* 0x0000001087877807 */ /* 0x000fe40004000000 */
[----:B------:R-:W-:Y:S01]  /*32c0*/  PRMT R131, R105, 0xfdb9, R112 ;  /* 0x0000fdb969837816 */ /* 0x000fe20000000070 */
[----:B------:R-:W-:-:S04]  /*32d0*/  IMAD R2, R2, 0x1000, R97 ;  /* 0x0000100002027824 */ /* 0x000fc800078e0261 */
[----:B------:R-:W-:Y:S01]  /*32e0*/  IDP.4A.S8.S8 R131, R131, c[0x2][0x4], RZ ;  /* 0x0080010083837a26 */ /* 0x000fe200000006ff */
[----:B------:R-:W-:Y:S01]  /*32f0*/  @P0 PRMT R132, R136, 0x1054, R132 ;  /* 0x0000105488840816 */ /* 0x000fe20000000084 */
[----:B------:R-:W-:Y:S02]  /*3300*/  HSET2.BF.LE.AND R136, R4.H0_H0, c[0x0] [0x830], PT ;  /* 0x00020c0004887633 */ /* 0x000fe40003803880 */
[----:B------:R-:W-:Y:S02]  /*3310*/  IMAD R2, R131, 0x10000, R2 ;  /* 0x0001000083027824 */ /* 0x000fe400078e0202 */
[----:B------:R-:W-:Y:S02]  /*3320*/  HSETP2.LTU.AND P2, PT, |R105|.H1_H1, |R132|.H0_H0, PT ;  /* 0x6000008469007234 */ /* 0x000fe40003f49e00 */
[----:B------:R-:W-:Y:S01]  /*3330*/  HMNMX2 R97, |R132|, |R105|.H1_H1, PT ;  /* 0x7000006984617240 */ /* 0x000fe20003800200 */
[----:B------:R-:W0:Y:S02]  /*3340*/  POPC R100, R2 ;  /* 0x0000000200647309 */ /* 0x000e240000000000 */
[----:B------:R-:W-:-:S08]  /*3350*/  SEL R135, R135, 0x11, !P2 ;  /* 0x0000001187877807 */ /* 0x000fd00005000000 */
[----:B------:R-:W-:-:S05]  /*3360*/  @P2 PRMT R97, R132, 0x1054, R97 ;  /* 0x0000105484612816 */ /* 0x000fca0000000061 */
[----:B------:R-:W-:Y:S01]  /*3370*/  HSETP2.LTU.AND P1, PT, |R112|.H0_H0, |R97|.H0_H0, PT ;  /* 0x6000006170007234 */ /* 0x000fe20003f29a00 */
[----:B0-----:R-:W-:Y:S01]  /*3380*/  LOP3.LUT R100, R100, 0x1, RZ, 0xc0, !PT ;  /* 0x0000000164647812 */ /* 0x001fe200078ec0ff */
[----:B------:R-:W-:-:S04]  /*3390*/  HMNMX2 R132, |R97|, |R112|.H0_H0, PT ;  /* 0x6000007061847240 */ /* 0x000fc80003800200 */
[----:B------:R-:W-:-:S05]  /*33a0*/  IMAD.MOV R129, RZ, RZ, -R100 ;  /* 0x000000ffff817224 */ /* 0x000fca00078e0a64 */
[----:B------:R-:W-:Y:S02]  /*33b0*/  LOP3.LUT R100, R2, 0x7ffff, R129, 0x78, !PT ;  /* 0x0007ffff02647812 */ /* 0x000fe400078e7881 */
[----:B------:R-:W-:Y:S02]  /*33c0*/  @P1 PRMT R132, R97, 0x1054, R132 ;  /* 0x0000105461841816 */ /* 0x000fe40000000084 */
[----:B------:R-:W-:Y:S01]  /*33d0*/  SEL R97, R135, 0x12, !P1 ;  /* 0x0000001287617807 */ /* 0x000fe20004800000 */
[----:B------:R-:W-:Y:S01]  /*33e0*/  HSET2.BF.LE.AND R135, R4.H0_H0, c[0x0] [0x828], PT ;  /* 0x00020a0004877633 */ /* 0x000fe20003803880 */
                                                                                                 /* 0x4040005d5d817241 */
                                                                                                 /* 0x1c0fe20000000064 */
[----:B------:R-:W-:Y:S01]  /*3400*/  HMUL2 R2, R132, c[0x0] [0x16c] ;  /* 0x00005b0084027a32 */ /* 0x000fe20000000000 */
                                                                                                 /* 0x4040005d5d847241 */
                                                                                                 /* 0x000fe20000020064 */
[C---:B------:R-:W-:Y:S02]  /*3420*/  IMAD.SHL.U32 R131, R97.reuse, 0x2, RZ ;  /* 0x0000000261837824 */ /* 0x040fe400078e00ff */
[----:B------:R-:W-:Y:S01]  /*3430*/  IMAD.SHL.U32 R97, R97, 0x8000000, RZ ;  /* 0x0800000061617824 */ /* 0x000fe200078e00ff */
[----:B------:R-:W-:-:S02]  /*3440*/  HMNMX2 R2, |R2|, 65504, 65504, PT ;  /* 0x7bff7bff02027840 */ /* 0x000fc40003800200 */
[CC--:B------:R-:W-:Y:S02]  /*3450*/  SHF.L.U32 R134, R94.reuse, R131.reuse, RZ ;  /* 0x000000835e867219 */ /* 0x0c0fe400000006ff */
[----:B------:R-:W-:Y:S02]  /*3460*/  SHF.L.U64.HI R139, R94, R131, RZ ;  /* 0x000000835e8b7219 */ /* 0x000fe400000102ff */
[----:B------:R-:W-:Y:S01]  /*3470*/  LOP3.LUT R134, R129, R134, RZ, 0xfc, !PT ;  /* 0x0000008681867212 */ /* 0x000fe200078efcff */
[----:B------:R-:W-:Y:S01]  /*3480*/  HADD2 R129, R130.H0_H0, c[0x0] [0x828] ;  /* 0x00020a0082817630 */ /* 0x000fe20000000800 */
[----:B------:R-:W-:Y:S02]  /*3490*/  LOP3.LUT R133, R2, 0x80008000, RZ, 0xfc, !PT ;  /* 0x8000800002857812 */ /* 0x000fe400078efcff */
[----:B------:R-:W-:Y:S01]  /*34a0*/  LOP3.LUT R140, R132, R139, RZ, 0xfc, !PT ;  /* 0x0000008b848c7212 */ /* 0x000fe200078efcff */
[----:B------:R-:W-:Y:S01]  /*34b0*/  HFMA2 R131, -R135, c[0x0] [0x164].H1_H1, R129 ;  /* 0x3000590087837a31 */ /* 0x000fe20000000181 */
                                                                                                 /* 0x0000008502877241 */
                                                                                                 /* 0x1c0fe20000000086 */
[----:B------:R-:W-:Y:S01]  /*34d0*/  HFMA2 R129, -R136, c[0x0] [0x164].H1_H1, R137 ;  /* 0x3000590088817a31 */ /* 0x000fe20000000189 */
                                                                                                 /* 0x0000008502847241 */
                                                                                                 /* 0x000fc40000010086 */
                                                                                                 /* 0x0000008502897241 */
                                                                                                 /* 0x1c0fe40000008086 */
[----:B------:R-:W-:Y:S01]  /*3500*/  HFMA2.MMA R104, R104, 1, 1, R135 ;  /* 0x3c003c0068687835 */ /* 0x000fe20000000087 */
                                                                                                 /* 0x0000008502887241 */
                                                                                                 /* 0x1c0fe20000020086 */
[----:B------:R-:W-:Y:S01]  /*3520*/  HFMA2.MMA R113, R113, 1, 1, R132 ;  /* 0x3c003c0071717835 */ /* 0x000fe20000000084 */
                                                                                                 /* 0x00000085028b7241 */
                                                                                                 /* 0x1c0fe20000018086 */
[----:B------:R-:W-:Y:S01]  /*3540*/  HADD2 R108, R108, R137 ;  /* 0x000000896c6c7230 */ /* 0x000fe20000000000 */
                                                                                                 /* 0x00000085028a7241 */
                                                                                                 /* 0x1c0fe40000030086 */
                                                                                                 /* 0x00000085028d7241 */
                                                                                                 /* 0x1c0fe20000028086 */
[----:B------:R-:W-:Y:S01]  /*3570*/  HFMA2.MMA R119, R119, 1, 1, R136 ;  /* 0x3c003c0077777835 */ /* 0x000fe20000000088 */
                                                                                                 /* 0x00000085028f7241 */
                                                                                                 /* 0x0c0fe20000038086 */
[----:B------:R-:W-:Y:S01]  /*3590*/  HADD2 R116, R116, R139 ;  /* 0x0000008b74747230 */ /* 0x000fe20000000000 */
                                                                                                 /* 0x0000008502867241 */
                                                                                                 /* 0x1c0fe2000000008c */
[----:B------:R-:W-:Y:S01]  /*35b0*/  HFMA2.MMA R125, R125, 1, 1, R138 ;  /* 0x3c003c007d7d7835 */ /* 0x000fe2000000008a */
                                                                                                 /* 0x0000008502857241 */
                                                                                                 /* 0x000fe2000000808c */
[----:B------:R-:W-:Y:S01]  /*35d0*/  HADD2 R122, R122, R141 ;  /* 0x0000008d7a7a7230 */ /* 0x000fe20000000000 */
[----:B------:R-:W-:Y:S01]  /*35e0*/  PRMT R0, R104, 0x7610, R0 ;  /* 0x0000761068007816 */ /* 0x000fe20000000000 */
[----:B------:R-:W-:Y:S01]  /*35f0*/  HADD2 R128, R128, R143 ;  /* 0x0000008f80807230 */ /* 0x000fe20000000000 */
[----:B------:R-:W-:Y:S01]  /*3600*/  SHF.R.U32.HI R104, RZ, 0x10, R104 ;  /* 0x00000010ff687819 */ /* 0x000fe20000011668 */
[----:B------:R-:W-:Y:S01]  /*3610*/  HADD2 R133, R112.H0_H0, R133.H0_H0 ;  /* 0x2000008570857230 */ /* 0x000fe20000000800 */
[----:B------:R-:W-:Y:S01]  /*3620*/  PRMT R132, R108, 0x7610, R132 ;  /* 0x000076106c847816 */ /* 0x000fe20000000084 */
[----:B------:R-:W-:Y:S01]  /*3630*/  HFMA2.MMA R105, R105, 1, 1, R134 ;  /* 0x3c003c0069697835 */ /* 0x000fe20000000086 */
[----:B------:R-:W-:Y:S01]  /*3640*/  SHF.R.U32.HI R108, RZ, 0x10, R108 ;  /* 0x00000010ff6c7819 */ /* 0x000fe2000001166c */
[----:B------:R0:W-:Y:S01]  /*3650*/  STS.U16 [R99], R0 ;  /* 0x0000000063007388 */ /* 0x0001e20000000400 */
[----:B------:R-:W-:-:S02]  /*3660*/  SHF.R.U32.HI R112, RZ, 0x10, R113 ;  /* 0x00000010ff707819 */ /* 0x000fc40000011671 */
[----:B------:R-:W-:Y:S01]  /*3670*/  PRMT R134, R116, 0x7610, R134 ;  /* 0x0000761074867816 */ /* 0x000fe20000000086 */
[----:B------:R1:W-:Y:S01]  /*3680*/  STS.U16 [R101], R104 ;  /* 0x0000006865007388 */ /* 0x0003e20000000400 */
[----:B------:R-:W-:Y:S02]  /*3690*/  SHF.R.U32.HI R116, RZ, 0x10, R116 ;  /* 0x00000010ff747819 */ /* 0x000fe40000011674 */
[----:B------:R-:W-:Y:S01]  /*36a0*/  LEA R131, R131, c[0x0][0x82c], 0x1 ;  /* 0x00020b0083837a11 */ /* 0x000fe200078e08ff */
[----:B------:R2:W-:Y:S01]  /*36b0*/  STS.U16 [R102], R132 ;  /* 0x0000008466007388 */ /* 0x0005e20000000400 */
[----:B------:R-:W-:Y:S02]  /*36c0*/  LEA R129, R129, c[0x0][0x834], 0x1 ;  /* 0x00020d0081817a11 */ /* 0x000fe400078e08ff */
[----:B0-----:R-:W-:Y:S01]  /*36d0*/  PRMT R0, R119, 0x7610, R0 ;  /* 0x0000761077007816 */ /* 0x001fe20000000000 */
[----:B------:R0:W-:Y:S01]  /*36e0*/  STS.U16 [R103], R108 ;  /* 0x0000006c67007388 */ /* 0x0001e20000000400 */
[----:B------:R-:W-:-:S02]  /*36f0*/  SHF.R.U32.HI R99, RZ, 0x10, R122 ;  /* 0x00000010ff637819 */ /* 0x000fc4000001167a */
[----:B-1----:R-:W-:Y:S01]  /*3700*/  SHF.R.U32.HI R104, RZ, 0x10, R119 ;  /* 0x00000010ff687819 */ /* 0x002fe20000011677 */
[----:B------:R1:W-:Y:S01]  /*3710*/  STS.U16 [R106], R113 ;  /* 0x000000716a007388 */ /* 0x0003e20000000400 */
[----:B------:R-:W-:Y:S02]  /*3720*/  PRMT R101, R122, 0x7610, R101 ;  /* 0x000076107a657816 */ /* 0x000fe40000000065 */
[----:B--2---:R-:W-:Y:S01]  /*3730*/  SHF.R.U32.HI R102, RZ, 0x10, R125 ;  /* 0x00000010ff667819 */ /* 0x004fe2000001167d */
[----:B------:R2:W-:Y:S01]  /*3740*/  STS.U16 [R107], R112 ;  /* 0x000000706b007388 */ /* 0x0005e20000000400 */
[----:B------:R-:W-:Y:S02]  /*3750*/  LOP3.LUT R100, R97, 0xf8000000, R100, 0xe2, !PT ;  /* 0xf800000061647812 */ /* 0x000fe400078ee264 */
[----:B0-----:R-:W-:Y:S01]  /*3760*/  PRMT R108, R125, 0x7610, R108 ;  /* 0x000076107d6c7816 */ /* 0x001fe2000000006c */
[----:B------:R-:W-:Y:S01]  /*3770*/  STS.U16 [R110], R134 ;  /* 0x000000866e007388 */ /* 0x000fe20000000400 */
[----:B------:R-:W-:-:S02]  /*3780*/  SHF.R.U32.HI R103, RZ, 0x10, R128 ;  /* 0x00000010ff677819 */ /* 0x000fc40000011680 */
[----:B-1----:R-:W-:Y:S01]  /*3790*/  SHF.R.U32.HI R106, RZ, 0x10, R105 ;  /* 0x00000010ff6a7819 */ /* 0x002fe20000011669 */
[----:B------:R-:W-:Y:S01]  /*37a0*/  STS.U16 [R111], R116 ;  /* 0x000000746f007388 */ /* 0x000fe20000000400 */
[----:B--2---:R-:W-:-:S03]  /*37b0*/  PRMT R107, R128, 0x7610, R107 ;  /* 0x00007610806b7816 */ /* 0x004fc6000000006b */
[----:B------:R0:W-:Y:S04]  /*37c0*/  STS.U16 [R114], R0 ;  /* 0x0000000072007388 */ /* 0x0001e80000000400 */
[----:B------:R1:W-:Y:S04]  /*37d0*/  STS.U16 [R115], R104 ;  /* 0x0000006873007388 */ /* 0x0003e80000000400 */
[----:B------:R2:W-:Y:S01]  /*37e0*/  STS.U16 [R117], R101 ;  /* 0x0000006575007388 */ /* 0x0005e20000000400 */
[----:B0-----:R-:W-:-:S03]  /*37f0*/  PRMT R0, R105, 0x7610, R0 ;  /* 0x0000761069007816 */ /* 0x001fc60000000000 */
[----:B------:R0:W-:Y:S01]  /*3800*/  STS.U16 [R118], R99 ;  /* 0x0000006376007388 */ /* 0x0001e20000000400 */
[----:B------:R-:W-:Y:S02]  /*3810*/  SHF.R.U32.HI R105, RZ, 0x1a, R95 ;  /* 0x0000001aff697819 */ /* 0x000fe4000001165f */
[----:B-1----:R-:W-:Y:S01]  /*3820*/  SHF.R.U32.HI R104, RZ, 0x10, R129 ;  /* 0x00000010ff687819 */ /* 0x002fe20000011681 */
[----:B------:R1:W-:Y:S01]  /*3830*/  STS.U16 [R120], R108 ;  /* 0x0000006c78007388 */ /* 0x0003e20000000400 */
[----:B--2---:R-:W-:-:S03]  /*3840*/  SHF.R.U32.HI R101, RZ, 0x10, R131 ;  /* 0x00000010ff657819 */ /* 0x004fc60000011683 */
[----:B------:R2:W-:Y:S01]  /*3850*/  STS.U16 [R121], R102 ;  /* 0x0000006679007388 */ /* 0x0005e20000000400 */
[----:B0-----:R-:W-:-:S03]  /*3860*/  PRMT R99, R131, 0x5410, RZ ;  /* 0x0000541083637816 */ /* 0x001fc600000000ff */
[----:B------:R-:W-:Y:S01]  /*3870*/  STS.U16 [R123], R107 ;  /* 0x0000006b7b007388 */ /* 0x000fe20000000400 */
[----:B-1----:R-:W-:-:S03]  /*3880*/  LOP3.LUT R108, R91, 0x80008000, RZ, 0xfc, !PT ;  /* 0x800080005b6c7812 */ /* 0x002fc600078efcff */
[----:B------:R0:W-:Y:S01]  /*3890*/  STS.U16 [R124], R103 ;  /* 0x000000677c007388 */ /* 0x0001e20000000400 */
[----:B--2---:R-:W-:-:S03]  /*38a0*/  LOP3.LUT R102, R95, 0x7ffffff, RZ, 0xc0, !PT ;  /* 0x07ffffff5f667812 */ /* 0x004fc600078ec0ff */
[----:B------:R-:W-:Y:S01]  /*38b0*/  STS.U16 [R126], R0 ;  /* 0x000000007e007388 */ /* 0x000fe20000000400 */
[----:B------:R-:W-:Y:S02]  /*38c0*/  LOP3.LUT R95, R105, 0x3e, RZ, 0xc0, !PT ;  /* 0x0000003e695f7812 */ /* 0x000fe400078ec0ff */
                                                                                                 /* 0x4040005d5d6e7241 */
                                                                                                 /* 0x100fe20000000066 */
[----:B------:R-:W-:Y:S01]  /*38e0*/  STS.U16 [R127], R106 ;  /* 0x0000006a7f007388 */ /* 0x000fe20000000400 */
[----:B------:R-:W-:Y:S02]  /*38f0*/  SHF.L.U32 R105, R94, R95, RZ ;  /* 0x0000005f5e697219 */ /* 0x000fe400000006ff */
[----:B0-----:R-:W-:Y:S01]  /*3900*/  PRMT R103, R129, 0x5410, RZ ;  /* 0x0000541081677816 */ /* 0x001fe200000000ff */
[----:B------:R-:W-:Y:S01]  /*3910*/  STS.U16 [R109], R133 ;  /* 0x000000856d007388 */ /* 0x000fe20000000400 */
[----:B------:R-:W-:Y:S01]  /*3920*/  LOP3.LUT R110, R110, R105, RZ, 0xfc, !PT ;  /* 0x000000696e6e7212 */ /* 0x000fe200078efcff */
[----:B------:R-:W-:Y:S01]  /*3930*/  HSET2.BF.LE.AND R105, R4.H0_H0, c[0x0] [0x838], PT ;  /* 0x00020e0004697633 */ /* 0x000fe20003803880 */
                                                                                                 /* 0x4040005d5d667241 */
                                                                                                 /* 0x000fe20000020066 */
[----:B------:R-:W-:Y:S06]  /*3950*/  BAR.SYNC 0x0 ;  /* 0x0000000000007b1d */ /* 0x000fec0000000000 */
[----:B------:R-:W-:Y:S01]  /*3960*/  LDS.U16 R107, [R99] ;  /* 0x00000000636b7984 */ /* 0x000fe20000000400 */
[----:B------:R-:W-:Y:S01]  /*3970*/  HADD2 R106, R130.H0_H0, c[0x0] [0x838] ;  /* 0x00020e00826a7630 */ /* 0x000fe20000000800 */
                                                                                                 /* 0x0000006c5b6d7241 */
                                                                                                 /* 0x000fc4000000006e */
[----:B------:R-:W0:Y:S01]  /*3990*/  LDS.U16 R112, [R101] ;  /* 0x0000000065707984 */ /* 0x000e220000000400 */
[----:B------:R-:W-:Y:S01]  /*39a0*/  HFMA2 R106, -R105, c[0x0] [0x164].H1_H1, R106 ;  /* 0x30005900696a7a31 */ /* 0x000fe2000000016a */
[----:B------:R-:W-:Y:S02]  /*39b0*/  SHF.L.U64.HI R95, R94, R95, RZ ;  /* 0x0000005f5e5f7219 */ /* 0x000fe400000102ff */
[----:B------:R-:W-:Y:S04]  /*39c0*/  LDS.U16 R111, [R103] ;  /* 0x00000000676f7984 */ /* 0x000fe80000000400 */
[----:B------:R-:W1:Y:S01]  /*39d0*/  LDS.U16 R114, [R104] ;  /* 0x0000000068727984 */ /* 0x000e620000000400 */
[----:B0-----:R-:W-:Y:S02]  /*39e0*/  PRMT R112, R107, 0x5410, R112 ;  /* 0x000054106b707816 */ /* 0x001fe40000000070 */
[----:B------:R-:W-:-:S04]  /*39f0*/  LEA R107, R106, c[0x0][0x83c], 0x1 ;  /* 0x00020f006a6b7a11 */ /* 0x000fc800078e08ff */
[----:B------:R-:W-:Y:S01]  /*3a00*/  HFMA2.MMA R105, R112, 1, 1, -R109 ;  /* 0x3c003c0070697835 */ /* 0x000fe2000010006d */
                                                                                                 /* 0x0000006c5b6d7241 */
                                                                                                 /* 0x000fe2000000806e */
[----:B------:R-:W-:Y:S01]  /*3a20*/  HADD2 R112, R130.H0_H0, c[0x0] [0x840] ;  /* 0x0002100082707630 */ /* 0x000fe20000000800 */
        /* <DEDUP_REMOVED lines=8> */
[----:B------:R-:W-:Y:S01]  /*3ab0*/  HFMA2 R111, -R111, c[0x0] [0x164].H1_H1, R112 ;  /* 0x300059006f6f7a31 */ /* 0x000fe20000000170 */
[----:B------:R-:W0:Y:S02]  /*3ac0*/  LDS.U16 R115, [R107] ;  /* 0x000000006b737984 */ /* 0x000e240000000400 */
[----:B------:R-:W-:-:S02]  /*3ad0*/  SEL R125, RZ, 0x1, P3 ;  /* 0x00000001ff7d7807 */ /* 0x000fc40001800000 */
[----:B------:R-:W-:Y:S02]  /*3ae0*/  PRMT R113, R116, 0xfdb9, R109 ;  /* 0x0000fdb974717816 */ /* 0x000fe4000000006d */
[----:B------:R-:W-:-:S04]  /*3af0*/  LEA R112, R111, c[0x0][0x844], 0x1 ;  /* 0x000211006f707a11 */ /* 0x000fc800078e08ff */
        /* <DEDUP_REMOVED lines=8> */
                                                                                                 /* 0x0000006c5b7d7241 */
                                                                                                 /* 0x000fca000002806e */
[----:B------:R-:W-:Y:S02]  /*3b90*/  @P0 PRMT R120, R116, 0x1054, R120 ;  /* 0x0000105474780816 */ /* 0x000fe40000000078 */
                                                                                                 /* 0x0000006c5b747241 */
                                                                                                 /* 0x000fc6000001006e */
        /* <DEDUP_REMOVED lines=17> */
                                                                                                 /* 0x0000006c5b777241 */
                                                                                                 /* 0x000fc6000001806e */
        /* <DEDUP_REMOVED lines=16> */
                                                                                                 /* 0x0000006c5b7a7241 */
                                                                                                 /* 0x000fc6000002006e */
        /* <DEDUP_REMOVED lines=9> */
[----:B------:R-:W-:Y:S01]  /*3e70*/  LEA R122, R121, c[0x0][0x85c], 0x1 ;  /* 0x00021700797a7a11 */ /* 0x000fe200078e08ff */
[----:B------:R-:W-:-:S03]  /*3e80*/  HMNMX2 R129, |R127|, |R120|.H0_H0, PT ;  /* 0x600000787f817240 */ /* 0x000fc60003800200 */
[----:B------:R-:W-:Y:S02]  /*3e90*/  PRMT R121, R122, 0x5410, RZ ;  /* 0x000054107a797816 */ /* 0x000fe400000000ff */
[----:B------:R-:W-:-:S03]  /*3ea0*/  SHF.R.U32.HI R122, RZ, 0x10, R122 ;  /* 0x00000010ff7a7819 */ /* 0x000fc6000001167a */
[----:B------:R-:W-:Y:S02]  /*3eb0*/  LDS.U16 R126, [R121] ;  /* 0x00000000797e7984 */ /* 0x000fe40000000400 */
[----:B------:R-:W-:Y:S02]  /*3ec0*/  @P3 PRMT R129, R127, 0x1054, R129 ;  /* 0x000010547f813816 */ /* 0x000fe40000000081 */
[----:B------:R-:W0:Y:S01]  /*3ed0*/  LDS.U16 R127, [R122] ;  /* 0x000000007a7f7984 */ /* 0x000e220000000400 */
[----:B-1----:R-:W-:Y:S02]  /*3ee0*/  PRMT R124, R123, 0x5410, R124 ;  /* 0x000054107b7c7816 */ /* 0x002fe4000000007c */
[----:B------:R-:W-:Y:S02]  /*3ef0*/  HSETP2.LTU.AND P0, PT, |R120|.H1_H1, |R129|.H0_H0, PT ;  /* 0x6000008178007234 */ /* 0x000fe40003f09e00 */
[----:B------:R-:W-:Y:S02]  /*3f00*/  HMNMX2 R132, |R129|, |R120|.H1_H1, PT ;  /* 0x7000007881847240 */ /* 0x000fe40003800200 */
[----:B------:R-:W-:Y:S01]  /*3f10*/  HFMA2.MMA R123, R124, 1, 1, -R125 ;  /* 0x3c003c007c7b7835 */ /* 0x000fe2000010007d */
[----:B------:R-:W-:-:S02]  /*3f20*/  HSET2.BF.LE.AND R124, R4.H0_H0, c[0x0] [0x860], PT ;  /* 0x00021800047c7633 */ /* 0x000fc40003803880 */
[----:B------:R-:W-:-:S04]  /*3f30*/  HADD2 R125, R130.H0_H0, c[0x0] [0x860] ;  /* 0x00021800827d7630 */ /* 0x000fc80000000800 */
[----:B------:R-:W-:Y:S02]  /*3f40*/  HFMA2 R124, -R124, c[0x0] [0x164].H1_H1, R125 ;  /* 0x300059007c7c7a31 */ /* 0x000fe4000000017d */
[----:B------:R-:W-:Y:S02]  /*3f50*/  @P0 PRMT R132, R129, 0x1054, R132 ;  /* 0x0000105481840816 */ /* 0x000fe40000000084 */
[----:B------:R-:W-:Y:S02]  /*3f60*/  SEL R129, R128, 0x4, !P1 ;  /* 0x0000000480817807 */ /* 0x000fe40004800000 */
[----:B------:R-:W-:Y:S01]  /*3f70*/  LEA R125, R124, c[0x0][0x864], 0x1 ;  /* 0x000219007c7d7a11 */ /* 0x000fe200078e08ff */
[----:B------:R-:W-:Y:S01]  /*3f80*/  HSETP2.LTU.AND P2, PT, |R123|.H0_H0, |R132|.H0_H0, PT ;  /* 0x600000847b007234 */ /* 0x000fe20003f49a00 */
                                                                                                 /* 0x0000006c5b807241 */
                                                                                                 /* 0x000fe2000003006e */
[----:B------:R-:W-:Y:S01]  /*3fa0*/  HMNMX2 R134, |R132|, |R123|.H0_H0, PT ;  /* 0x6000007b84867240 */ /* 0x000fe20003800200 */
[----:B------:R-:W-:-:S02]  /*3fb0*/  PRMT R124, R125, 0x5410, RZ ;  /* 0x000054107d7c7816 */ /* 0x000fc400000000ff */
[----:B------:R-:W-:Y:S02]  /*3fc0*/  SHF.R.U32.HI R125, RZ, 0x10, R125 ;  /* 0x00000010ff7d7819 */ /* 0x000fe4000001167d */
[----:B------:R-:W-:-:S03]  /*3fd0*/  SEL R129, R129, 0x5, !P4 ;  /* 0x0000000581817807 */ /* 0x000fc60006000000 */
[----:B------:R-:W-:Y:S01]  /*3fe0*/  LDS.U16 R133, [R125] ;  /* 0x000000007d857984 */ /* 0x000fe20000000400 */
[----:B------:R-:W-:Y:S01]  /*3ff0*/  SEL R136, R129, 0x6, !P6 ;  /* 0x0000000681887807 */ /* 0x000fe20007000000 */
[----:B------:R-:W-:Y:S01]  /*4000*/  HSET2.BF.LE.AND R129, R4.H0_H0, c[0x0] [0x870], PT ;  /* 0x00021c0004817633 */ /* 0x000fe20003803880 */
[----:B------:R-:W-:Y:S02]  /*4010*/  @P2 PRMT R134, R132, 0x1054, R134 ;  /* 0x0000105484862816 */ /* 0x000fe40000000086 */
[----:B------:R-:W1:Y:S01]  /*4020*/  LDS.U16 R132, [R124] ;  /* 0x000000007c847984 */ /* 0x000e620000000400 */
[----:B------:R-:W-:Y:S02]  /*4030*/  SEL R136, R136, 0x7, !P5 ;  /* 0x0000000788887807 */ /* 0x000fe40006800000 */
[----:B------:R-:W-:Y:S01]  /*4040*/  HSETP2.LTU.AND P1, PT, |R123|.H1_H1, |R134|.H0_H0, PT ;  /* 0x600000867b007234 */ /* 0x000fe20003f29e00 */
[----:B0-----:R-:W-:Y:S01]  /*4050*/  PRMT R127, R126, 0x5410, R127 ;  /* 0x000054107e7f7816 */ /* 0x001fe2000000007f */
[----:B------:R-:W-:Y:S01]  /*4060*/  HMNMX2 R131, |R134|, |R123|.H1_H1, PT ;  /* 0x7000007b86837240 */ /* 0x000fe20003800200 */
[----:B------:R-:W-:-:S04]  /*4070*/  SEL R136, R136, 0x8, !P3 ;  /* 0x0000000888887807 */ /* 0x000fc80005800000 */
[----:B------:R-:W-:Y:S01]  /*4080*/  HFMA2.MMA R126, R127, 1, 1, -R128 ;  /* 0x3c003c007f7e7835 */ /* 0x000fe20000100080 */
[----:B------:R-:W-:Y:S01]  /*4090*/  HSET2.BF.LE.AND R127, R4.H0_H0, c[0x0] [0x868], PT ;  /* 0x00021a00047f7633 */ /* 0x000fe20003803880 */
[----:B------:R-:W-:Y:S01]  /*40a0*/  SEL R136, R136, 0x9, !P0 ;  /* 0x0000000988887807 */ /* 0x000fe20004000000 */
[----:B------:R-:W-:-:S03]  /*40b0*/  HADD2 R128, R130.H0_H0, c[0x0] [0x868] ;  /* 0x00021a0082807630 */ /* 0x000fc60000000800 */
[----:B------:R-:W-:Y:S01]  /*40c0*/  @P1 PRMT R131, R134, 0x1054, R131 ;  /* 0x0000105486831816 */ /* 0x000fe20000000083 */
[----:B------:R-:W-:Y:S01]  /*40d0*/  HFMA2 R127, -R127, c[0x0] [0x164].H1_H1, R128 ;  /* 0x300059007f7f7a31 */ /* 0x000fe20000000180 */
[----:B------:R-:W-:-:S03]  /*40e0*/  SEL R136, R136, 0xa, !P2 ;  /* 0x0000000a88887807 */ /* 0x000fc60005000000 */
[----:B------:R-:W-:Y:S01]  /*40f0*/  HSETP2.LTU.AND P4, PT, |R126|.H0_H0, |R131|.H0_H0, PT ;  /* 0x600000837e007234 */ /* 0x000fe20003f89a00 */
[----:B------:R-:W-:Y:S01]  /*4100*/  LEA R128, R127, c[0x0][0x86c], 0x1 ;  /* 0x00021b007f807a11 */ /* 0x000fe200078e08ff */
[----:B------:R-:W-:Y:S01]  /*4110*/  HMNMX2 R135, |R131|, |R126|.H0_H0, PT ;  /* 0x6000007e83877240 */ /* 0x000fe20003800200 */
[----:B------:R-:W-:Y:S02]  /*4120*/  SEL R136, R136, 0xb, !P1 ;  /* 0x0000000b88887807 */ /* 0x000fe40004800000 */
[----:B------:R-:W-:Y:S02]  /*4130*/  PRMT R127, R128, 0x5410, RZ ;  /* 0x00005410807f7816 */ /* 0x000fe400000000ff */
[----:B------:R-:W-:Y:S02]  /*4140*/  SHF.R.U32.HI R128, RZ, 0x10, R128 ;  /* 0x00000010ff807819 */ /* 0x000fe40000011680 */
[----:B------:R-:W-:-:S03]  /*4150*/  SEL R136, R136, 0xc, !P4 ;  /* 0x0000000c88887807 */ /* 0x000fc60006000000 */
[----:B------:R-:W-:Y:S01]  /*4160*/  LDS.U16 R134, [R128] ;  /* 0x0000000080867984 */ /* 0x000fe20000000400 */
[----:B------:R-:W-:Y:S01]  /*4170*/  @P4 PRMT R135, R131, 0x1054, R135 ;  /* 0x0000105483874816 */ /* 0x000fe20000000087 */
[----:B------:R-:W-:-:S04]  /*4180*/  HADD2 R131, R130.H0_H0, c[0x0] [0x870] ;  /* 0x00021c0082837630 */ /* 0x000fc80000000800 */
[----:B------:R-:W-:Y:S01]  /*4190*/  HSETP2.LTU.AND P6, PT, |R126|.H1_H1, |R135|.H0_H0, PT ;  /* 0x600000877e007234 */ /* 0x000fe20003fc9e00 */
[----:B-1----:R-:W-:Y:S01]  /*41a0*/  PRMT R132, R132, 0x5410, R133 ;  /* 0x0000541084847816 */ /* 0x002fe20000000085 */
[----:B------:R-:W-:Y:S02]  /*41b0*/  HMNMX2 R138, |R135|, |R126|.H1_H1, PT ;  /* 0x7000007e878a7240 */ /* 0x000fe40003800200 */
[----:B------:R-:W-:Y:S01]  /*41c0*/  HFMA2 R129, -R129, c[0x0] [0x164].H1_H1, R131 ;  /* 0x3000590081817a31 */ /* 0x000fe20000000183 */
[----:B------:R-:W-:Y:S01]  /*41d0*/  SEL R136, R136, 0xd, !P6 ;  /* 0x0000000d88887807 */ /* 0x000fe20007000000 */
[----:B------:R-:W0:Y:S03]  /*41e0*/  LDS.U16 R131, [R127] ;  /* 0x000000007f837984 */ /* 0x000e260000000400 */
[----:B------:R-:W-:-:S04]  /*41f0*/  LEA R129, R129, c[0x0][0x874], 0x1 ;  /* 0x00021d0081817a11 */ /* 0x000fc800078e08ff */
[----:B------:R-:W-:Y:S02]  /*4200*/  @P6 PRMT R138, R135, 0x1054, R138 ;  /* 0x00001054878a6816 */ /* 0x000fe4000000008a */
                                                                                                 /* 0x0000006c5b877241 */
                                                                                                 /* 0x000fe4000003806e */
[----:B------:R-:W-:-:S04]  /*4220*/  PRMT R110, R129, 0x5410, RZ ;  /* 0x00005410816e7816 */ /* 0x000fc800000000ff */
[----:B------:R-:W-:Y:S01]  /*4230*/  HFMA2.MMA R129, R132, 1, 1, -R135 ;  /* 0x3c003c0084817835 */ /* 0x000fe20000100087 */
[----:B------:R-:W1:Y:S01]  /*4240*/  LDS.U16 R133, [R110] ;  /* 0x000000006e857984 */ /* 0x000e620000000400 */
[----:B------:R-:W-:-:S05]  /*4250*/  PRMT R132, R114, 0xfdb9, R117 ;  /* 0x0000fdb972847816 */ /* 0x000fca0000000075 */
[----:B------:R-:W-:-:S03]  /*4260*/  IDP.4A.S8.S8 R135, R132, c[0x2][0x0], RZ ;  /* 0x0080000084877a26 */ /* 0x000fc600000006ff */
[----:B------:R-:W-:Y:S02]  /*4270*/  HSETP2.LTU.AND P5, PT, |R129|.H0_H0, |R138|.H0_H0, PT ;  /* 0x6000008a81007234 */ /* 0x000fe40003fa9a00 */
[----:B------:R-:W-:-:S03]  /*4280*/  HMNMX2 R140, |R138|, |R129|.H0_H0, PT ;  /* 0x600000818a8c7240 */ /* 0x000fc60003800200 */
[----:B------:R-:W-:-:S08]  /*4290*/  SEL R136, R136, 0xe, !P5 ;  /* 0x0000000e88887807 */ /* 0x000fd00006800000 */
[----:B------:R-:W-:Y:S02]  /*42a0*/  @P5 PRMT R140, R138, 0x1054, R140 ;  /* 0x000010548a8c5816 */ /* 0x000fe4000000008c */
[----:B------:R-:W-:Y:S01]  /*42b0*/  LOP3.LUT R138, R102, R95, RZ, 0xfc, !PT ;  /* 0x0000005f668a7212 */ /* 0x000fe200078efcff */
[----:B------:R-:W-:Y:S02]  /*42c0*/  IDP.4A.S8.S8 R102, R113, c[0x2][0x0], RZ ;  /* 0x0080000071667a26 */ /* 0x000fe400000006ff */
[----:B------:R-:W-:Y:S01]  /*42d0*/  HSETP2.LTU.AND P3, PT, |R129|.H1_H1, |R140|.H0_H0, PT ;  /* 0x6000008c81007234 */ /* 0x000fe20003f69e00 */
                                                                                                 /* 0x0000006c5b5f7241 */
                                                                                                 /* 0x1c0fe2000000008a */
[----:B------:R-:W-:Y:S01]  /*42f0*/  HMNMX2 R137, |R140|, |R129|.H1_H1, PT ;  /* 0x700000818c897240 */ /* 0x000fe20003800200 */
                                                                                                 /* 0x0000006c5b717241 */
                                                                                                 /* 0x000fe2000000808a */
[----:B------:R-:W-:Y:S01]  /*4310*/  IMAD R102, R135, 0x10, R102 ;  /* 0x0000001087667824 */ /* 0x000fe200078e0266 */
[----:B0-----:R-:W-:Y:S01]  /*4320*/  PRMT R108, R131, 0x5410, R134 ;  /* 0x00005410836c7816 */ /* 0x001fe20000000086 */
[----:B------:R-:W-:Y:S01]  /*4330*/  HADD2 R138, R130.H0_H0, c[0x0] [0x880] ;  /* 0x00022000828a7630 */ /* 0x000fe20000000800 */
[----:B------:R-:W-:-:S02]  /*4340*/  PRMT R91, R120, 0xfdb9, R123 ;  /* 0x0000fdb9785b7816 */ /* 0x000fc4000000007b */
[----:B------:R-:W-:Y:S01]  /*4350*/  SEL R136, R136, 0xf, !P3 ;  /* 0x0000000f88887807 */ /* 0x000fe20005800000 */
[----:B------:R-:W-:Y:S01]  /*4360*/  HADD2 R108, R108, -R95 ;  /* 0x8000005f6c6c7230 */ /* 0x000fe20000000000 */
[----:B------:R-:W-:Y:S01]  /*4370*/  PRMT R95, R126, 0xfdb9, R129 ;  /* 0x0000fdb97e5f7816 */ /* 0x000fe20000000081 */
[----:B------:R-:W-:Y:S01]  /*4380*/  IDP.4A.S8.S8 R91, R91, c[0x2][0x0], RZ ;  /* 0x008000005b5b7a26 */ /* 0x000fe200000006ff */
[----:B------:R-:W-:Y:S02]  /*4390*/  @P3 PRMT R137, R140, 0x1054, R137 ;  /* 0x000010548c893816 */ /* 0x000fe40000000089 */
[----:B-1----:R-:W-:Y:S01]  /*43a0*/  PRMT R0, R133, 0x7610, R0 ;  /* 0x0000761085007816 */ /* 0x002fe20000000000 */
[----:B------:R-:W-:Y:S02]  /*43b0*/  IDP.4A.S8.S8 R132, R95, c[0x2][0x0], RZ ;  /* 0x008000005f847a26 */ /* 0x000fe400000006ff */
[----:B------:R-:W-:Y:S01]  /*43c0*/  HSETP2.LTU.AND P0, PT, |R108|.H0_H0, |R137|.H0_H0, PT ;  /* 0x600000896c007234 */ /* 0x000fe20003f09a00 */
[----:B------:R-:W-:Y:S01]  /*43d0*/  IMAD R91, R91, 0x100, R102 ;  /* 0x000001005b5b7824 */ /* 0x000fe200078e0266 */
[----:B------:R-:W-:Y:S01]  /*43e0*/  HMNMX2 R133, |R137|, |R108|.H0_H0, PT ;  /* 0x6000006c89857240 */ /* 0x000fe20003800200 */
[----:B------:R-:W-:-:S02]  /*43f0*/  HFMA2.MMA R113, R0, 1, 1, -R113 ;  /* 0x3c003c0000717835 */ /* 0x000fc40000100071 */
[----:B------:R-:W-:Y:S01]  /*4400*/  IMAD R91, R132, 0x1000, R91 ;  /* 0x00001000845b7824 */ /* 0x000fe200078e025b */
[----:B------:R-:W-:-:S07]  /*4410*/  SEL R136, R136, 0x10, !P0 ;  /* 0x0000001088887807 */ /* 0x000fce0004000000 */
[----:B------:R-:W-:Y:S02]  /*4420*/  PRMT R131, R108, 0xfdb9, R113 ;  /* 0x0000fdb96c837816 */ /* 0x000fe40000000071 */
[----:B------:R-:W-:Y:S01]  /*4430*/  @P0 PRMT R133, R137, 0x1054, R133 ;  /* 0x0000105489850816 */ /* 0x000fe20000000085 */
[----:B------:R-:W-:Y:S02]  /*4440*/  HSET2.BF.LE.AND R137, R4.H0_H0, c[0x0] [0x880], PT ;  /* 0x0002200004897633 */ /* 0x000fe40003803880 */
[----:B------:R-:W-:Y:S02]  /*4450*/  IDP.4A.S8.S8 R102, R131, c[0x2][0x4], RZ ;  /* 0x0080010083667a26 */ /* 0x000fe400000006ff */
[----:B------:R-:W-:Y:S02]  /*4460*/  HSETP2.LTU.AND P2, PT, |R108|.H1_H1, |R133|.H0_H0, PT ;  /* 0x600000856c007234 */ /* 0x000fe40003f49e00 */
[----:B------:R-:W-:Y:S01]  /*4470*/  IMAD R91, R102, 0x10000, R91 ;  /* 0x00010000665b7824 */ /* 0x000fe200078e025b */
[----:B------:R-:W-:-:S03]  /*4480*/  HMNMX2 R102, |R133|, |R108|.H1_H1, PT ;  /* 0x7000006c85667240 */ /* 0x000fc60003800200 */
[----:B------:R-:W0:Y:S07]  /*4490*/  POPC R95, R91 ;  /* 0x0000005b005f7309 */ /* 0x000e2e0000000000 */
[----:B------:R-:W-:-:S05]  /*44a0*/  @P2 PRMT R102, R133, 0x1054, R102 ;  /* 0x0000105485662816 */ /* 0x000fca0000000066 */
[----:B------:R-:W-:Y:S02]  /*44b0*/  HSETP2.LTU.AND P1, PT, |R113|.H0_H0, |R102|.H0_H0, PT ;  /* 0x6000006671007234 */ /* 0x000fe40003f29a00 */
[----:B------:R-:W-:Y:S01]  /*44c0*/  HMNMX2 R131, |R102|, |R113|.H0_H0, PT ;  /* 0x6000007166837240 */ /* 0x000fe20003800200 */
[----:B0-----:R-:W-:Y:S02]  /*44d0*/  LOP3.LUT R132, R95, 0x1, RZ, 0xc0, !PT ;  /* 0x000000015f847812 */ /* 0x001fe400078ec0ff */
[----:B------:R-:W-:-:S03]  /*44e0*/  SEL R95, R136, 0x11, !P2 ;  /* 0x00000011885f7807 */ /* 0x000fc60005000000 */
[----:B------:R-:W-:Y:S01]  /*44f0*/  IMAD.MOV R132, RZ, RZ, -R132 ;  /* 0x000000ffff847224 */ /* 0x000fe200078e0a84 */
[----:B------:R-:W-:-:S04]  /*4500*/  SEL R95, R95, 0x12, !P1 ;  /* 0x000000125f5f7807 */ /* 0x000fc80004800000 */
[----:B------:R-:W-:Y:S01]  /*4510*/  @P1 PRMT R131, R102, 0x1054, R131 ;  /* 0x0000105466831816 */ /* 0x000fe20000000083 */
[----:B------:R-:W-:Y:S01]  /*4520*/  IMAD.SHL.U32 R135, R95, 0x2, RZ ;  /* 0x000000025f877824 */ /* 0x000fe200078e00ff */
[----:B------:R-:W-:Y:S01]  /*4530*/  LOP3.LUT R102, R91, 0x7ffff, R132, 0x78, !PT ;  /* 0x0007ffff5b667812 */ /* 0x000fe200078e7884 */
[----:B------:R-:W-:Y:S01]  /*4540*/  HSET2.BF.LE.AND R132, R4.H0_H0, c[0x0] [0x878], PT ;  /* 0x00021e0004847633 */ /* 0x000fe20003803880 */
[----:B------:R-:W-:Y:S01]  /*4550*/  IMAD.SHL.U32 R95, R95, 0x8000000, RZ ;  /* 0x080000005f5f7824 */ /* 0x000fe200078e00ff */
[----:B------:R-:W-:Y:S01]  /*4560*/  HMUL2 R91, R131, c[0x0] [0x16c] ;  /* 0x00005b00835b7a32 */ /* 0x000fe20000000000 */
                                                                                                 /* 0x4040005d5d837241 */
                                                                                                 /* 0x140fe40000000066 */
[----:B------:R-:W-:Y:S02]  /*4580*/  SHF.L.U32 R136, R94, R135, RZ ;  /* 0x000000875e887219 */ /* 0x000fe400000006ff */
[----:B------:R-:W-:Y:S01]  /*4590*/  HMNMX2 R91, |R91|, 65504, 65504, PT ;  /* 0x7bff7bff5b5b7840 */ /* 0x000fe20003800200 */
                                                                                                 /* 0x4040005d5d857241 */
                                                                                                 /* 0x000fc40000020066 */
[----:B------:R-:W-:Y:S01]  /*45b0*/  LOP3.LUT R136, R131, R136, RZ, 0xfc, !PT ;  /* 0x0000008883887212 */ /* 0x000fe200078efcff */
[----:B------:R-:W-:Y:S01]  /*45c0*/  HADD2 R131, R130.H0_H0, c[0x0] [0x878] ;  /* 0x00021e0082837630 */ /* 0x000fe20000000800 */
[C---:B------:R-:W-:Y:S02]  /*45d0*/  LOP3.LUT R134, R91.reuse, 0x80008000, RZ, 0xfc, !PT ;  /* 0x800080005b867812 */ /* 0x040fe400078efcff */
[----:B------:R-:W-:Y:S01]  /*45e0*/  SHF.L.U64.HI R140, R94, R135, RZ ;  /* 0x000000875e8c7219 */ /* 0x000fe200000102ff */
[----:B------:R-:W-:Y:S01]  /*45f0*/  HFMA2 R132, -R132, c[0x0] [0x164].H1_H1, R131 ;  /* 0x3000590084847a31 */ /* 0x000fe20000000183 */
                                                                                                 /* 0x000000865b877241 */
                                                                                                 /* 0x1c0fe20000020088 */
[----:B------:R-:W-:Y:S01]  /*4610*/  HFMA2 R131, -R137, c[0x0] [0x164].H1_H1, R138 ;  /* 0x3000590089837a31 */ /* 0x000fe2000000018a */
                                                                                                 /* 0x000000865b8a7241 */
                                                                                                 /* 0x000fe40000000088 */
[----:B------:R-:W-:-:S02]  /*4630*/  LOP3.LUT R141, R133, R140, RZ, 0xfc, !PT ;  /* 0x0000008c858d7212 */ /* 0x000fc400078efcff */
                                                                                                 /* 0x000000865b857241 */
                                                                                                 /* 0x1c0fe20000010088 */
[----:B------:R-:W-:Y:S01]  /*4650*/  HFMA2.MMA R120, R120, 1, 1, R135 ;  /* 0x3c003c0078787835 */ /* 0x000fe20000000087 */
                                                                                                 /* 0x000000865b8c7241 */
                                                                                                 /* 0x1c0fe20000008088 */
[----:B------:R-:W-:Y:S01]  /*4670*/  HFMA2.MMA R105, R105, 1, 1, R138 ;  /* 0x3c003c0069697835 */ /* 0x000fe2000000008a */
                                                                                                 /* 0x000000865b8e7241 */
                                                                                                 /* 0x1c0fe40000018088 */
                                                                                                 /* 0x000000865b907241 */
                                                                                                 /* 0x1c0fe20000028088 */
[----:B------:R-:W-:Y:S01]  /*46a0*/  HFMA2.MMA R114, R114, 1, 1, R133 ;  /* 0x3c003c0072727835 */ /* 0x000fe20000000085 */
                                                                                                 /* 0x000000865b897241 */
                                                                                                 /* 0x1c0fe20000030088 */
[----:B------:R-:W-:Y:S01]  /*46c0*/  HADD2 R109, R109, R140 ;  /* 0x0000008c6d6d7230 */ /* 0x000fe20000000000 */
                                                                                                 /* 0x000000865b887241 */
                                                                                                 /* 0x0c0fe20000038088 */
[----:B------:R-:W-:Y:S01]  /*46e0*/  HADD2 R117, R117, R142 ;  /* 0x0000008e75757230 */ /* 0x000fe20000000000 */
                                                                                                 /* 0x000000865b8b7241 */
                                                                                                 /* 0x1c0fe2000000008d */
[----:B------:R-:W-:Y:S01]  /*4700*/  HADD2 R123, R123, R144 ;  /* 0x000000907b7b7230 */ /* 0x000fe20000000000 */
                                                                                                 /* 0x000000865b867241 */
                                                                                                 /* 0x000fe2000000808d */
[----:B------:R-:W-:Y:S01]  /*4720*/  HADD2 R129, R129, R136 ;  /* 0x0000008881817230 */ /* 0x000fe20000000000 */
[----:B------:R-:W-:Y:S01]  /*4730*/  PRMT R0, R105, 0x7610, R0 ;  /* 0x0000761069007816 */ /* 0x000fe20000000000 */
[----:B------:R-:W-:Y:S01]  /*4740*/  HFMA2.MMA R126, R126, 1, 1, R137 ;  /* 0x3c003c007e7e7835 */ /* 0x000fe20000000089 */
[--C-:B------:R-:W-:Y:S01]  /*4750*/  SHF.R.U32.HI R136, RZ, 0x10, R105.reuse ;  /* 0x00000010ff887819 */ /* 0x100fe20000011669 */
[----:B------:R-:W-:Y:S01]  /*4760*/  HADD2 R134, R113.H0_H0, R134.H0_H0 ;  /* 0x2000008671867230 */ /* 0x000fe20000000800 */
[----:B------:R-:W-:Y:S01]  /*4770*/  PRMT R105, R109, 0x7610, R105 ;  /* 0x000076106d697816 */ /* 0x000fe20000000069 */
[----:B------:R0:W-:Y:S01]  /*4780*/  STS.U16 [R99], R0 ;  /* 0x0000000063007388 */ /* 0x0001e20000000400 */
[----:B------:R-:W-:Y:S01]  /*4790*/  SHF.R.U32.HI R109, RZ, 0x10, R109 ;  /* 0x00000010ff6d7819 */ /* 0x000fe2000001166d */
[----:B------:R-:W-:Y:S01]  /*47a0*/  HFMA2.MMA R108, R108, 1, 1, R139 ;  /* 0x3c003c006c6c7835 */ /* 0x000fe2000000008b */
[----:B------:R-:W-:Y:S01]  /*47b0*/  PRMT R113, R114, 0x7610, R113 ;  /* 0x0000761072717816 */ /* 0x000fe20000000071 */
[----:B------:R1:W-:Y:S01]  /*47c0*/  STS.U16 [R101], R136 ;  /* 0x0000008865007388 */ /* 0x0003e20000000400 */
[----:B------:R-:W-:-:S02]  /*47d0*/  SHF.R.U32.HI R114, RZ, 0x10, R114 ;  /* 0x00000010ff727819 */ /* 0x000fc40000011672 */
[----:B------:R-:W-:Y:S01]  /*47e0*/  PRMT R133, R117, 0x7610, R133 ;  /* 0x0000761075857816 */ /* 0x000fe20000000085 */
[----:B------:R2:W-:Y:S01]  /*47f0*/  STS.U16 [R103], R105 ;  /* 0x0000006967007388 */ /* 0x0005e20000000400 */
[----:B------:R-:W-:Y:S02]  /*4800*/  SHF.R.U32.HI R117, RZ, 0x10, R117 ;  /* 0x00000010ff757819 */ /* 0x000fe40000011675 */
[----:B0-----:R-:W-:Y:S01]  /*4810*/  PRMT R0, R120, 0x7610, R0 ;  /* 0x0000761078007816 */ /* 0x001fe20000000000 */
[----:B------:R0:W-:Y:S01]  /*4820*/  STS.U16 [R104], R109 ;  /* 0x0000006d68007388 */ /* 0x0001e20000000400 */
[----:B------:R-:W-:Y:S02]  /*4830*/  SHF.R.U32.HI R99, RZ, 0x10, R120 ;  /* 0x00000010ff637819 */ /* 0x000fe40000011678 */
[----:B-1----:R-:W-:Y:S01]  /*4840*/  SHF.R.U32.HI R101, RZ, 0x10, R126 ;  /* 0x00000010ff657819 */ /* 0x002fe2000001167e */
[----:B------:R1:W-:Y:S01]  /*4850*/  STS.U16 [R106], R113 ;  /* 0x000000716a007388 */ /* 0x0003e20000000400 */
[----:B------:R-:W-:-:S02]  /*4860*/  LEA R132, R132, c[0x0][0x87c], 0x1 ;  /* 0x00021f0084847a11 */ /* 0x000fc400078e08ff */
[----:B--2---:R-:W-:Y:S01]  /*4870*/  PRMT R103, R123, 0x7610, R103 ;  /* 0x000076107b677816 */ /* 0x004fe20000000067 */
[----:B------:R2:W-:Y:S01]  /*4880*/  STS.U16 [R107], R114 ;  /* 0x000000726b007388 */ /* 0x0005e20000000400 */
[----:B------:R-:W-:Y:S02]  /*4890*/  SHF.R.U32.HI R105, RZ, 0x10, R108 ;  /* 0x00000010ff697819 */ /* 0x000fe4000001166c */
[----:B0-----:R-:W-:Y:S01]  /*48a0*/  SHF.R.U32.HI R104, RZ, 0x10, R123 ;  /* 0x00000010ff687819 */ /* 0x001fe2000001167b */
[----:B------:R-:W-:Y:S01]  /*48b0*/  STS.U16 [R111], R133 ;  /* 0x000000856f007388 */ /* 0x000fe20000000400 */
[----:B------:R-:W-:Y:S02]  /*48c0*/  PRMT R109, R126, 0x7610, R109 ;  /* 0x000076107e6d7816 */ /* 0x000fe4000000006d */
[----:B-1----:R-:W-:Y:S01]  /*48d0*/  SHF.R.U32.HI R106, RZ, 0x10, R129 ;  /* 0x00000010ff6a7819 */ /* 0x002fe20000011681 */
[----:B------:R-:W-:Y:S01]  /*48e0*/  STS.U16 [R112], R117 ;  /* 0x0000007570007388 */ /* 0x000fe20000000400 */
[----:B------:R-:W-:-:S02]  /*48f0*/  LEA R131, R131, c[0x0][0x884], 0x1 ;  /* 0x0002210083837a11 */ /* 0x000fc400078e08ff */
[----:B--2---:R-:W-:Y:S01]  /*4900*/  PRMT R107, R129, 0x7610, R107 ;  /* 0x00007610816b7816 */ /* 0x004fe2000000006b */
[----:B------:R0:W-:Y:S01]  /*4910*/  STS.U16 [R115], R0 ;  /* 0x0000000073007388 */ /* 0x0001e20000000400 */
[----:B------:R-:W-:-:S03]  /*4920*/  LOP3.LUT R95, R95, 0xf8000000, R102, 0xe2, !PT ;  /* 0xf80000005f5f7812 */ /* 0x000fc600078ee266 */
[----:B------:R1:W-:Y:S04]  /*4930*/  STS.U16 [R116], R99 ;  /* 0x0000006374007388 */ /* 0x0003e80000000400 */
[----:B------:R2:W-:Y:S01]  /*4940*/  STS.U16 [R118], R103 ;  /* 0x0000006776007388 */ /* 0x0005e20000000400 */
[----:B0-----:R-:W-:-:S03]  /*4950*/  PRMT R0, R108, 0x7610, R0 ;  /* 0x000076106c007816 */ /* 0x001fc60000000000 */
[----:B------:R0:W-:Y:S01]  /*4960*/  STS.U16 [R119], R104 ;  /* 0x0000006877007388 */ /* 0x0001e20000000400 */
[----:B-1----:R-:W-:-:S03]  /*4970*/  PRMT R99, R132, 0x5410, RZ ;  /* 0x0000541084637816 */ /* 0x002fc600000000ff */
[----:B------:R1:W-:Y:S01]  /*4980*/  STS.U16 [R121], R109 ;  /* 0x0000006d79007388 */ /* 0x0003e20000000400 */
[----:B--2---:R-:W-:-:S03]  /*4990*/  SHF.R.U32.HI R103, RZ, 0x10, R132 ;  /* 0x00000010ff677819 */ /* 0x004fc60000011684 */
[----:B------:R2:W-:Y:S01]  /*49a0*/  STS.U16 [R122], R101 ;  /* 0x000000657a007388 */ /* 0x0005e20000000400 */
[----:B0-----:R-:W-:-:S03]  /*49b0*/  SHF.R.U32.HI R104, RZ, 0x10, R131 ;  /* 0x00000010ff687819 */ /* 0x001fc60000011683 */
[----:B------:R0:W-:Y:S01]  /*49c0*/  STS.U16 [R124], R107 ;  /* 0x0000006b7c007388 */ /* 0x0001e20000000400 */
[----:B-1----:R-:W-:-:S03]  /*49d0*/  HADD2 R109, R130.H0_H0, c[0x0] [0x888] ;  /* 0x00022200826d7630 */ /* 0x002fc60000000800 */
[----:B------:R1:W-:Y:S01]  /*49e0*/  STS.U16 [R125], R106 ;  /* 0x0000006a7d007388 */ /* 0x0003e20000000400 */
[----:B--2---:R-:W-:-:S03]  /*49f0*/  PRMT R101, R131, 0x5410, RZ ;  /* 0x0000541083657816 */ /* 0x004fc600000000ff */
[----:B------:R-:W-:Y:S01]  /*4a00*/  STS.U16 [R127], R0 ;  /* 0x000000007f007388 */ /* 0x000fe20000000400 */
[----:B0-----:R-:W-:-:S03]  /*4a10*/  LOP3.LUT R107, R90, 0x80008000, RZ, 0xfc, !PT ;  /* 0x800080005a6b7812 */ /* 0x001fc600078efcff */
[----:B------:R-:W-:Y:S01]  /*4a20*/  STS.U16 [R128], R105 ;  /* 0x0000006980007388 */ /* 0x000fe20000000400 */
[----:B-1----:R-:W-:-:S03]  /*4a30*/  LOP3.LUT R106, R89, 0x7ffffff, RZ, 0xc0, !PT ;  /* 0x07ffffff596a7812 */ /* 0x002fc600078ec0ff */
[----:B------:R-:W-:Y:S01]  /*4a40*/  STS.U16 [R110], R134 ;  /* 0x000000866e007388 */ /* 0x000fe20000000400 */
                                                                                                 /* 0x4040005d5d6c7241 */
                                                                                                 /* 0x000fc6000000006a */
[----:B------:R-:W-:Y:S06]  /*4a60*/  BAR.SYNC 0x0 ;  /* 0x0000000000007b1d */ /* 0x000fec0000000000 */
[----:B------:R-:W-:Y:S01]  /*4a70*/  LDS.U16 R111, [R99] ;  /* 0x00000000636f7984 */ /* 0x000fe20000000400 */
[----:B------:R-:W-:Y:S02]  /*4a80*/  SHF.R.U32.HI R105, RZ, 0x1a, R89 ;  /* 0x0000001aff697819 */ /* 0x000fe40000011659 */
                                                                                                 /* 0x4040005d5d6a7241 */
                                                                                                 /* 0x000fe2000002006a */
[----:B------:R-:W0:Y:S01]  /*4aa0*/  LDS.U16 R112, [R103] ;  /* 0x0000000067707984 */ /* 0x000e220000000400 */
[----:B------:R-:W-:-:S03]  /*4ab0*/  LOP3.LUT R105, R105, 0x3e, RZ, 0xc0, !PT ;  /* 0x0000003e69697812 */ /* 0x000fc600078ec0ff */
[----:B------:R-:W-:Y:S01]  /*4ac0*/  LDS.U16 R113, [R101] ;  /* 0x0000000065717984 */ /* 0x000fe20000000400 */
[CC--:B------:R-:W-:Y:S02]  /*4ad0*/  SHF.L.U32 R89, R94.reuse, R105.reuse, RZ ;  /* 0x000000695e597219 */ /* 0x0c0fe400000006ff */
[----:B------:R-:W-:Y:S01]  /*4ae0*/  SHF.L.U64.HI R139, R94, R105, RZ ;  /* 0x000000695e8b7219 */ /* 0x000fe200000102ff */
[----:B------:R-:W1:Y:S01]  /*4af0*/  LDS.U16 R114, [R104] ;  /* 0x0000000068727984 */ /* 0x000e620000000400 */
[----:B------:R-:W-:Y:S01]  /*4b00*/  LOP3.LUT R108, R108, R89, RZ, 0xfc, !PT ;  /* 0x000000596c6c7212 */ /* 0x000fe200078efcff */
[----:B------:R-:W-:Y:S01]  /*4b10*/  HSET2.BF.LE.AND R89, R4.H0_H0, c[0x0] [0x888], PT ;  /* 0x0002220004597633 */ /* 0x000fe20003803880 */
[----:B------:R-:W-:Y:S02]  /*4b20*/  LOP3.LUT R139, R106, R139, RZ, 0xfc, !PT ;  /* 0x0000008b6a8b7212 */ /* 0x000fe400078efcff */
                                                                                                 /* 0x0000006b5a6e7241 */
                                                                                                 /* 0x1c0fe4000000006c */
[----:B------:R-:W-:Y:S01]  /*4b40*/  HFMA2 R109, -R89, c[0x0] [0x164].H1_H1, R109 ;  /* 0x30005900596d7a31 */ /* 0x000fe2000000016d */
                                                                                                 /* 0x0000006b5a757241 */
                                                                                                 /* 0x000fc4000001006c */
                                                                                                 /* 0x0000006b5a697241 */
                                                                                                 /* 0x0c0fe4000000008b */
[----:B0-----:R-:W-:Y:S01]  /*4b70*/  PRMT R89, R111, 0x5410, R112 ;  /* 0x000054106f597816 */ /* 0x001fe20000000070 */
[----:B------:R-:W-:Y:S01]  /*4b80*/  HSET2.BF.LE.AND R112, R4.H0_H0, c[0x0] [0x890], PT ;  /* 0x0002240004707633 */ /* 0x000fe20003803880 */
                                                                                                 /* 0x0000006b5a6f7241 */
                                                                                                 /* 0x000fc8000000806c */
[----:B------:R-:W-:Y:S01]  /*4ba0*/  HFMA2.MMA R89, R89, 1, 1, -R110 ;  /* 0x3c003c0059597835 */ /* 0x000fe2000010006e */
[----:B------:R-:W-:Y:S02]  /*4bb0*/  LEA R110, R109, c[0x0][0x88c], 0x1 ;  /* 0x000223006d6e7a11 */ /* 0x000fe400078e08ff */
[----:B-1----:R-:W-:Y:S02]  /*4bc0*/  PRMT R114, R113, 0x5410, R114 ;  /* 0x0000541071727816 */ /* 0x002fe40000000072 */
        /* <DEDUP_REMOVED lines=11> */
[----:B------:R-:W-:Y:S01]  /*4c80*/  LEA R114, R112, c[0x0][0x894], 0x1 ;  /* 0x0002250070727a11 */ /* 0x000fe200078e08ff */
[----:B------:R-:W-:Y:S01]  /*4c90*/  IDP.4A.S8.S8 R113, R113, c[0x2][0x0], RZ ;  /* 0x0080000071717a26 */ /* 0x000fe200000006ff */
[----:B------:R-:W-:Y:S02]  /*4ca0*/  @!P3 PRMT R118, R118, 0x5432, R118 ;  /* 0x000054327676b816 */ /* 0x000fe40000000076 */
[----:B------:R-:W-:Y:S02]  /*4cb0*/  PRMT R112, R114, 0x5410, RZ ;  /* 0x0000541072707816 */ /* 0x000fe400000000ff */
[----:B------:R-:W-:Y:S01]  /*4cc0*/  SHF.R.U32.HI R114, RZ, 0x10, R114 ;  /* 0x00000010ff727819 */ /* 0x000fe20000011672 */
[----:B------:R-:W-:Y:S02]  /*4cd0*/  HSETP2.LTU.AND P0, PT, |R111|.H0_H0, |R118|.H0_H0, PT ;  /* 0x600000766f007234 */ /* 0x000fe40003f09a00 */
[----:B------:R-:W-:Y:S02]  /*4ce0*/  HMNMX2 R120, |R118|, |R111|.H0_H0, PT ;  /* 0x6000006f76787240 */ /* 0x000fe40003800200 */
[----:B------:R-:W-:Y:S01]  /*4cf0*/  LDS.U16 R119, [R114] ;  /* 0x0000000072777984 */ /* 0x000fe20000000400 */
[----:B------:R-:W-:-:S02]  /*4d00*/  SEL R129, R126, 0x2, !P0 ;  /* 0x000000027e817807 */ /* 0x000fc40004000000 */
                                                                                                 /* 0x0000006b5a7e7241 */
                                                                                                 /* 0x000fcc000002806c */
[----:B------:R-:W-:Y:S02]  /*4d20*/  @P0 PRMT R120, R118, 0x1054, R120 ;  /* 0x0000105476780816 */ /* 0x000fe40000000078 */
[----:B------:R-:W1:Y:S03]  /*4d30*/  LDS.U16 R118, [R112] ;  /* 0x0000000070767984 */ /* 0x000e660000000400 */
[----:B------:R-:W-:Y:S02]  /*4d40*/  HSETP2.LTU.AND P2, PT, |R111|.H1_H1, |R120|.H0_H0, PT ;  /* 0x600000786f007234 */ /* 0x000fe40003f49e00 */
[----:B------:R-:W-:-:S03]  /*4d50*/  HMNMX2 R122, |R120|, |R111|.H1_H1, PT ;  /* 0x7000006f787a7240 */ /* 0x000fc60003800200 */
[----:B------:R-:W-:Y:S02]  /*4d60*/  SEL R129, R129, 0x3, !P2 ;  /* 0x0000000381817807 */ /* 0x000fe40005000000 */
[----:B0-----:R-:W-:-:S06]  /*4d70*/  PRMT R116, R115, 0x5410, R116 ;  /* 0x0000541073747816 */ /* 0x001fcc0000000074 */
[----:B------:R-:W-:Y:S01]  /*4d80*/  HFMA2.MMA R115, R116, 1, 1, -R117 ;  /* 0x3c003c0074737835 */ /* 0x000fe20000100075 */
[----:B------:R-:W-:Y:S01]  /*4d90*/  @P2 PRMT R122, R120, 0x1054, R122 ;  /* 0x00001054787a2816 */ /* 0x000fe2000000007a */
[----:B------:R-:W-:Y:S01]  /*4da0*/  HSET2.BF.LE.AND R116, R4.H0_H0, c[0x0] [0x898], PT ;  /* 0x0002260004747633 */ /* 0x000fe20003803880 */
                                                                                                 /* 0x0000006b5a787241 */
                                                                                                 /* 0x000fe2000001806c */
        /* <DEDUP_REMOVED lines=23> */
[----:B------:R-:W-:-:S03]  /*4f30*/  SHF.R.U32.HI R120, RZ, 0x10, R120 ;  /* 0x00000010ff787819 */ /* 0x000fc60000011678 */
[----:B------:R-:W-:Y:S04]  /*4f40*/  LDS.U16 R124, [R119] ;  /* 0x00000000777c7984 */ /* 0x000fe80000000400 */
[----:B------:R-:W1:Y:S03]  /*4f50*/  LDS.U16 R125, [R120] ;  /* 0x00000000787d7984 */ /* 0x000e660000000400 */
[----:B------:R-:W-:Y:S02]  /*4f60*/  @P6 PRMT R127, R123, 0x1054, R127 ;  /* 0x000010547b7f6816 */ /* 0x000fe4000000007f */
                                                                                                 /* 0x0000006b5a7b7241 */
                                                                                                 /* 0x000fc6000002006c */
        /* <DEDUP_REMOVED lines=24> */
[----:B------:R-:W-:-:S03]  /*5100*/  LEA R126, R125, c[0x0][0x8b4], 0x1 ;  /* 0x00022d007d7e7a11 */ /* 0x000fc600078e08ff */
[----:B------:R-:W-:Y:S01]  /*5110*/  HSETP2.LTU.AND P2, PT, |R124|.H0_H0, |R131|.H0_H0, PT ;  /* 0x600000837c007234 */ /* 0x000fe20003f49a00 */
[----:B------:R-:W-:Y:S01]  /*5120*/  PRMT R125, R126, 0x5410, RZ ;  /* 0x000054107e7d7816 */ /* 0x000fe200000000ff */
[----:B------:R-:W-:Y:S01]  /*5130*/  HMNMX2 R133, |R131|, |R124|.H0_H0, PT ;  /* 0x6000007c83857240 */ /* 0x000fe20003800200 */
[----:B------:R-:W-:-:S05]  /*5140*/  SHF.R.U32.HI R126, RZ, 0x10, R126 ;  /* 0x00000010ff7e7819 */ /* 0x000fca000001167e */
[----:B------:R-:W-:Y:S05]  /*5150*/  LDS.U16 R134, [R126] ;  /* 0x000000007e867984 */ /* 0x000fea0000000400 */
[----:B------:R-:W-:Y:S02]  /*5160*/  @P2 PRMT R133, R131, 0x1054, R133 ;  /* 0x0000105483852816 */ /* 0x000fe40000000085 */
[----:B------:R-:W-:Y:S02]  /*5170*/  SEL R131, R129, 0x4, !P1 ;  /* 0x0000000481837807 */ /* 0x000fe40004800000 */
                                                                                                 /* 0x0000006b5a817241 */
                                                                                                 /* 0x000fe2000003006c */
[----:B------:R-:W-:Y:S01]  /*5190*/  HSETP2.LTU.AND P1, PT, |R124|.H1_H1, |R133|.H0_H0, PT ;  /* 0x600000857c007234 */ /* 0x000fe20003f29e00 */
[----:B------:R-:W-:Y:S01]  /*51a0*/  SEL R131, R131, 0x5, !P4 ;  /* 0x0000000583837807 */ /* 0x000fe20006000000 */
[----:B------:R-:W-:Y:S01]  /*51b0*/  HMNMX2 R132, |R133|, |R124|.H1_H1, PT ;  /* 0x7000007c85847240 */ /* 0x000fe20003800200 */
[----:B0-----:R-:W-:-:S02]  /*51c0*/  PRMT R128, R127, 0x5410, R128 ;  /* 0x000054107f807816 */ /* 0x001fc40000000080 */
[----:B------:R-:W-:Y:S01]  /*51d0*/  SEL R137, R131, 0x6, !P6 ;  /* 0x0000000683897807 */ /* 0x000fe20007000000 */
[----:B------:R-:W-:-:S03]  /*51e0*/  HSET2.BF.LE.AND R131, R4.H0_H0, c[0x0] [0x8c0], PT ;  /* 0x0002300004837633 */ /* 0x000fc60003803880 */
[----:B------:R-:W-:Y:S01]  /*51f0*/  HFMA2.MMA R127, R128, 1, 1, -R129 ;  /* 0x3c003c00807f7835 */ /* 0x000fe20000100081 */
[----:B------:R-:W-:Y:S01]  /*5200*/  HSET2.BF.LE.AND R128, R4.H0_H0, c[0x0] [0x8b8], PT ;  /* 0x00022e0004807633 */ /* 0x000fe20003803880 */
[----:B------:R-:W-:Y:S01]  /*5210*/  SEL R137, R137, 0x7, !P5 ;  /* 0x0000000789897807 */ /* 0x000fe20006800000 */
[----:B------:R-:W-:Y:S01]  /*5220*/  HADD2 R129, R130.H0_H0, c[0x0] [0x8b8] ;  /* 0x00022e0082817630 */ /* 0x000fe20000000800 */
[----:B------:R-:W-:Y:S02]  /*5230*/  @P1 PRMT R132, R133, 0x1054, R132 ;  /* 0x0000105485841816 */ /* 0x000fe40000000084 */
[----:B------:R-:W0:Y:S01]  /*5240*/  LDS.U16 R133, [R125] ;  /* 0x000000007d857984 */ /* 0x000e220000000400 */
[----:B------:R-:W-:Y:S01]  /*5250*/  HFMA2 R128, -R128, c[0x0] [0x164].H1_H1, R129 ;  /* 0x3000590080807a31 */ /* 0x000fe20000000181 */
[----:B------:R-:W-:Y:S02]  /*5260*/  SEL R137, R137, 0x8, !P3 ;  /* 0x0000000889897807 */ /* 0x000fe40005800000 */
[----:B------:R-:W-:-:S02]  /*5270*/  HSETP2.LTU.AND P4, PT, |R127|.H0_H0, |R132|.H0_H0, PT ;  /* 0x600000847f007234 */ /* 0x000fc40003f89a00 */
[----:B------:R-:W-:Y:S01]  /*5280*/  HMNMX2 R136, |R132|, |R127|.H0_H0, PT ;  /* 0x6000007f84887240 */ /* 0x000fe20003800200 */
[----:B------:R-:W-:Y:S02]  /*5290*/  LEA R129, R128, c[0x0][0x8bc], 0x1 ;  /* 0x00022f0080817a11 */ /* 0x000fe400078e08ff */
[----:B------:R-:W-:Y:S02]  /*52a0*/  SEL R137, R137, 0x9, !P0 ;  /* 0x0000000989897807 */ /* 0x000fe40004000000 */
[----:B------:R-:W-:Y:S02]  /*52b0*/  PRMT R128, R129, 0x5410, RZ ;  /* 0x0000541081807816 */ /* 0x000fe400000000ff */
[----:B------:R-:W-:Y:S02]  /*52c0*/  SHF.R.U32.HI R129, RZ, 0x10, R129 ;  /* 0x00000010ff817819 */ /* 0x000fe40000011681 */
[----:B------:R-:W-:Y:S02]  /*52d0*/  SEL R137, R137, 0xa, !P2 ;  /* 0x0000000a89897807 */ /* 0x000fe40005000000 */
[----:B------:R-:W-:Y:S01]  /*52e0*/  @P4 PRMT R136, R132, 0x1054, R136 ;  /* 0x0000105484884816 */ /* 0x000fe20000000088 */
[----:B------:R-:W-:Y:S01]  /*52f0*/  HADD2 R132, R130.H0_H0, c[0x0] [0x8c0] ;  /* 0x0002300082847630 */ /* 0x000fe20000000800 */
[----:B------:R-:W-:Y:S01]  /*5300*/  LDS.U16 R135, [R129] ;  /* 0x0000000081877984 */ /* 0x000fe20000000400 */
[----:B------:R-:W-:-:S02]  /*5310*/  SEL R137, R137, 0xb, !P1 ;  /* 0x0000000b89897807 */ /* 0x000fc40004800000 */
[----:B------:R-:W-:Y:S02]  /*5320*/  HSETP2.LTU.AND P6, PT, |R127|.H1_H1, |R136|.H0_H0, PT ;  /* 0x600000887f007234 */ /* 0x000fe40003fc9e00 */
[----:B------:R-:W-:Y:S01]  /*5330*/  HFMA2 R131, -R131, c[0x0] [0x164].H1_H1, R132 ;  /* 0x3000590083837a31 */ /* 0x000fe20000000184 */
[----:B------:R-:W-:Y:S01]  /*5340*/  SEL R137, R137, 0xc, !P4 ;  /* 0x0000000c89897807 */ /* 0x000fe20006000000 */
[----:B------:R-:W-:Y:S01]  /*5350*/  HMNMX2 R138, |R136|, |R127|.H1_H1, PT ;  /* 0x7000007f888a7240 */ /* 0x000fe20003800200 */
[----:B------:R-:W1:Y:S02]  /*5360*/  LDS.U16 R132, [R128] ;  /* 0x0000000080847984 */ /* 0x000e640000000400 */
[----:B------:R-:W-:Y:S02]  /*5370*/  LEA R131, R131, c[0x0][0x8c4], 0x1 ;  /* 0x0002310083837a11 */ /* 0x000fe400078e08ff */
[----:B------:R-:W-:-:S04]  /*5380*/  SEL R137, R137, 0xd, !P6 ;  /* 0x0000000d89897807 */ /* 0x000fc80007000000 */
[----:B------:R-:W-:Y:S02]  /*5390*/  @P6 PRMT R138, R136, 0x1054, R138 ;  /* 0x00001054888a6816 */ /* 0x000fe4000000008a */
                                                                                                 /* 0x0000006b5a887241 */
                                                                                                 /* 0x080fe4000003806c */
[----:B------:R-:W-:Y:S02]  /*53b0*/  PRMT R108, R131, 0x5410, RZ ;  /* 0x00005410836c7816 */ /* 0x000fe400000000ff */
[----:B0-----:R-:W-:Y:S01]  /*53c0*/  PRMT R131, R133, 0x5410, R134 ;  /* 0x0000541085837816 */ /* 0x001fe20000000086 */
[----:B------:R-:W-:Y:S01]  /*53d0*/  IDP.4A.S8.S8 R134, R106, c[0x2][0x0], RZ ;  /* 0x008000006a867a26 */ /* 0x000fe200000006ff */
                                                                                                 /* 0x0000006b5a6a7241 */
                                                                                                 /* 0x000fe2000000808b */
[----:B------:R-:W0:Y:S01]  /*53f0*/  LDS.U16 R133, [R108] ;  /* 0x000000006c857984 */ /* 0x000e220000000400 */
[----:B------:R-:W-:Y:S01]  /*5400*/  PRMT R90, R121, 0xfdb9, R124 ;  /* 0x0000fdb9795a7816 */ /* 0x000fe2000000007c */
[----:B------:R-:W-:Y:S01]  /*5410*/  IMAD R113, R134, 0x10, R113 ;  /* 0x0000001086717824 */ /* 0x000fe200078e0271 */
[----:B------:R-:W-:-:S03]  /*5420*/  HFMA2.MMA R131, R131, 1, 1, -R136 ;  /* 0x3c003c0083837835 */ /* 0x000fc60000100088 */
[----:B------:R-:W-:-:S04]  /*5430*/  IDP.4A.S8.S8 R90, R90, c[0x2][0x0], RZ ;  /* 0x008000005a5a7a26 */ /* 0x000fc800000006ff */
[----:B------:R-:W-:-:S03]  /*5440*/  IMAD R90, R90, 0x100, R113 ;  /* 0x000001005a5a7824 */ /* 0x000fc600078e0271 */
[----:B------:R-:W-:Y:S01]  /*5450*/  HSETP2.LTU.AND P5, PT, |R131|.H0_H0, |R138|.H0_H0, PT ;  /* 0x6000008a83007234 */ /* 0x000fe20003fa9a00 */
[----:B------:R-:W-:Y:S01]  /*5460*/  PRMT R107, R127, 0xfdb9, R131 ;  /* 0x0000fdb97f6b7816 */ /* 0x000fe20000000083 */
[----:B------:R-:W-:-:S03]  /*5470*/  HMNMX2 R136, |R138|, |R131|.H0_H0, PT ;  /* 0x600000838a887240 */ /* 0x000fc60003800200 */
[----:B------:R-:W-:Y:S01]  /*5480*/  SEL R137, R137, 0xe, !P5 ;  /* 0x0000000e89897807 */ /* 0x000fe20006800000 */
[----:B------:R-:W-:Y:S01]  /*5490*/  IDP.4A.S8.S8 R107, R107, c[0x2][0x0], RZ ;  /* 0x008000006b6b7a26 */ /* 0x000fe200000006ff */
[----:B-1----:R-:W-:-:S03]  /*54a0*/  PRMT R132, R132, 0x5410, R135 ;  /* 0x0000541084847816 */ /* 0x002fc60000000087 */
[----:B------:R-:W-:-:S03]  /*54b0*/  IMAD R90, R107, 0x1000, R90 ;  /* 0x000010006b5a7824 */ /* 0x000fc600078e025a */
[----:B------:R-:W-:Y:S01]  /*54c0*/  @P5 PRMT R136, R138, 0x1054, R136 ;  /* 0x000010548a885816 */ /* 0x000fe20000000088 */
[----:B------:R-:W-:-:S04]  /*54d0*/  HADD2 R105, R132, -R105 ;  /* 0x8000006984697230 */ /* 0x000fc80000000000 */
[----:B------:R-:W-:Y:S02]  /*54e0*/  HSETP2.LTU.AND P3, PT, |R131|.H1_H1, |R136|.H0_H0, PT ;  /* 0x6000008883007234 */ /* 0x000fe40003f69e00 */
[----:B------:R-:W-:-:S03]  /*54f0*/  HMNMX2 R138, |R136|, |R131|.H1_H1, PT ;  /* 0x70000083888a7240 */ /* 0x000fc60003800200 */
[----:B------:R-:W-:Y:S02]  /*5500*/  SEL R137, R137, 0xf, !P3 ;  /* 0x0000000f89897807 */ /* 0x000fe40005800000 */
[----:B0-----:R-:W-:-:S06]  /*5510*/  PRMT R0, R133, 0x7610, R0 ;  /* 0x0000761085007816 */ /* 0x001fcc0000000000 */
[----:B------:R-:W-:Y:S01]  /*5520*/  @P3 PRMT R138, R136, 0x1054, R138 ;  /* 0x00001054888a3816 */ /* 0x000fe2000000008a */
[----:B------:R-:W-:-:S04]  /*5530*/  HFMA2.MMA R106, R0, 1, 1, -R106 ;  /* 0x3c003c00006a7835 */ /* 0x000fc8000010006a */
[----:B------:R-:W-:Y:S02]  /*5540*/  HSETP2.LTU.AND P0, PT, |R105|.H0_H0, |R138|.H0_H0, PT ;  /* 0x6000008a69007234 */ /* 0x000fe40003f09a00 */
[----:B------:R-:W-:-:S03]  /*5550*/  HMNMX2 R134, |R138|, |R105|.H0_H0, PT ;  /* 0x600000698a867240 */ /* 0x000fc60003800200 */
[----:B------:R-:W-:Y:S02]  /*5560*/  SEL R137, R137, 0x10, !P0 ;  /* 0x0000001089897807 */ /* 0x000fe40004000000 */
[----:B------:R-:W-:-:S05]  /*5570*/  PRMT R132, R105, 0xfdb9, R106 ;  /* 0x0000fdb969847816 */ /* 0x000fca000000006a */
[----:B------:R-:W-:Y:S01]  /*5580*/  IDP.4A.S8.S8 R113, R132, c[0x2][0x4], RZ ;  /* 0x0080010084717a26 */ /* 0x000fe200000006ff */
[----:B------:R-:W-:-:S03]  /*5590*/  @P0 PRMT R134, R138, 0x1054, R134 ;  /* 0x000010548a860816 */ /* 0x000fc60000000086 */
        /* <DEDUP_REMOVED lines=12> */
[----:B------:R-:W-:Y:S02]  /*5660*/  SEL R107, R137, 0x12, !P1 ;  /* 0x00000012896b7807 */ /* 0x000fe40004800000 */
                                                                                                 /* 0x4040005d5d717241 */
                                                                                                 /* 0x1c0fe20000000084 */
[----:B------:R-:W-:Y:S01]  /*5680*/  HMUL2 R90, R134, c[0x0] [0x16c] ;  /* 0x00005b00865a7a32 */ /* 0x000fe20000000000 */
                                                                                                 /* 0x4040005d5d857241 */
                                                                                                 /* 0x000fe20000020084 */
[C---:B------:R-:W-:Y:S02]  /*56a0*/  IMAD.SHL.U32 R135, R107.reuse, 0x2, RZ ;  /* 0x000000026b877824 */ /* 0x040fe400078e00ff */
[----:B------:R-:W-:Y:S01]  /*56b0*/  IMAD.SHL.U32 R107, R107, 0x8000000, RZ ;  /* 0x080000006b6b7824 */ /* 0x000fe200078e00ff */
[----:B------:R-:W-:-:S02]  /*56c0*/  HMNMX2 R90, |R90|, 65504, 65504, PT ;  /* 0x7bff7bff5a5a7840 */ /* 0x000fc40003800200 */
[CC--:B------:R-:W-:Y:S02]  /*56d0*/  SHF.L.U32 R134, R94.reuse, R135.reuse, RZ ;  /* 0x000000875e867219 */ /* 0x0c0fe400000006ff */
[----:B------:R-:W-:Y:S02]  /*56e0*/  SHF.L.U64.HI R136, R94, R135, RZ ;  /* 0x000000875e887219 */ /* 0x000fe400000102ff */
[----:B------:R-:W-:Y:S02]  /*56f0*/  LOP3.LUT R134, R113, R134, RZ, 0xfc, !PT ;  /* 0x0000008671867212 */ /* 0x000fe400078efcff */
[C---:B------:R-:W-:Y:S02]  /*5700*/  LOP3.LUT R113, R90.reuse, 0x80008000, RZ, 0xfc, !PT ;  /* 0x800080005a717812 */ /* 0x040fe400078efcff */
[----:B------:R-:W-:Y:S02]  /*5710*/  LOP3.LUT R137, R133, R136, RZ, 0xfc, !PT ;  /* 0x0000008885897212 */ /* 0x000fe400078efcff */
                                                                                                 /* 0x000000715a8a7241 */
                                                                                                 /* 0x000fc40000008086 */
                                                                                                 /* 0x000000715a887241 */
                                                                                                 /* 0x1c0fe40000000086 */
                                                                                                 /* 0x000000715a8c7241 */
                                                                                                 /* 0x1c0fe40000010086 */
[----:B------:R-:W-:Y:S01]  /*5750*/  HFMA2.MMA R111, R111, 1, 1, R138 ;  /* 0x3c003c006f6f7835 */ /* 0x000fe2000000008a */
                                                                                                 /* 0x000000715a857241 */
                                                                                                 /* 0x1c0fe20000018086 */
[----:B------:R-:W-:Y:S01]  /*5770*/  HADD2 R89, R89, R136 ;  /* 0x0000008859597230 */ /* 0x000fe20000000000 */
                                                                                                 /* 0x000000715a8e7241 */
                                                                                                 /* 0x1c0fe20000020086 */
[----:B------:R-:W-:Y:S01]  /*5790*/  HADD2 R115, R115, R140 ;  /* 0x0000008c73737230 */ /* 0x000fe20000000000 */
                                                                                                 /* 0x000000715a877241 */
                                                                                                 /* 0x1c0fe40000028086 */
                                                                                                 /* 0x000000715a907241 */
                                                                                                 /* 0x1c0fe20000030086 */
[----:B------:R-:W-:Y:S01]  /*57c0*/  HFMA2.MMA R118, R118, 1, 1, R133 ;  /* 0x3c003c0076767835 */ /* 0x000fe20000000085 */
                                                                                                 /* 0x000000715a867241 */
                                                                                                 /* 0x0c0fe20000038086 */
[----:B------:R-:W-:Y:S01]  /*57e0*/  HADD2 R121, R121, R142 ;  /* 0x0000008e79797230 */ /* 0x000fe20000000000 */
[----:B------:R-:W-:Y:S01]  /*57f0*/  PRMT R0, R89, 0x7610, R0 ;  /* 0x0000761059007816 */ /* 0x000fe20000000000 */
[----:B------:R-:W-:Y:S01]  /*5800*/  HFMA2.MMA R124, R124, 1, 1, R135 ;  /* 0x3c003c007c7c7835 */ /* 0x000fe20000000087 */
[----:B------:R-:W-:Y:S01]  /*5810*/  PRMT R133, R111, 0x7610, R133 ;  /* 0x000076106f857816 */ /* 0x000fe20000000085 */
[----:B------:R-:W-:Y:S01]  /*5820*/  HADD2 R127, R127, R144 ;  /* 0x000000907f7f7230 */ /* 0x000fe20000000000 */
[----:B------:R-:W-:Y:S01]  /*5830*/  HFMA2.MMA R131, R131, 1, 1, R134 ;  /* 0x3c003c0083837835 */ /* 0x000fe20000000086 */
[----:B------:R-:W-:Y:S01]  /*5840*/  SHF.R.U32.HI R134, RZ, 0x10, R89 ;  /* 0x00000010ff867819 */ /* 0x000fe20000011659 */
[----:B------:R0:W-:Y:S01]  /*5850*/  STS.U16 [R99], R0 ;  /* 0x0000000063007388 */ /* 0x0001e20000000400 */
                                                                                                 /* 0x000000715a927241 */
                                                                                                 /* 0x000fc40000000089 */
                                                                                                 /* 0x000000715a717241 */
                                                                                                 /* 0x000fe20000008089 */
[----:B------:R-:W-:Y:S01]  /*5880*/  STS.U16 [R103], R134 ;  /* 0x0000008667007388 */ /* 0x000fe20000000400 */
[----:B------:R-:W-:Y:S01]  /*5890*/  SHF.R.U32.HI R111, RZ, 0x10, R111 ;  /* 0x00000010ff6f7819 */ /* 0x000fe2000001166f */
[----:B------:R-:W-:Y:S01]  /*58a0*/  HADD2 R105, R105, R146 ;  /* 0x0000009269697230 */ /* 0x000fe20000000000 */
[----:B------:R-:W-:Y:S01]  /*58b0*/  PRMT R135, R118, 0x7610, R135 ;  /* 0x0000761076877816 */ /* 0x000fe20000000087 */
[----:B------:R1:W-:Y:S01]  /*58c0*/  STS.U16 [R101], R133 ;  /* 0x0000008565007388 */ /* 0x0003e20000000400 */
[----:B------:R-:W-:Y:S01]  /*58d0*/  HADD2 R113, R106.H0_H0, R113.H0_H0 ;  /* 0x200000716a717230 */ /* 0x000fe20000000800 */
[----:B------:R-:W-:Y:S02]  /*58e0*/  PRMT R106, R115, 0x7610, R106 ;  /* 0x00007610736a7816 */ /* 0x000fe4000000006a */
[----:B------:R-:W-:Y:S01]  /*58f0*/  SHF.R.U32.HI R115, RZ, 0x10, R115 ;  /* 0x00000010ff737819 */ /* 0x000fe20000011673 */
[----:B------:R2:W-:Y:S01]  /*5900*/  STS.U16 [R104], R111 ;  /* 0x0000006f68007388 */ /* 0x0005e20000000400 */
[----:B------:R-:W-:-:S02]  /*5910*/  SHF.R.U32.HI R89, RZ, 0x10, R118 ;  /* 0x00000010ff597819 */ /* 0x000fc40000011676 */
[----:B0-----:R-:W-:Y:S01]  /*5920*/  PRMT R0, R124, 0x7610, R0 ;  /* 0x000076107c007816 */ /* 0x001fe20000000000 */
[----:B------:R0:W-:Y:S01]  /*5930*/  STS.U16 [R109], R106 ;  /* 0x0000006a6d007388 */ /* 0x0001e20000000400 */
[----:B-1----:R-:W1:Y:S01]  /*5940*/  LDC.U16 R101, c[0x0][0x164] ;  /* 0x00005900ff657b82 */ /* 0x002e620000000400 */
[----:B------:R-:W-:Y:S02]  /*5950*/  SHF.R.U32.HI R99, RZ, 0x10, R124 ;  /* 0x00000010ff637819 */ /* 0x000fe4000001167c */
[----:B------:R3:W-:Y:S01]  /*5960*/  STS.U16 [R110], R115 ;  /* 0x000000736e007388 */ /* 0x0007e20000000400 */
[----:B------:R-:W-:Y:S02]  /*5970*/  PRMT R103, R127, 0x7610, R103 ;  /* 0x000076107f677816 */ /* 0x000fe40000000067 */
[----:B--2---:R-:W-:Y:S01]  /*5980*/  SHF.R.U32.HI R104, RZ, 0x10, R121 ;  /* 0x00000010ff687819 */ /* 0x004fe20000011679 */
[----:B------:R-:W-:Y:S01]  /*5990*/  STS.U16 [R112], R135 ;  /* 0x0000008770007388 */ /* 0x000fe20000000400 */
[----:B------:R-:W-:-:S02]  /*59a0*/  PRMT R111, R105, 0x7610, R111 ;  /* 0x00007610696f7816 */ /* 0x000fc4000000006f */
[----:B0-----:R-:W-:Y:S01]  /*59b0*/  SHF.R.U32.HI R106, RZ, 0x10, R127 ;  /* 0x00000010ff6a7819 */ /* 0x001fe2000001167f */
[----:B------:R0:W-:Y:S01]  /*59c0*/  STS.U16 [R114], R89 ;  /* 0x0000005972007388 */ /* 0x0001e20000000400 */
[----:B------:R-:W-:Y:S02]  /*59d0*/  PRMT R109, R131, 0x7610, R109 ;  /* 0x00007610836d7816 */ /* 0x000fe4000000006d */
[----:B------:R-:W-:Y:S01]  /*59e0*/  SHF.R.U32.HI R131, RZ, 0x10, R131 ;  /* 0x00000010ff837819 */ /* 0x000fe20000011683 */
[----:B------:R-:W-:Y:S01]  /*59f0*/  STS.U16 [R116], R121 ;  /* 0x0000007974007388 */ /* 0x000fe20000000400 */
[----:B---3--:R-:W-:-:S03]  /*5a00*/  SHF.R.U32.HI R110, RZ, 0x10, R105 ;  /* 0x00000010ff6e7819 */ /* 0x008fc60000011669 */
[----:B------:R-:W-:Y:S01]  /*5a10*/  STS.U16 [R117], R104 ;  /* 0x0000006875007388 */ /* 0x000fe20000000400 */
[----:B0-----:R-:W-:-:S03]  /*5a20*/  IMAD.SHL.U32 R89, R96, 0x8000000, RZ ;  /* 0x0800000060597824 */ /* 0x001fc600078e00ff */
[----:B------:R-:W-:Y:S02]  /*5a30*/  STS.U16 [R119], R0 ;  /* 0x0000000077007388 */ /* 0x000fe40000000400 */
[----:B------:R-:W-:Y:S02]  /*5a40*/  LOP3.LUT R98, R89, 0xf8000000, R98, 0xe2, !PT ;  /* 0xf800000059627812 */ /* 0x000fe400078ee262 */
[----:B------:R1:W-:Y:S01]  /*5a50*/  STS.U16 [R120], R99 ;  /* 0x0000006378007388 */ /* 0x0003e20000000400 */
[----:B------:R-:W-:-:S03]  /*5a60*/  LOP3.LUT R89, R107, 0xf8000000, R132, 0xe2, !PT ;  /* 0xf80000006b597812 */ /* 0x000fc600078ee284 */
[----:B------:R-:W-:Y:S04]  /*5a70*/  STS.U16 [R122], R103 ;  /* 0x000000677a007388 */ /* 0x000fe80000000400 */
[----:B------:R-:W-:Y:S01]  /*5a80*/  STS.U16 [R123], R106 ;  /* 0x0000006a7b007388 */ /* 0x000fe20000000400 */
[----:B-1----:R-:W-:-:S03]  /*5a90*/  PRMT R99, R101, 0x9910, RZ ;  /* 0x0000991065637816 */ /* 0x002fc600000000ff */
[----:B------:R-:W-:Y:S01]  /*5aa0*/  STS.U16 [R125], R109 ;  /* 0x0000006d7d007388 */ /* 0x000fe20000000400 */
[----:B------:R-:W-:-:S03]  /*5ab0*/  ISETP.NE.AND P0, PT, R99, 0x4, PT ;  /* 0x000000046300780c */ /* 0x000fc60003f05270 */
        /* <DEDUP_REMOVED lines=10> */
                                                                                                 /* 0x0000006857587241 */
                                                                                                 /* 0x000fe20000000058 */
        /* <DEDUP_REMOVED lines=29> */
[----:B------:R-:W-:Y:S02]  /*5d40*/  SEL R104, R93, 0x28a028a, P0 ;  /* 0x028a028a5d687807 */ /* 0x000fe40000000000 */
[----:B------:R-:W-:Y:S01]  /*5d50*/  HMNMX2 R87, |R87|, 65504, 65504, PT ;  /* 0x7bff7bff57577840 */ /* 0x000fe20003800200 */
[----:B------:R-:W-:-:S02]  /*5d60*/  ISETP.NE.AND P0, PT, R99, 0x5, PT ;  /* 0x000000056300780c */ /* 0x000fc40003f05270 */
[----:B------:R-:W-:Y:S02]  /*5d70*/  SHF.L.U32 R106, R94, R101, RZ ;  /* 0x000000655e6a7219 */ /* 0x000fe400000006ff */
                                                                                                 /* 0x4040006868677241 */
                                                                                                 /* 0x000fe40000000067 */
[----:B------:R-:W-:Y:S02]  /*5d90*/  LOP3.LUT R101, R87, 0x80008000, RZ, 0xfc, !PT ;  /* 0x8000800057657812 */ /* 0x000fe400078efcff */
[----:B------:R-:W-:Y:S01]  /*5da0*/  LOP3.LUT R106, R106, R103, RZ, 0xfc, !PT ;  /* 0x000000676a6a7212 */ /* 0x000fe200078efcff */
[----:B------:R-:W-:-:S03]  /*5db0*/  IMAD.SHL.U32 R103, R102, 0x8000000, RZ ;  /* 0x0800000066677824 */ /* 0x000fc600078e00ff */
                                                                                                 /* 0x0000006557657241 */
                                                                                                 /* 0x000fca000000006a */
[----:B------:R-:W-:-:S05]  /*5dd0*/  HADD2 R88, R88, R101 ;  /* 0x0000006558587230 */ /* 0x000fca0000000000 */
        /* <DEDUP_REMOVED lines=11> */
                                                                                                 /* 0x0000006e556d7241 */
                                                                                                 /* 0x1c0fe20000000056 */
[----:B------:R-:W-:Y:S01]  /*5ea0*/  HFMA2 R96, -R96, c[0x0] [0x164].H1_H1, R97 ;  /* 0x3000590060607a31 */ /* 0x000fe20000000161 */
                                                                                                 /* 0x0000006e556f7241 */
                                                                                                 /* 0x000fe20000010056 */
        /* <DEDUP_REMOVED lines=17> */
[----:B------:R-:W-:-:S02]  /*5fd0*/  SHF.R.U32.HI R104, RZ, 0x10, R104 ;  /* 0x00000010ff687819 */ /* 0x000fc40000011668 */
[----:B0-----:R-:W-:Y:S02]  /*5fe0*/  PRMT R106, R105, 0x5410, R106 ;  /* 0x00005410696a7816 */ /* 0x001fe4000000006a */
                                                                                                 /* 0x0000006e55697241 */
                                                                                                 /* 0x1c0fe40000008056 */
                                                                                                 /* 0x0000006e55557241 */
                                                                                                 /* 0x000fe40000018056 */
[----:B------:R-:W-:Y:S01]  /*6010*/  HFMA2.MMA R112, R106, 1, 1, -R109 ;  /* 0x3c003c006a707835 */ /* 0x000fe2000010006d */
[----:B------:R-:W-:Y:S01]  /*6020*/  HADD2 R106, R130.H0_H0, c[0x0] [0x8f0] ;  /* 0x00023c00826a7630 */ /* 0x000fe20000000800 */
[----:B-1----:R-:W-:Y:S02]  /*6030*/  PRMT R108, R107, 0x5410, R108 ;  /* 0x000054106b6c7816 */ /* 0x002fe4000000006c */
[----:B------:R-:W-:Y:S01]  /*6040*/  LDS.U16 R107, [R103] ;  /* 0x00000000676b7984 */ /* 0x000fe20000000400 */
[----:B------:R-:W-:-:S02]  /*6050*/  PRMT R85, R85, 0x5410, RZ ;  /* 0x0000541055557816 */ /* 0x000fc400000000ff */
[----:B------:R-:W-:Y:S02]  /*6060*/  HADD2 R113, R108, -R105 ;  /* 0x800000696c717230 */ /* 0x000fe40000000000 */
[----:B------:R-:W0:Y:S01]  /*6070*/  LDS.U16 R108, [R104] ;  /* 0x00000000686c7984 */ /* 0x000e220000000400 */
[----:B------:R-:W-:Y:S01]  /*6080*/  HSETP2.LTU.AND P1, PT, |R112|.H0_H0, |R112|.H1_H1, PT ;  /* 0x7000007070007234 */ /* 0x000fe20003f29a00 */
[----:B------:R-:W-:Y:S01]  /*6090*/  IMAD.MOV.U32 R109, RZ, RZ, R112 ;  /* 0x000000ffff6d7224 */ /* 0x000fe200078e0070 */
[----:B------:R-:W-:-:S04]  /*60a0*/  HSET2.BF.LE.AND R105, R4.H0_H0, c[0x0] [0x8f0], PT ;  /* 0x00023c0004697633 */ /* 0x000fc80003803880 */
[----:B------:R-:W-:Y:S01]  /*60b0*/  PRMT R114, R109, 0xfdb9, R113 ;  /* 0x0000fdb96d727816 */ /* 0x000fe20000000071 */
[----:B------:R-:W-:-:S04]  /*60c0*/  HFMA2 R105, -R105, c[0x0] [0x164].H1_H1, R106 ;  /* 0x3000590069697a31 */ /* 0x000fc8000000016a */
[----:B------:R-:W-:Y:S01]  /*60d0*/  IDP.4A.S8.S8 R114, R114, c[0x2][0x0], RZ ;  /* 0x0080000072727a26 */ /* 0x000fe200000006ff */
[----:B------:R-:W-:Y:S02]  /*60e0*/  LEA R105, R105, c[0x0][0x8f4], 0x1 ;  /* 0x00023d0069697a11 */ /* 0x000fe400078e08ff */
[----:B------:R-:W-:Y:S02]  /*60f0*/  @!P1 PRMT R109, R109, 0x5432, R109 ;  /* 0x000054326d6d9816 */ /* 0x000fe4000000006d */
[----:B------:R-:W-:Y:S02]  /*6100*/  SHF.R.U32.HI R106, RZ, 0x10, R105 ;  /* 0x00000010ff6a7819 */ /* 0x000fe40000011669 */
[----:B------:R-:W-:Y:S01]  /*6110*/  PRMT R105, R105, 0x5410, RZ ;  /* 0x0000541069697816 */ /* 0x000fe200000000ff */
[----:B------:R-:W-:Y:S02]  /*6120*/  HSETP2.LTU.AND P2, PT, |R113|.H0_H0, |R109|.H0_H0, PT ;  /* 0x6000006d71007234 */ /* 0x000fe40003f49a00 */
[----:B------:R-:W-:Y:S01]  /*6130*/  HMNMX2 R116, |R109|, |R113|.H0_H0, PT ;  /* 0x600000716d747240 */ /* 0x000fe20003800200 */
[----:B------:R-:W-:Y:S10]  /*6140*/  LDS.U16 R106, [R106] ;  /* 0x000000006a6a7984 */ /* 0x000ff40000000400 */
[----:B------:R-:W-:-:S02]  /*6150*/  @P2 PRMT R116, R109, 0x1054, R116 ;  /* 0x000010546d742816 */ /* 0x000fc40000000074 */
[----:B------:R-:W1:Y:S03]  /*6160*/  LDS.U16 R109, [R105] ;  /* 0x00000000696d7984 */ /* 0x000e660000000400 */
[----:B------:R-:W-:Y:S01]  /*6170*/  HSETP2.LTU.AND P3, PT, |R113|.H1_H1, |R116|.H0_H0, PT ;  /* 0x6000007471007234 */ /* 0x000fe20003f69e00 */
[----:B0-----:R-:W-:Y:S01]  /*6180*/  PRMT R108, R107, 0x5410, R108 ;  /* 0x000054106b6c7816 */ /* 0x001fe2000000006c */
[----:B------:R-:W-:-:S05]  /*6190*/  HMNMX2 R118, |R116|, |R113|.H1_H1, PT ;  /* 0x7000007174767240 */ /* 0x000fca0003800200 */
[----:B------:R-:W-:-:S06]  /*61a0*/  HFMA2.MMA R111, R108, 1, 1, -R111 ;  /* 0x3c003c006c6f7835 */ /* 0x000fcc000010006f */
[----:B------:R-:W-:-:S05]  /*61b0*/  @P3 PRMT R118, R116, 0x1054, R118 ;  /* 0x0000105474763816 */ /* 0x000fca0000000076 */
[----:B------:R-:W-:Y:S02]  /*61c0*/  HSETP2.LTU.AND P4, PT, |R111|.H0_H0, |R118|.H0_H0, PT ;  /* 0x600000766f007234 */ /* 0x000fe40003f89a00 */
        /* <DEDUP_REMOVED lines=9> */
[----:B------:R-:W-:Y:S02]  /*6260*/  HSETP2.LTU.AND P0, PT, |R86|.H0_H0, |R107|.H0_H0, PT ;  /* 0x6000006b56007234 */ /* 0x000fe40003f09a00 */
[----:B------:R-:W-:Y:S01]  /*6270*/  IMAD R114, R85, 0x10, R114 ;  /* 0x0000001055727824 */ /* 0x000fe200078e0272 */
[----:B------:R-:W-:Y:S01]  /*6280*/  SEL R85, RZ, 0x1, P1 ;  /* 0x00000001ff557807 */ /* 0x000fe20000800000 */
[----:B------:R-:W-:Y:S02]  /*6290*/  HMNMX2 R109, |R107|, |R86|.H0_H0, PT ;  /* 0x600000566b6d7240 */ /* 0x000fe40003800200 */
[----:B------:R-:W0:Y:S01]  /*62a0*/  POPC R106, R114 ;  /* 0x00000072006a7309 */ /* 0x000e220000000000 */
[----:B------:R-:W-:-:S04]  /*62b0*/  SEL R85, R85, 0x2, !P2 ;  /* 0x0000000255557807 */ /* 0x000fc80005000000 */
[----:B------:R-:W-:Y:S02]  /*62c0*/  SEL R85, R85, 0x3, !P3 ;  /* 0x0000000355557807 */ /* 0x000fe40005800000 */
[----:B------:R-:W-:Y:S02]  /*62d0*/  @P0 PRMT R109, R107, 0x1054, R109 ;  /* 0x000010546b6d0816 */ /* 0x000fe4000000006d */
[----:B------:R-:W-:-:S03]  /*62e0*/  SEL R85, R85, 0x4, !P4 ;  /* 0x0000000455557807 */ /* 0x000fc60006000000 */
[----:B------:R-:W-:Y:S01]  /*62f0*/  HSETP2.LTU.AND P1, PT, |R86|.H1_H1, |R109|.H0_H0, PT ;  /* 0x6000006d56007234 */ /* 0x000fe20003f29e00 */
[----:B------:R-:W-:Y:S02]  /*6300*/  SEL R85, R85, 0x5, !P5 ;  /* 0x0000000555557807 */ /* 0x000fe40006800000 */
[----:B0-----:R-:W-:Y:S01]  /*6310*/  LOP3.LUT R107, R106, 0x1, RZ, 0xc0, !PT ;  /* 0x000000016a6b7812 */ /* 0x001fe200078ec0ff */
[----:B------:R-:W-:Y:S01]  /*6320*/  HMNMX2 R106, |R109|, |R86|.H1_H1, PT ;  /* 0x700000566d6a7240 */ /* 0x000fe20003800200 */
[----:B------:R-:W-:Y:S02]  /*6330*/  SEL R85, R85, 0x6, !P0 ;  /* 0x0000000655557807 */ /* 0x000fe40004000000 */
[----:B------:R-:W-:Y:S02]  /*6340*/  ISETP.NE.U32.AND P2, PT, R107, 0x1, PT ;  /* 0x000000016b00780c */ /* 0x000fe40003f45070 */
[----:B------:R-:W-:Y:S02]  /*6350*/  SEL R107, R85, 0x7, !P1 ;  /* 0x00000007556b7807 */ /* 0x000fe40004800000 */
[----:B------:R-:W-:-:S02]  /*6360*/  ISETP.NE.AND P0, PT, R99, 0x6, PT ;  /* 0x000000066300780c */ /* 0x000fc40003f05270 */
[----:B------:R-:W-:Y:S01]  /*6370*/  @P1 PRMT R106, R109, 0x1054, R106 ;  /* 0x000010546d6a1816 */ /* 0x000fe2000000006a */
[----:B------:R-:W-:Y:S01]  /*6380*/  IMAD.SHL.U32 R115, R107, 0x2, RZ ;  /* 0x000000026b737824 */ /* 0x000fe200078e00ff */
[----:B------:R-:W-:Y:S01]  /*6390*/  SEL R109, R93, 0x28a028a, P2 ;  /* 0x028a028a5d6d7807 */ /* 0x000fe20001000000 */
[----:B------:R-:W-:Y:S02]  /*63a0*/  IMAD.SHL.U32 R107, R107, 0x8000000, RZ ;  /* 0x080000006b6b7824 */ /* 0x000fe400078e00ff */
[----:B------:R-:W-:Y:S01]  /*63b0*/  HMUL2 R85, R106, c[0x0] [0x16c] ;  /* 0x00005b006a557a32 */ /* 0x000fe20000000000 */
                                                                                                 /* 0x4040006d6d6d7241 */
                                                                                                 /* 0x000fe40000000072 */
[----:B------:R-:W-:Y:S02]  /*63d0*/  SHF.L.U32 R106, R94, R115, RZ ;  /* 0x000000735e6a7219 */ /* 0x000fe400000006ff */
[----:B------:R-:W-:-:S02]  /*63e0*/  HMNMX2 R85, |R85|, 65504, 65504, PT ;  /* 0x7bff7bff55557840 */ /* 0x000fc40003800200 */
[----:B------:R-:W-:-:S03]  /*63f0*/  LOP3.LUT R106, R106, R109, RZ, 0xfc, !PT ;  /* 0x0000006d6a6a7212 */ /* 0x000fc600078efcff */
[----:B------:R-:W-:-:S04]  /*6400*/  LOP3.LUT R108, R85, 0x80008000, RZ, 0xfc, !PT ;  /* 0x80008000556c7812 */ /* 0x000fc800078efcff */
                                                                                                 /* 0x0000006c556d7241 */
                                                                                                 /* 0x1c0fe4000000006a */
                                                                                                 /* 0x0000006c556e7241 */
                                                                                                 /* 0x000fc8000000806a */
[----:B------:R-:W-:Y:S01]  /*6430*/  HFMA2.MMA R114, R112, 1, 1, R109 ;  /* 0x3c003c0070727835 */ /* 0x000fe2000000006d */
                                                                                                 /* 0x0000006c55707241 */
                                                                                                 /* 0x1c0fe2000001006a */
[----:B------:R-:W-:Y:S01]  /*6450*/  HADD2 R110, R113, R110 ;  /* 0x0000006e716e7230 */ /* 0x000fe20000000000 */
                                                                                                 /* 0x0000006c556d7241 */
                                                                                                 /* 0x000fc8000001806a */
[----:B------:R-:W-:Y:S01]  /*6470*/  HFMA2.MMA R111, R111, 1, 1, R112 ;  /* 0x3c003c006f6f7835 */ /* 0x000fe20000000070 */
[----:B------:R-:W-:Y:S01]  /*6480*/  PRMT R108, R110, 0x7610, R108 ;  /* 0x000076106e6c7816 */ /* 0x000fe2000000006c */
[----:B------:R-:W-:Y:S01]  /*6490*/  HADD2 R109, R86.H0_H0, R109.H0_H0 ;  /* 0x2000006d566d7230 */ /* 0x000fe20000000800 */
[----:B------:R-:W-:Y:S02]  /*64a0*/  PRMT R0, R114, 0x7610, R0 ;  /* 0x0000761072007816 */ /* 0x000fe40000000000 */
[----:B------:R-:W-:Y:S02]  /*64b0*/  SHF.R.U32.HI R114, RZ, 0x10, R114 ;  /* 0x00000010ff727819 */ /* 0x000fe40000011672 */
[----:B------:R-:W-:Y:S01]  /*64c0*/  SHF.R.U32.HI R113, RZ, 0x10, R110 ;  /* 0x00000010ff717819 */ /* 0x000fe2000001166e */
[----:B------:R-:W-:Y:S01]  /*64d0*/  STS.U16 [R96], R0 ;  /* 0x0000000060007388 */ /* 0x000fe20000000400 */
[----:B------:R-:W-:Y:S02]  /*64e0*/  LOP3.LUT R86, R107, 0xf8000000, R106, 0xe2, !PT ;  /* 0xf80000006b567812 */ /* 0x000fe400078ee26a */
[----:B------:R-:W-:Y:S01]  /*64f0*/  PRMT R110, R111, 0x7610, R110 ;  /* 0x000076106f6e7816 */ /* 0x000fe2000000006e */
[----:B------:R-:W-:Y:S01]  /*6500*/  STS.U16 [R97], R114 ;  /* 0x0000007261007388 */ /* 0x000fe20000000400 */
[----:B------:R-:W-:-:S03]  /*6510*/  SHF.R.U32.HI R111, RZ, 0x10, R111 ;  /* 0x00000010ff6f7819 */ /* 0x000fc6000001166f */
[----:B------:R-:W-:Y:S04]  /*6520*/  STS.U16 [R101], R108 ;  /* 0x0000006c65007388 */ /* 0x000fe80000000400 */
        /* <DEDUP_REMOVED lines=10> */
                                                                                                 /* 0x00000073536d7241 */
                                                                                                 /* 0x1c0fe20000000054 */
[----:B------:R-:W-:Y:S01]  /*65e0*/  HFMA2 R96, -R96, c[0x0] [0x164].H1_H1, R97 ;  /* 0x3000590060607a31 */ /* 0x000fe20000000161 */
                                                                                                 /* 0x0000007353747241 */
                                                                                                 /* 0x000fe20000010054 */
[----:B------:R-:W-:Y:S02]  /*6600*/  HADD2 R102, R130.H0_H0, c[0x0] [0x900] ;  /* 0x0002400082667630 */ /* 0x000fe40000000800 */
[----:B------:R-:W-:Y:S01]  /*6610*/  HSET2.BF.LE.AND R103, R4.H0_H0, c[0x0] [0x908], PT ;  /* 0x0002420004677633 */ /* 0x000fe20003803880 */
[----:B------:R-:W-:Y:S01]  /*6620*/  LEA R97, R96, c[0x0][0x8fc], 0x1 ;  /* 0x00023f0060617a11 */ /* 0x000fe200078e08ff */
[----:B------:R-:W-:Y:S02]  /*6630*/  HFMA2 R101, -R101, c[0x0] [0x164].H1_H1, R102 ;  /* 0x3000590065657a31 */ /* 0x000fe40000000166 */
[C---:B------:R-:W-:Y:S01]  /*6640*/  HADD2 R104, R130.reuse.H0_H0, c[0x0] [0x908] ;  /* 0x0002420082687630 */ /* 0x040fe20000000800 */
[----:B------:R-:W-:Y:S01]  /*6650*/  PRMT R96, R97, 0x5410, RZ ;  /* 0x0000541061607816 */ /* 0x000fe200000000ff */
[----:B------:R-:W-:Y:S01]  /*6660*/  HADD2 R110, R130.H0_H0, c[0x0] [0x918] ;  /* 0x00024600826e7630 */ /* 0x000fe20000000800 */
[----:B------:R-:W-:Y:S01]  /*6670*/  SHF.R.U32.HI R97, RZ, 0x10, R97 ;  /* 0x00000010ff617819 */ /* 0x000fe20000011661 */
[----:B------:R-:W-:Y:S01]  /*6680*/  HFMA2 R104, -R103, c[0x0] [0x164].H1_H1, R104 ;  /* 0x3000590067687a31 */ /* 0x000fe20000000168 */
[----:B------:R-:W-:Y:S01]  /*6690*/  LEA R102, R101, c[0x0][0x904], 0x1 ;  /* 0x0002410065667a11 */ /* 0x000fe200078e08ff */
[----:B------:R-:W-:Y:S03]  /*66a0*/  LDS.U16 R105, [R96] ;  /* 0x0000000060697984 */ /* 0x000fe60000000400 */
[----:B------:R-:W-:Y:S01]  /*66b0*/  PRMT R101, R102, 0x5410, RZ ;  /* 0x0000541066657816 */ /* 0x000fe200000000ff */
[----:B------:R-:W0:Y:S01]  /*66c0*/  LDS.U16 R106, [R97] ;  /* 0x00000000616a7984 */ /* 0x000e220000000400 */
[----:B------:R-:W-:-:S03]  /*66d0*/  SHF.R.U32.HI R102, RZ, 0x10, R102 ;  /* 0x00000010ff667819 */ /* 0x000fc60000011666 */
[----:B------:R-:W-:Y:S04]  /*66e0*/  LDS.U16 R107, [R101] ;  /* 0x00000000656b7984 */ /* 0x000fe80000000400 */
[----:B------:R-:W1:Y:S01]  /*66f0*/  LDS.U16 R108, [R102] ;  /* 0x00000000666c7984 */ /* 0x000e620000000400 */
[----:B0-----:R-:W-:Y:S02]  /*6700*/  PRMT R106, R105, 0x5410, R106 ;  /* 0x00005410696a7816 */ /* 0x001fe4000000006a */
[----:B------:R-:W-:-:S04]  /*6710*/  LEA R105, R104, c[0x0][0x90c], 0x1 ;  /* 0x0002430068697a11 */ /* 0x000fc800078e08ff */
[----:B------:R-:W-:Y:S01]  /*6720*/  HFMA2.MMA R103, R106, 1, 1, -R109 ;  /* 0x3c003c006a677835 */ /* 0x000fe2000010006d */
[----:B------:R-:W-:Y:S02]  /*6730*/  PRMT R104, R105, 0x5410, RZ ;  /* 0x0000541069687816 */ /* 0x000fe400000000ff */
[----:B------:R-:W-:Y:S02]  /*6740*/  SHF.R.U32.HI R105, RZ, 0x10, R105 ;  /* 0x00000010ff697819 */ /* 0x000fe40000011669 */
                                                                                                 /* 0x00000073536a7241 */
                                                                                                 /* 0x080fe20000008054 */
[----:B------:R-:W-:Y:S01]  /*6760*/  LDS.U16 R111, [R104] ;  /* 0x00000000686f7984 */ /* 0x000fe20000000400 */
[----:B-1----:R-:W-:Y:S01]  /*6770*/  PRMT R107, R107, 0x5410, R108 ;  /* 0x000054106b6b7816 */ /* 0x002fe2000000006c */
[----:B------:R-:W-:Y:S01]  /*6780*/  HADD2 R108, R130.H0_H0, c[0x0] [0x910] ;  /* 0x00024400826c7630 */ /* 0x000fe20000000800 */
                                                                                                 /* 0x0000007353537241 */
                                                                                                 /* 0x000fe20000018054 */
[----:B------:R-:W0:Y:S01]  /*67a0*/  LDS.U16 R112, [R105] ;  /* 0x0000000069707984 */ /* 0x000e220000000400 */
[----:B------:R-:W-:Y:S01]  /*67b0*/  HSETP2.LTU.AND P3, PT, |R103|.H0_H0, |R103|.H1_H1, PT ;  /* 0x7000006767007234 */ /* 0x000fe20003f69a00 */
[----:B------:R-:W-:Y:S01]  /*67c0*/  IMAD.MOV.U32 R109, RZ, RZ, R103 ;  /* 0x000000ffff6d7224 */ /* 0x000fe200078e0067 */
[----:B------:R-:W-:-:S02]  /*67d0*/  HADD2 R106, R107, -R106 ;  /* 0x8000006a6b6a7230 */ /* 0x000fc40000000000 */
[----:B------:R-:W-:-:S03]  /*67e0*/  HSET2.BF.LE.AND R107, R4.H0_H0, c[0x0] [0x910], PT ;  /* 0x00024400046b7633 */ /* 0x000fc60003803880 */
[----:B------:R-:W-:Y:S02]  /*67f0*/  PRMT R117, R109, 0xfdb9, R106 ;  /* 0x0000fdb96d757816 */ /* 0x000fe4000000006a */
[----:B------:R-:W-:-:S03]  /*6800*/  HFMA2 R107, -R107, c[0x0] [0x164].H1_H1, R108 ;  /* 0x300059006b6b7a31 */ /* 0x000fc6000000016c */
[----:B------:R-:W-:Y:S01]  /*6810*/  IDP.4A.S8.S8 R117, R117, c[0x2][0x0], RZ ;  /* 0x0080000075757a26 */ /* 0x000fe200000006ff */
[----:B------:R-:W-:Y:S02]  /*6820*/  @!P3 PRMT R109, R109, 0x5432, R109 ;  /* 0x000054326d6db816 */ /* 0x000fe4000000006d */
[----:B------:R-:W-:-:S03]  /*6830*/  LEA R108, R107, c[0x0][0x914], 0x1 ;  /* 0x000245006b6c7a11 */ /* 0x000fc600078e08ff */
[----:B------:R-:W-:Y:S01]  /*6840*/  HSETP2.LTU.AND P4, PT, |R106|.H0_H0, |R109|.H0_H0, PT ;  /* 0x6000006d6a007234 */ /* 0x000fe20003f89a00 */
[----:B------:R-:W-:Y:S01]  /*6850*/  PRMT R107, R108, 0x5410, RZ ;  /* 0x000054106c6b7816 */ /* 0x000fe200000000ff */
[----:B------:R-:W-:Y:S01]  /*6860*/  HMNMX2 R119, |R109|, |R106|.H0_H0, PT ;  /* 0x6000006a6d777240 */ /* 0x000fe20003800200 */
[----:B------:R-:W-:-:S03]  /*6870*/  SHF.R.U32.HI R108, RZ, 0x10, R108 ;  /* 0x00000010ff6c7819 */ /* 0x000fc6000001166c */
[----:B------:R-:W-:Y:S04]  /*6880*/  LDS.U16 R113, [R107] ;  /* 0x000000006b717984 */ /* 0x000fe80000000400 */
[----:B------:R-:W1:Y:S03]  /*6890*/  LDS.U16 R114, [R108] ;  /* 0x000000006c727984 */ /* 0x000e660000000400 */
[----:B------:R-:W-:Y:S01]  /*68a0*/  @P4 PRMT R119, R109, 0x1054, R119 ;  /* 0x000010546d774816 */ /* 0x000fe20000000077 */
[----:B------:R-:W-:-:S04]  /*68b0*/  HSET2.BF.LE.AND R109, R4.H0_H0, c[0x0] [0x918], PT ;  /* 0x00024600046d7633 */ /* 0x000fc80003803880 */
[----:B------:R-:W-:Y:S02]  /*68c0*/  HSETP2.LTU.AND P5, PT, |R106|.H1_H1, |R119|.H0_H0, PT ;  /* 0x600000776a007234 */ /* 0x000fe40003fa9e00 */
[----:B------:R-:W-:Y:S01]  /*68d0*/  HMNMX2 R121, |R119|, |R106|.H1_H1, PT ;  /* 0x7000006a77797240 */ /* 0x000fe20003800200 */
[----:B0-----:R-:W-:Y:S01]  /*68e0*/  PRMT R111, R111, 0x5410, R112 ;  /* 0x000054106f6f7816 */ /* 0x001fe20000000070 */
[----:B------:R-:W-:-:S05]  /*68f0*/  HFMA2 R109, -R109, c[0x0] [0x164].H1_H1, R110 ;  /* 0x300059006d6d7a31 */ /* 0x000fca000000016e */
[----:B------:R-:W-:Y:S01]  /*6900*/  HFMA2.MMA R116, R111, 1, 1, -R116 ;  /* 0x3c003c006f747835 */ /* 0x000fe20000100074 */
[----:B------:R-:W-:-:S03]  /*6910*/  LEA R109, R109, c[0x0][0x91c], 0x1 ;  /* 0x000247006d6d7a11 */ /* 0x000fc600078e08ff */
[----:B------:R-:W-:Y:S02]  /*6920*/  @P5 PRMT R121, R119, 0x1054, R121 ;  /* 0x0000105477795816 */ /* 0x000fe40000000079 */
[----:B------:R-:W-:-:S04]  /*6930*/  PRMT R109, R109, 0x5410, RZ ;  /* 0x000054106d6d7816 */ /* 0x000fc800000000ff */
[----:B------:R-:W-:Y:S02]  /*6940*/  HSETP2.LTU.AND P6, PT, |R116|.H0_H0, |R121|.H0_H0, PT ;  /* 0x6000007974007234 */ /* 0x000fe40003fc9a00 */
[----:B------:R-:W0:Y:S01]  /*6950*/  LDS.U16 R109, [R109] ;  /* 0x000000006d6d7984 */ /* 0x000e220000000400 */
[----:B------:R-:W-:-:S10]  /*6960*/  HMNMX2 R111, |R121|, |R116|.H0_H0, PT ;  /* 0x60000074796f7240 */ /* 0x000fd40003800200 */
[----:B------:R-:W-:Y:S02]  /*6970*/  @P6 PRMT R111, R121, 0x1054, R111 ;  /* 0x00001054796f6816 */ /* 0x000fe4000000006f */
[----:B-1----:R-:W-:-:S03]  /*6980*/  PRMT R84, R113, 0x5410, R114 ;  /* 0x0000541071547816 */ /* 0x002fc60000000072 */
[----:B------:R-:W-:Y:S02]  /*6990*/  HSETP2.LTU.AND P2, PT, |R116|.H1_H1, |R111|.H0_H0, PT ;  /* 0x6000006f74007234 */ /* 0x000fe40003f49e00 */
[----:B------:R-:W-:Y:S02]  /*69a0*/  HMNMX2 R115, |R111|, |R116|.H1_H1, PT ;  /* 0x700000746f737240 */ /* 0x000fe40003800200 */
[----:B------:R-:W-:-:S05]  /*69b0*/  HADD2 R84, R84, -R83 ;  /* 0x8000005354547230 */ /* 0x000fca0000000000 */
[----:B------:R-:W-:-:S04]  /*69c0*/  PRMT R83, R116, 0xfdb9, R84 ;  /* 0x0000fdb974537816 */ /* 0x000fc80000000054 */
[----:B------:R-:W-:Y:S01]  /*69d0*/  @P2 PRMT R115, R111, 0x1054, R115 ;  /* 0x000010546f732816 */ /* 0x000fe20000000073 */
[----:B------:R-:W-:Y:S01]  /*69e0*/  IDP.4A.S8.S8 R110, R83, c[0x2][0x0], RZ ;  /* 0x00800000536e7a26 */ /* 0x000fe200000006ff */
[----:B------:R-:W-:-:S03]  /*69f0*/  SEL R83, RZ, 0x1, P3 ;  /* 0x00000001ff537807 */ /* 0x000fc60001800000 */
[----:B------:R-:W-:Y:S01]  /*6a00*/  HSETP2.LTU.AND P1, PT, |R84|.H0_H0, |R115|.H0_H0, PT ;  /* 0x6000007354007234 */ /* 0x000fe20003f29a00 */
[----:B------:R-:W-:Y:S01]  /*6a10*/  IMAD R110, R110, 0x10, R117 ;  /* 0x000000106e6e7824 */ /* 0x000fe200078e0275 */
[----:B------:R-:W-:Y:S01]  /*6a20*/  HMNMX2 R113, |R115|, |R84|.H0_H0, PT ;  /* 0x6000005473717240 */ /* 0x000fe20003800200 */
[----:B------:R-:W-:Y:S02]  /*6a30*/  SEL R83, R83, 0x2, !P4 ;  /* 0x0000000253537807 */ /* 0x000fe40006000000 */
[----:B0-----:R-:W-:Y:S02]  /*6a40*/  PRMT R0, R109, 0x7610, R0 ;  /* 0x000076106d007816 */ /* 0x001fe40000000000 */
[----:B------:R-:W-:Y:S02]  /*6a50*/  SEL R83, R83, 0x3, !P5 ;  /* 0x0000000353537807 */ /* 0x000fe40006800000 */
[----:B------:R-:W-:Y:S02]  /*6a60*/  PRMT R111, R0, 0xfdb9, R1 ;  /* 0x0000fdb9006f7816 */ /* 0x000fe40000000001 */
[----:B------:R-:W-:-:S02]  /*6a70*/  SEL R83, R83, 0x4, !P6 ;  /* 0x0000000453537807 */ /* 0x000fc40007000000 */
[----:B------:R-:W-:Y:S01]  /*6a80*/  @P1 PRMT R113, R115, 0x1054, R113 ;  /* 0x0000105473711816 */ /* 0x000fe20000000071 */
[----:B------:R-:W-:Y:S01]  /*6a90*/  IDP.4A.S8.S8 R111, R111, c[0x2][0x8], RZ ;  /* 0x008002006f6f7a26 */ /* 0x000fe200000006ff */
[----:B------:R-:W-:-:S03]  /*6aa0*/  SEL R83, R83, 0x5, !P2 ;  /* 0x0000000553537807 */ /* 0x000fc60005000000 */
[----:B------:R-:W-:Y:S01]  /*6ab0*/  HSETP2.LTU.AND P0, PT, |R84|.H1_H1, |R113|.H0_H0, PT ;  /* 0x6000007154007234 */ /* 0x000fe20003f09e00 */
[----:B------:R-:W-:Y:S01]  /*6ac0*/  IMAD R111, R111, 0x100, R110 ;  /* 0x000001006f6f7824 */ /* 0x000fe200078e026e */
[----:B------:R-:W-:Y:S01]  /*6ad0*/  HMNMX2 R110, |R113|, |R84|.H1_H1, PT ;  /* 0x70000054716e7240 */ /* 0x000fe20003800200 */
[----:B------:R-:W-:Y:S02]  /*6ae0*/  SEL R83, R83, 0x6, !P1 ;  /* 0x0000000653537807 */ /* 0x000fe40004800000 */
[----:B------:R-:W0:Y:S02]  /*6af0*/  POPC R112, R111 ;  /* 0x0000006f00707309 */ /* 0x000e240000000000 */
[----:B------:R-:W-:-:S06]  /*6b00*/  SEL R83, R83, 0x7, !P0 ;  /* 0x0000000753537807 */ /* 0x000fcc0004000000 */
[----:B------:R-:W-:Y:S02]  /*6b10*/  @P0 PRMT R110, R113, 0x1054, R110 ;  /* 0x00001054716e0816 */ /* 0x000fe4000000006e */
[----:B------:R-:W-:-:S03]  /*6b20*/  ISETP.NE.AND P0, PT, R99, 0x7, PT ;  /* 0x000000076300780c */ /* 0x000fc60003f05270 */
[----:B------:R-:W-:Y:S02]  /*6b30*/  HSETP2.LTU.AND P3, PT, |R109|.H0_H0, |R110|.H0_H0, PT ;  /* 0x6000006e6d007234 */ /* 0x000fe40003f69a00 */
[----:B------:R-:W-:Y:S01]  /*6b40*/  HMNMX2 R109, |R110|, |R109|.H0_H0, PT ;  /* 0x6000006d6e6d7240 */ /* 0x000fe20003800200 */
[----:B0-----:R-:W-:-:S04]  /*6b50*/  LOP3.LUT R112, R112, 0x1, RZ, 0xc0, !PT ;  /* 0x0000000170707812 */ /* 0x001fc800078ec0ff */
[----:B------:R-:W-:-:S04]  /*6b60*/  ISETP.NE.U32.AND P1, PT, R112, 0x1, PT ;  /* 0x000000017000780c */ /* 0x000fc80003f25070 */
[----:B------:R-:W-:Y:S02]  /*6b70*/  SEL R112, R93, 0x28a028a, P1 ;  /* 0x028a028a5d707807 */ /* 0x000fe40000800000 */
[----:B------:R-:W-:Y:S02]  /*6b80*/  @P3 PRMT R109, R110, 0x1054, R109 ;  /* 0x000010546e6d3816 */ /* 0x000fe4000000006d */
[----:B------:R-:W-:Y:S02]  /*6b90*/  SEL R110, R83, 0x8, !P3 ;  /* 0x00000008536e7807 */ /* 0x000fe40005800000 */
                                                                                                 /* 0x40400070706f7241 */
                                                                                                 /* 0x000fe2000000006f */
[----:B------:R-:W-:Y:S02]  /*6bb0*/  HMUL2 R83, R109, c[0x0] [0x16c] ;  /* 0x00005b006d537a32 */ /* 0x000fe40000000000 */
[----:B------:R-:W-:-:S03]  /*6bc0*/  IMAD.SHL.U32 R109, R110, 0x2, RZ ;  /* 0x000000026e6d7824 */ /* 0x000fc600078e00ff */
[----:B------:R-:W-:Y:S02]  /*6bd0*/  HMNMX2 R83, |R83|, 65504, 65504, PT ;  /* 0x7bff7bff53537840 */ /* 0x000fe40003800200 */
[----:B------:R-:W-:-:S03]  /*6be0*/  SHF.L.U32 R112, R94, R109, RZ ;  /* 0x0000006d5e707219 */ /* 0x000fc600000006ff */
[----:B------:R-:W-:Y:S02]  /*6bf0*/  LOP3.LUT R109, R83, 0x80008000, RZ, 0xfc, !PT ;  /* 0x80008000536d7812 */ /* 0x000fe400078efcff */
[----:B------:R-:W-:-:S04]  /*6c00*/  LOP3.LUT R112, R112, R111, RZ, 0xfc, !PT ;  /* 0x0000006f70707212 */ /* 0x000fc800078efcff */
                                                                                                 /* 0x0000006d53727241 */
                                                                                                 /* 0x1c0fe40000000070 */
                                                                                                 /* 0x0000006d536f7241 */
                                                                                                 /* 0x000fc80000008070 */
[----:B------:R-:W-:Y:S01]  /*6c30*/  HFMA2.MMA R114, R103, 1, 1, R114 ;  /* 0x3c003c0067727835 */ /* 0x000fe20000000072 */
                                                                                                 /* 0x0000006d53677241 */
                                                                                                 /* 0x1c0fe20000010070 */
[----:B------:R-:W-:Y:S01]  /*6c50*/  HADD2 R106, R106, R111 ;  /* 0x0000006f6a6a7230 */ /* 0x000fe20000000000 */
                                                                                                 /* 0x0000006d536d7241 */
                                                                                                 /* 0x000fc80000018070 */
[----:B------:R-:W-:Y:S01]  /*6c70*/  HFMA2.MMA R103, R116, 1, 1, R103 ;  /* 0x3c003c0074677835 */ /* 0x000fe20000000067 */
[----:B------:R-:W-:Y:S01]  /*6c80*/  HADD2 R84, R84, R109 ;  /* 0x0000006d54547230 */ /* 0x000fe20000000000 */
[----:B------:R-:W-:Y:S02]  /*6c90*/  PRMT R111, R106, 0x7610, R111 ;  /* 0x000076106a6f7816 */ /* 0x000fe4000000006f */
[----:B------:R-:W-:Y:S02]  /*6ca0*/  PRMT R0, R114, 0x7610, R0 ;  /* 0x0000761072007816 */ /* 0x000fe40000000000 */
[----:B------:R-:W-:Y:S02]  /*6cb0*/  SHF.R.U32.HI R114, RZ, 0x10, R114 ;  /* 0x00000010ff727819 */ /* 0x000fe40000011672 */
[----:B------:R-:W-:Y:S01]  /*6cc0*/  SHF.R.U32.HI R109, RZ, 0x10, R106 ;  /* 0x00000010ff6d7819 */ /* 0x000fe2000001166a */
[----:B------:R-:W-:Y:S01]  /*6cd0*/  STS.U16 [R96], R0 ;  /* 0x0000000060007388 */ /* 0x000fe20000000400 */
[----:B------:R-:W-:-:S02]  /*6ce0*/  PRMT R113, R103, 0x7610, R113 ;  /* 0x0000761067717816 */ /* 0x000fc40000000071 */
[----:B------:R-:W-:Y:S01]  /*6cf0*/  SHF.R.U32.HI R106, RZ, 0x10, R103 ;  /* 0x00000010ff6a7819 */ /* 0x000fe20000011667 */
[----:B------:R0:W-:Y:S01]  /*6d00*/  STS.U16 [R97], R114 ;  /* 0x0000007261007388 */ /* 0x0001e20000000400 */
[----:B------:R-:W-:Y:S02]  /*6d10*/  PRMT R115, R84, 0x7610, R115 ;  /* 0x0000761054737816 */ /* 0x000fe40000000073 */
[----:B------:R-:W-:Y:S01]  /*6d20*/  SHF.R.U32.HI R103, RZ, 0x10, R84 ;  /* 0x00000010ff677819 */ /* 0x000fe20000011654 */
[----:B------:R-:W-:Y:S04]  /*6d30*/  STS.U16 [R101], R111 ;  /* 0x0000006f65007388 */ /* 0x000fe80000000400 */
[----:B------:R-:W-:Y:S01]  /*6d40*/  STS.U16 [R102], R109 ;  /* 0x0000006d66007388 */ /* 0x000fe20000000400 */
[----:B0-----:R-:W-:-:S03]  /*6d50*/  IMAD.SHL.U32 R97, R110, 0x8000000, RZ ;  /* 0x080000006e617824 */ /* 0x001fc600078e00ff */
[----:B------:R-:W-:Y:S02]  /*6d60*/  STS.U16 [R104], R113 ;  /* 0x0000007168007388 */ /* 0x000fe40000000400 */
[----:B------:R-:W-:Y:S02]  /*6d70*/  LOP3.LUT R84, R97, 0xf8000000, R112, 0xe2, !PT ;  /* 0xf800000061547812 */ /* 0x000fe400078ee270 */
        /* <DEDUP_REMOVED lines=8> */
[----:B------:R-:W-:Y:S01]  /*6e00*/  HADD2 R101, R130.H0_H0, c[0x0] [0x928] ;  /* 0x00024a0082657630 */ /* 0x000fe20000000800 */
                                                                                                 /* 0x0000006d516e7241 */
                                                                                                 /* 0x000fe20000000052 */
[----:B------:R-:W-:Y:S02]  /*6e20*/  HFMA2 R96, -R96, c[0x0] [0x164].H1_H1, R97 ;  /* 0x3000590060607a31 */ /* 0x000fe40000000161 */
[C---:B------:R-:W-:Y:S02]  /*6e30*/  HSET2.BF.LE.AND R97, R4.reuse.H0_H0, c[0x0] [0x928], PT ;  /* 0x00024a0004617633 */ /* 0x040fe40003803880 */
[----:B------:R-:W-:Y:S01]  /*6e40*/  HSET2.BF.LE.AND R103, R4.H0_H0, c[0x0] [0x930], PT ;  /* 0x00024c0004677633 */ /* 0x000fe20003803880 */
[----:B------:R-:W-:Y:S01]  /*6e50*/  LEA R96, R96, c[0x0][0x924], 0x1 ;  /* 0x0002490060607a11 */ /* 0x000fe200078e08ff */
[----:B------:R-:W-:Y:S02]  /*6e60*/  HADD2 R104, R130.H0_H0, c[0x0] [0x930] ;  /* 0x00024c0082687630 */ /* 0x000fe40000000800 */
[----:B------:R-:W-:Y:S01]  /*6e70*/  HFMA2 R97, -R97, c[0x0] [0x164].H1_H1, R101 ;  /* 0x3000590061617a31 */ /* 0x000fe20000000165 */
[----:B------:R-:W-:Y:S01]  /*6e80*/  PRMT R101, R96, 0x5410, RZ ;  /* 0x0000541060657816 */ /* 0x000fe200000000ff */
[----:B------:R-:W-:Y:S01]  /*6e90*/  HFMA2 R103, -R103, c[0x0] [0x164].H1_H1, R104 ;  /* 0x3000590067677a31 */ /* 0x000fe20000000168 */
[----:B------:R-:W-:-:S02]  /*6ea0*/  SHF.R.U32.HI R96, RZ, 0x10, R96 ;  /* 0x00000010ff607819 */ /* 0x000fc40000011660 */
[----:B------:R-:W-:Y:S01]  /*6eb0*/  LEA R102, R97, c[0x0][0x92c], 0x1 ;  /* 0x00024b0061667a11 */ /* 0x000fe200078e08ff */
[----:B------:R-:W-:Y:S01]  /*6ec0*/  LDS.U16 R105, [R101] ;  /* 0x0000000065697984 */ /* 0x000fe20000000400 */
[----:B------:R-:W-:Y:S02]  /*6ed0*/  LEA R104, R103, c[0x0][0x934], 0x1 ;  /* 0x00024d0067687a11 */ /* 0x000fe400078e08ff */
[----:B------:R-:W-:Y:S01]  /*6ee0*/  PRMT R97, R102, 0x5410, RZ ;  /* 0x0000541066617816 */ /* 0x000fe200000000ff */
[----:B------:R-:W0:Y:S01]  /*6ef0*/  LDS.U16 R106, [R96] ;  /* 0x00000000606a7984 */ /* 0x000e220000000400 */
[----:B------:R-:W-:Y:S02]  /*6f00*/  SHF.R.U32.HI R102, RZ, 0x10, R102 ;  /* 0x00000010ff667819 */ /* 0x000fe40000011666 */
[----:B------:R-:W-:Y:S01]  /*6f10*/  PRMT R103, R104, 0x5410, RZ ;  /* 0x0000541068677816 */ /* 0x000fe200000000ff */
[----:B------:R-:W-:Y:S01]  /*6f20*/  LDS.U16 R107, [R97] ;  /* 0x00000000616b7984 */ /* 0x000fe20000000400 */
[----:B------:R-:W-:-:S03]  /*6f30*/  SHF.R.U32.HI R104, RZ, 0x10, R104 ;  /* 0x00000010ff687819 */ /* 0x000fc60000011668 */
[----:B------:R-:W1:Y:S01]  /*6f40*/  LDS.U16 R108, [R102] ;  /* 0x00000000666c7984 */ /* 0x000e620000000400 */
[----:B0-----:R-:W-:Y:S01]  /*6f50*/  PRMT R105, R105, 0x5410, R106 ;  /* 0x0000541069697816 */ /* 0x001fe2000000006a */
[----:B------:R-:W-:-:S05]  /*6f60*/  HADD2 R106, R130.H0_H0, c[0x0] [0x938] ;  /* 0x00024e00826a7630 */ /* 0x000fca0000000800 */
[----:B------:R-:W-:Y:S01]  /*6f70*/  HFMA2.MMA R111, R105, 1, 1, -R110 ;  /* 0x3c003c00696f7835 */ /* 0x000fe2000010006e */
                                                                                                 /* 0x0000006d516e7241 */
                                                                                                 /* 0x080fe20000008052 */
[----:B------:R-:W-:Y:S01]  /*6f90*/  HSET2.BF.LE.AND R105, R4.H0_H0, c[0x0] [0x938], PT ;  /* 0x00024e0004697633 */ /* 0x000fe20003803880 */
[----:B-1----:R-:W-:Y:S02]  /*6fa0*/  PRMT R107, R107, 0x5410, R108 ;  /* 0x000054106b6b7816 */ /* 0x002fe4000000006c */
                                                                                                 /* 0x0000006d51517241 */
                                                                                                 /* 0x000fe40000010052 */
[----:B------:R-:W-:Y:S02]  /*6fc0*/  HFMA2 R105, -R105, c[0x0] [0x164].H1_H1, R106 ;  /* 0x3000590069697a31 */ /* 0x000fe4000000016a */
[----:B------:R-:W-:Y:S01]  /*6fd0*/  HFMA2.MMA R110, R107, 1, 1, -R110 ;  /* 0x3c003c006b6e7835 */ /* 0x000fe2000010006e */
[----:B------:R-:W-:Y:S01]  /*6fe0*/  HSETP2.LTU.AND P0, PT, |R111|.H0_H0, |R111|.H1_H1, PT ;  /* 0x7000006f6f007234 */ /* 0x000fe20003f09a00 */
[----:B------:R-:W-:Y:S01]  /*6ff0*/  LDS.U16 R106, [R103] ;  /* 0x00000000676a7984 */ /* 0x000fe20000000400 */
[----:B------:R-:W-:Y:S01]  /*7000*/  IMAD.MOV.U32 R108, RZ, RZ, R111 ;  /* 0x000000ffff6c7224 */ /* 0x000fe200078e006f */
[----:B------:R-:W-:-:S02]  /*7010*/  LEA R105, R105, c[0x0][0x93c], 0x1 ;  /* 0x00024f0069697a11 */ /* 0x000fc400078e08ff */
[----:B------:R-:W0:Y:S02]  /*7020*/  LDS.U16 R107, [R104] ;  /* 0x00000000686b7984 */ /* 0x000e240000000400 */
[----:B------:R-:W-:Y:S02]  /*7030*/  PRMT R105, R105, 0x5410, RZ ;  /* 0x0000541069697816 */ /* 0x000fe400000000ff */
[----:B------:R-:W-:-:S04]  /*7040*/  PRMT R112, R108, 0xfdb9, R110 ;  /* 0x0000fdb96c707816 */ /* 0x000fc8000000006e */
[----:B------:R-:W-:Y:S01]  /*7050*/  @!P0 PRMT R108, R108, 0x5432, R108 ;  /* 0x000054326c6c8816 */ /* 0x000fe2000000006c */
[----:B------:R-:W1:Y:S01]  /*7060*/  LDS.U16 R105, [R105] ;  /* 0x0000000069697984 */ /* 0x000e620000000400 */
[----:B------:R-:W-:-:S03]  /*7070*/  IDP.4A.S8.S8 R112, R112, c[0x2][0x0], RZ ;  /* 0x0080000070707a26 */ /* 0x000fc600000006ff */
[----:B------:R-:W-:Y:S02]  /*7080*/  HSETP2.LTU.AND P1, PT, |R110|.H0_H0, |R108|.H0_H0, PT ;  /* 0x6000006c6e007234 */ /* 0x000fe40003f29a00 */
[----:B------:R-:W-:-:S11]  /*7090*/  HMNMX2 R113, |R108|, |R110|.H0_H0, PT ;  /* 0x6000006e6c717240 */ /* 0x000fd60003800200 */
[----:B------:R-:W-:-:S05]  /*70a0*/  @P1 PRMT R113, R108, 0x1054, R113 ;  /* 0x000010546c711816 */ /* 0x000fca0000000071 */
[----:B------:R-:W-:Y:S02]  /*70b0*/  HSETP2.LTU.AND P2, PT, |R110|.H1_H1, |R113|.H0_H0, PT ;  /* 0x600000716e007234 */ /* 0x000fe40003f49e00 */
[----:B------:R-:W-:Y:S01]  /*70c0*/  HMNMX2 R109, |R113|, |R110|.H1_H1, PT ;  /* 0x7000006e716d7240 */ /* 0x000fe20003800200 */
[----:B0-----:R-:W-:Y:S02]  /*70d0*/  PRMT R82, R106, 0x5410, R107 ;  /* 0x000054106a527816 */ /* 0x001fe4000000006b */
[----:B------:R-:W-:-:S08]  /*70e0*/  SEL R106, RZ, 0x1, P0 ;  /* 0x00000001ff6a7807 */ /* 0x000fd00000000000 */
[----:B------:R-:W-:Y:S01]  /*70f0*/  @P2 PRMT R109, R113, 0x1054, R109 ;  /* 0x00001054716d2816 */ /* 0x000fe2000000006d */
[----:B------:R-:W-:Y:S01]  /*7100*/  HADD2 R82, R82, -R81 ;  /* 0x8000005152527230 */ /* 0x000fe20000000000 */
[----:B------:R-:W-:Y:S02]  /*7110*/  SEL R106, R106, 0x2, !P1 ;  /* 0x000000026a6a7807 */ /* 0x000fe40004800000 */
[----:B-1----:R-:W-:Y:S02]  /*7120*/  PRMT R0, R105, 0x7610, R0 ;  /* 0x0000761069007816 */ /* 0x002fe40000000000 */
[----:B------:R-:W-:Y:S01]  /*7130*/  HSETP2.LTU.AND P3, PT, |R82|.H0_H0, |R109|.H0_H0, PT ;  /* 0x6000006d52007234 */ /* 0x000fe20003f69a00 */
[----:B------:R-:W-:Y:S01]  /*7140*/  SEL R106, R106, 0x3, !P2 ;  /* 0x000000036a6a7807 */ /* 0x000fe20005000000 */
[----:B------:R-:W-:Y:S01]  /*7150*/  HMNMX2 R107, |R109|, |R82|.H0_H0, PT ;  /* 0x600000526d6b7240 */ /* 0x000fe20003800200 */
[----:B------:R-:W-:Y:S02]  /*7160*/  PRMT R81, R82, 0xfdb9, R0 ;  /* 0x0000fdb952517816 */ /* 0x000fe40000000000 */
[----:B------:R-:W-:-:S03]  /*7170*/  SEL R106, R106, 0x4, !P3 ;  /* 0x000000046a6a7807 */ /* 0x000fc60005800000 */
[----:B------:R-:W-:-:S04]  /*7180*/  IDP.4A.S8.S8 R81, R81, c[0x2][0x4], RZ ;  /* 0x0080010051517a26 */ /* 0x000fc800000006ff */
[----:B------:R-:W-:Y:S01]  /*7190*/  IMAD R81, R81, 0x10, R112 ;  /* 0x0000001051517824 */ /* 0x000fe200078e0270 */
[----:B------:R-:W-:-:S03]  /*71a0*/  @P3 PRMT R107, R109, 0x1054, R107 ;  /* 0x000010546d6b3816 */ /* 0x000fc6000000006b */
[----:B------:R-:W0:Y:S02]  /*71b0*/  POPC R109, R81 ;  /* 0x00000051006d7309 */ /* 0x000e240000000000 */
[----:B------:R-:W-:Y:S02]  /*71c0*/  HSETP2.LTU.AND P4, PT, |R82|.H1_H1, |R107|.H0_H0, PT ;  /* 0x6000006b52007234 */ /* 0x000fe40003f89e00 */
[----:B------:R-:W-:-:S03]  /*71d0*/  HMNMX2 R108, |R107|, |R82|.H1_H1, PT ;  /* 0x700000526b6c7240 */ /* 0x000fc60003800200 */
[----:B------:R-:W-:-:S08]  /*71e0*/  SEL R106, R106, 0x5, !P4 ;  /* 0x000000056a6a7807 */ /* 0x000fd00006000000 */
[----:B------:R-:W-:Y:S02]  /*71f0*/  @P4 PRMT R108, R107, 0x1054, R108 ;  /* 0x000010546b6c4816 */ /* 0x000fe4000000006c */
[----:B0-----:R-:W-:-:S03]  /*7200*/  LOP3.LUT R109, R109, 0x1, RZ, 0xc0, !PT ;  /* 0x000000016d6d7812 */ /* 0x001fc600078ec0ff */
[----:B------:R-:W-:Y:S01]  /*7210*/  HSETP2.LTU.AND P0, PT, |R105|.H0_H0, |R108|.H0_H0, PT ;  /* 0x6000006c69007234 */ /* 0x000fe20003f09a00 */
[----:B------:R-:W-:Y:S01]  /*7220*/  ISETP.NE.U32.AND P1, PT, R109, 0x1, PT ;  /* 0x000000016d00780c */ /* 0x000fe20003f25070 */
[----:B------:R-:W-:-:S03]  /*7230*/  HMNMX2 R105, |R108|, |R105|.H0_H0, PT ;  /* 0x600000696c697240 */ /* 0x000fc60003800200 */
[----:B------:R-:W-:-:S05]  /*7240*/  SEL R106, R106, 0x6, !P0 ;  /* 0x000000066a6a7807 */ /* 0x000fca0004000000 */
[----:B------:R-:W-:-:S03]  /*7250*/  IMAD.SHL.U32 R107, R106, 0x2, RZ ;  /* 0x000000026a6b7824 */ /* 0x000fc600078e00ff */
[----:B------:R-:W-:Y:S02]  /*7260*/  @P0 PRMT R105, R108, 0x1054, R105 ;  /* 0x000010546c690816 */ /* 0x000fe40000000069 */
[----:B------:R-:W-:Y:S02]  /*7270*/  SEL R108, R93, 0x28a028a, P1 ;  /* 0x028a028a5d6c7807 */ /* 0x000fe40000800000 */
[----:B------:R-:W-:Y:S01]  /*7280*/  SHF.L.U32 R107, R94, R107, RZ ;  /* 0x0000006b5e6b7219 */ /* 0x000fe200000006ff */
[----:B------:R-:W-:Y:S01]  /*7290*/  HMUL2 R105, R105, c[0x0] [0x16c] ;  /* 0x00005b0069697a32 */ /* 0x000fe20000000000 */
                                                                                                 /* 0x4040006c6c6c7241 */
                                                                                                 /* 0x000fe40000000051 */
[----:B------:R-:W-:Y:S02]  /*72b0*/  ISETP.NE.AND P0, PT, R99, 0x8, PT ;  /* 0x000000086300780c */ /* 0x000fe40003f05270 */
[----:B------:R-:W-:Y:S01]  /*72c0*/  HMNMX2 R81, |R105|, 65504, 65504, PT ;  /* 0x7bff7bff69517840 */ /* 0x000fe20003800200 */
[----:B------:R-:W-:-:S04]  /*72d0*/  LOP3.LUT R108, R107, R108, RZ, 0xfc, !PT ;  /* 0x0000006c6b6c7212 */ /* 0x000fc800078efcff */
[----:B------:R-:W-:-:S04]  /*72e0*/  LOP3.LUT R105, R81, 0x80008000, RZ, 0xfc, !PT ;  /* 0x8000800051697812 */ /* 0x000fc800078efcff */
                                                                                                 /* 0x0000006951707241 */
                                                                                                 /* 0x1c0fe4000000006c */
                                                                                                 /* 0x00000069516b7241 */
                                                                                                 /* 0x1c0fe4000000806c */
                                                                                                 /* 0x0000006951697241 */
                                                                                                 /* 0x000fe4000001006c */
[----:B------:R-:W-:Y:S01]  /*7320*/  HFMA2.MMA R111, R111, 1, 1, R112 ;  /* 0x3c003c006f6f7835 */ /* 0x000fe20000000070 */
[----:B------:R-:W-:-:S03]  /*7330*/  HADD2 R107, R110, R107 ;  /* 0x0000006b6e6b7230 */ /* 0x000fc60000000000 */
[----:B------:R-:W-:Y:S02]  /*7340*/  HFMA2.MMA R82, R82, 1, 1, R105 ;  /* 0x3c003c0052527835 */ /* 0x000fe40000000069 */
[----:B------:R-:W-:Y:S02]  /*7350*/  PRMT R109, R107, 0x7610, R109 ;  /* 0x000076106b6d7816 */ /* 0x000fe4000000006d */
[----:B------:R-:W-:Y:S02]  /*7360*/  SHF.R.U32.HI R107, RZ, 0x10, R107 ;  /* 0x00000010ff6b7819 */ /* 0x000fe4000001166b */
[----:B------:R-:W-:Y:S02]  /*7370*/  PRMT R0, R111, 0x7610, R0 ;  /* 0x000076106f007816 */ /* 0x000fe40000000000 */
[----:B------:R-:W-:Y:S02]  /*7380*/  SHF.R.U32.HI R111, RZ, 0x10, R111 ;  /* 0x00000010ff6f7819 */ /* 0x000fe4000001166f */
[----:B------:R-:W-:Y:S01]  /*7390*/  PRMT R110, R82, 0x7610, R110 ;  /* 0x00007610526e7816 */ /* 0x000fe2000000006e */
[----:B------:R0:W-:Y:S01]  /*73a0*/  STS.U16 [R101], R0 ;  /* 0x0000000065007388 */ /* 0x0001e20000000400 */
[----:B------:R-:W-:-:S03]  /*73b0*/  SHF.R.U32.HI R105, RZ, 0x10, R82 ;  /* 0x00000010ff697819 */ /* 0x000fc60000011652 */
[----:B------:R-:W-:Y:S04]  /*73c0*/  STS.U16 [R96], R111 ;  /* 0x0000006f60007388 */ /* 0x000fe80000000400 */
[----:B------:R-:W-:Y:S01]  /*73d0*/  STS.U16 [R97], R109 ;  /* 0x0000006d61007388 */ /* 0x000fe20000000400 */
[----:B0-----:R-:W-:-:S03]  /*73e0*/  IMAD.SHL.U32 R101, R106, 0x8000000, RZ ;  /* 0x080000006a657824 */ /* 0x001fc600078e00ff */
[----:B------:R-:W-:Y:S02]  /*73f0*/  STS.U16 [R102], R107 ;  /* 0x0000006b66007388 */ /* 0x000fe40000000400 */
[----:B------:R-:W-:Y:S02]  /*7400*/  LOP3.LUT R82, R101, 0xf8000000, R108, 0xe2, !PT ;  /* 0xf800000065527812 */ /* 0x000fe400078ee26c */
        /* <DEDUP_REMOVED lines=8> */
                                                                                                 /* 0x000000734f6d7241 */
                                                                                                 /* 0x1c0fe20000000050 */
[----:B------:R-:W-:Y:S01]  /*74a0*/  HFMA2 R96, -R96, c[0x0] [0x164].H1_H1, R97 ;  /* 0x3000590060607a31 */ /* 0x000fe20000000161 */
                                                                                                 /* 0x000000734f6f7241 */
                                                                                                 /* 0x1c0fe20000010050 */
[----:B------:R-:W-:Y:S01]  /*74c0*/  HADD2 R102, R130.H0_H0, c[0x0] [0x948] ;  /* 0x0002520082667630 */ /* 0x000fe20000000800 */
                                                                                                 /* 0x000000734f747241 */
                                                                                                 /* 0x000fe20000018050 */
        /* <DEDUP_REMOVED lines=17> */
                                                                                                 /* 0x000000734f6a7241 */
                                                                                                 /* 0x080fe40000008050 */
[----:B-1----:R-:W-:Y:S01]  /*7600*/  PRMT R107, R107, 0x5410, R108 ;  /* 0x000054106b6b7816 */ /* 0x002fe2000000006c */
[----:B------:R-:W-:Y:S01]  /*7610*/  HADD2 R108, R130.H0_H0, c[0x0] [0x958] ;  /* 0x00025600826c7630 */ /* 0x000fe20000000800 */
[----:B------:R-:W-:Y:S02]  /*7620*/  PRMT R104, R105, 0x5410, RZ ;  /* 0x0000541069687816 */ /* 0x000fe400000000ff */
[----:B------:R-:W-:Y:S01]  /*7630*/  SHF.R.U32.HI R105, RZ, 0x10, R105 ;  /* 0x00000010ff697819 */ /* 0x000fe20000011669 */
[----:B------:R-:W-:Y:S01]  /*7640*/  HADD2 R106, R107, -R106 ;  /* 0x8000006a6b6a7230 */ /* 0x000fe20000000000 */
                                                                                                 /* 0x000000734f4f7241 */
                                                                                                 /* 0x000fe20000020050 */
[----:B------:R-:W-:Y:S01]  /*7660*/  HSETP2.LTU.AND P6, PT, |R103|.H0_H0, |R103|.H1_H1, PT ;  /* 0x7000006767007234 */ /* 0x000fe20003fc9a00 */
[----:B------:R-:W-:Y:S01]  /*7670*/  IMAD.MOV.U32 R107, RZ, RZ, R103 ;  /* 0x000000ffff6b7224 */ /* 0x000fe200078e0067 */
[----:B------:R-:W-:Y:S01]  /*7680*/  LDS.U16 R109, [R104] ;  /* 0x00000000686d7984 */ /* 0x000fe20000000400 */
[----:B------:R-:W-:-:S03]  /*7690*/  PRMT R79, R79, 0x5410, RZ ;  /* 0x000054104f4f7816 */ /* 0x000fc600000000ff */
[----:B------:R-:W-:Y:S01]  /*76a0*/  PRMT R117, R107, 0xfdb9, R106 ;  /* 0x0000fdb96b757816 */ /* 0x000fe2000000006a */
[----:B------:R-:W0:Y:S04]  /*76b0*/  LDS.U16 R110, [R105] ;  /* 0x00000000696e7984 */ /* 0x000e280000000400 */
[----:B------:R-:W-:Y:S02]  /*76c0*/  IDP.4A.S8.S8 R117, R117, c[0x2][0x0], RZ ;  /* 0x0080000075757a26 */ /* 0x000fe400000006ff */
[----:B------:R-:W-:-:S05]  /*76d0*/  @!P6 PRMT R107, R107, 0x5432, R107 ;  /* 0x000054326b6be816 */ /* 0x000fca000000006b */
[----:B------:R-:W-:Y:S02]  /*76e0*/  HSETP2.LTU.AND P0, PT, |R106|.H0_H0, |R107|.H0_H0, PT ;  /* 0x6000006b6a007234 */ /* 0x000fe40003f09a00 */
[----:B------:R-:W-:-:S11]  /*76f0*/  HMNMX2 R113, |R107|, |R106|.H0_H0, PT ;  /* 0x6000006a6b717240 */ /* 0x000fd60003800200 */
[----:B------:R-:W-:Y:S01]  /*7700*/  @P0 PRMT R113, R107, 0x1054, R113 ;  /* 0x000010546b710816 */ /* 0x000fe20000000071 */
[----:B------:R-:W-:-:S04]  /*7710*/  HSET2.BF.LE.AND R107, R4.H0_H0, c[0x0] [0x958], PT ;  /* 0x00025600046b7633 */ /* 0x000fc80003803880 */
[----:B------:R-:W-:Y:S02]  /*7720*/  HSETP2.LTU.AND P1, PT, |R106|.H1_H1, |R113|.H0_H0, PT ;  /* 0x600000716a007234 */ /* 0x000fe40003f29e00 */
[----:B------:R-:W-:Y:S02]  /*7730*/  HFMA2 R107, -R107, c[0x0] [0x164].H1_H1, R108 ;  /* 0x300059006b6b7a31 */ /* 0x000fe4000000016c */
[----:B------:R-:W-:-:S03]  /*7740*/  HMNMX2 R114, |R113|, |R106|.H1_H1, PT ;  /* 0x7000006a71727240 */ /* 0x000fc60003800200 */
[----:B------:R-:W-:-:S04]  /*7750*/  LEA R108, R107, c[0x0][0x95c], 0x1 ;  /* 0x000257006b6c7a11 */ /* 0x000fc800078e08ff */
[----:B------:R-:W-:Y:S02]  /*7760*/  PRMT R107, R108, 0x5410, RZ ;  /* 0x000054106c6b7816 */ /* 0x000fe400000000ff */
[----:B------:R-:W-:Y:S02]  /*7770*/  SHF.R.U32.HI R108, RZ, 0x10, R108 ;  /* 0x00000010ff6c7819 */ /* 0x000fe4000001166c */
[----:B------:R-:W-:Y:S01]  /*7780*/  @P1 PRMT R114, R113, 0x1054, R114 ;  /* 0x0000105471721816 */ /* 0x000fe20000000072 */
[----:B------:R-:W-:Y:S01]  /*7790*/  LDS.U16 R112, [R107] ;  /* 0x000000006b707984 */ /* 0x000fe20000000400 */
[----:B0-----:R-:W-:-:S03]  /*77a0*/  PRMT R110, R109, 0x5410, R110 ;  /* 0x000054106d6e7816 */ /* 0x001fc6000000006e */
[----:B------:R-:W0:Y:S03]  /*77b0*/  LDS.U16 R113, [R108] ;  /* 0x000000006c717984 */ /* 0x000e260000000400 */
[----:B------:R-:W-:Y:S01]  /*77c0*/  HFMA2.MMA R109, R110, 1, 1, -R111 ;  /* 0x3c003c006e6d7835 */ /* 0x000fe2000010006f */
[----:B------:R-:W-:Y:S02]  /*77d0*/  HSET2.BF.LE.AND R110, R4.H0_H0, c[0x0] [0x960], PT ;  /* 0x00025800046e7633 */ /* 0x000fe40003803880 */
[----:B------:R-:W-:-:S04]  /*77e0*/  HADD2 R111, R130.H0_H0, c[0x0] [0x960] ;  /* 0x00025800826f7630 */ /* 0x000fc80000000800 */
[----:B------:R-:W-:-:S03]  /*77f0*/  HFMA2 R110, -R110, c[0x0] [0x164].H1_H1, R111 ;  /* 0x300059006e6e7a31 */ /* 0x000fc6000000016f */
[----:B------:R-:W-:Y:S02]  /*7800*/  HSETP2.LTU.AND P2, PT, |R109|.H0_H0, |R114|.H0_H0, PT ;  /* 0x600000726d007234 */ /* 0x000fe40003f49a00 */
[----:B------:R-:W-:Y:S01]  /*7810*/  LEA R110, R110, c[0x0][0x964], 0x1 ;  /* 0x000259006e6e7a11 */ /* 0x000fe200078e08ff */
[----:B------:R-:W-:-:S03]  /*7820*/  HMNMX2 R118, |R114|, |R109|.H0_H0, PT ;  /* 0x6000006d72767240 */ /* 0x000fc60003800200 */
[----:B------:R-:W-:Y:S02]  /*7830*/  SHF.R.U32.HI R111, RZ, 0x10, R110 ;  /* 0x00000010ff6f7819 */ /* 0x000fe4000001166e */
[----:B------:R-:W-:-:S04]  /*7840*/  PRMT R110, R110, 0x5410, RZ ;  /* 0x000054106e6e7816 */ /* 0x000fc800000000ff */
[----:B------:R-:W-:Y:S01]  /*7850*/  LDS.U16 R111, [R111] ;  /* 0x000000006f6f7984 */ /* 0x000fe20000000400 */
[----:B------:R-:W-:-:S03]  /*7860*/  @P2 PRMT R118, R114, 0x1054, R118 ;  /* 0x0000105472762816 */ /* 0x000fc60000000076 */
[----:B------:R-:W1:Y:S02]  /*7870*/  LDS.U16 R114, [R110] ;  /* 0x000000006e727984 */ /* 0x000e640000000400 */
[----:B------:R-:W-:Y:S02]  /*7880*/  HSETP2.LTU.AND P3, PT, |R109|.H1_H1, |R118|.H0_H0, PT ;  /* 0x600000766d007234 */ /* 0x000fe40003f69e00 */
[----:B------:R-:W-:Y:S01]  /*7890*/  HMNMX2 R119, |R118|, |R109|.H1_H1, PT ;  /* 0x7000006d76777240 */ /* 0x000fe20003800200 */
[----:B0-----:R-:W-:-:S10]  /*78a0*/  PRMT R113, R112, 0x5410, R113 ;  /* 0x0000541070717816 */ /* 0x001fd40000000071 */
[----:B------:R-:W-:Y:S01]  /*78b0*/  @P3 PRMT R119, R118, 0x1054, R119 ;  /* 0x0000105476773816 */ /* 0x000fe20000000077 */
[----:B------:R-:W-:-:S10]  /*78c0*/  HFMA2.MMA R116, R113, 1, 1, -R116 ;  /* 0x3c003c0071747835 */ /* 0x000fd40000100074 */
[----:B------:R-:W-:Y:S02]  /*78d0*/  HSETP2.LTU.AND P4, PT, |R116|.H0_H0, |R119|.H0_H0, PT ;  /* 0x6000007774007234 */ /* 0x000fe40003f89a00 */
[----:B------:R-:W-:-:S11]  /*78e0*/  HMNMX2 R113, |R119|, |R116|.H0_H0, PT ;  /* 0x6000007477717240 */ /* 0x000fd60003800200 */
[----:B------:R-:W-:Y:S02]  /*78f0*/  @P4 PRMT R113, R119, 0x1054, R113 ;  /* 0x0000105477714816 */ /* 0x000fe40000000071 */
[----:B-1----:R-:W-:-:S03]  /*7900*/  PRMT R80, R114, 0x5410, R111 ;  /* 0x0000541072507816 */ /* 0x002fc6000000006f */
[----:B------:R-:W-:Y:S02]  /*7910*/  HSETP2.LTU.AND P5, PT, |R116|.H1_H1, |R113|.H0_H0, PT ;  /* 0x6000007174007234 */ /* 0x000fe40003fa9e00 */
[----:B------:R-:W-:Y:S02]  /*7920*/  HMNMX2 R115, |R113|, |R116|.H1_H1, PT ;  /* 0x7000007471737240 */ /* 0x000fe40003800200 */
[----:B------:R-:W-:Y:S01]  /*7930*/  HADD2 R80, R80, -R79 ;  /* 0x8000004f50507230 */ /* 0x000fe20000000000 */
[----:B------:R-:W-:-:S04]  /*7940*/  PRMT R79, R109, 0xfdb9, R116 ;  /* 0x0000fdb96d4f7816 */ /* 0x000fc80000000074 */
[----:B------:R-:W-:Y:S01]  /*7950*/  PRMT R111, R80, 0xfdb9, R1 ;  /* 0x0000fdb9506f7816 */ /* 0x000fe20000000001 */
[----:B------:R-:W-:Y:S01]  /*7960*/  IDP.4A.S8.S8 R112, R79, c[0x2][0x0], RZ ;  /* 0x008000004f707a26 */ /* 0x000fe200000006ff */
[----:B------:R-:W-:Y:S02]  /*7970*/  SEL R79, RZ, 0x1, P6 ;  /* 0x00000001ff4f7807 */ /* 0x000fe40003000000 */
[----:B------:R-:W-:Y:S01]  /*7980*/  @P5 PRMT R115, R113, 0x1054, R115 ;  /* 0x0000105471735816 */ /* 0x000fe20000000073 */
[----:B------:R-:W-:Y:S01]  /*7990*/  IDP.4A.S8.S8 R111, R111, c[0x2][0xc], RZ ;  /* 0x008003006f6f7a26 */ /* 0x000fe200000006ff */
[----:B------:R-:W-:Y:S01]  /*79a0*/  SEL R79, R79, 0x2, !P0 ;  /* 0x000000024f4f7807 */ /* 0x000fe20004000000 */
[----:B------:R-:W-:Y:S02]  /*79b0*/  IMAD R112, R112, 0x10, R117 ;  /* 0x0000001070707824 */ /* 0x000fe400078e0275 */
[----:B------:R-:W-:Y:S01]  /*79c0*/  HSETP2.LTU.AND P6, PT, |R80|.H0_H0, |R115|.H0_H0, PT ;  /* 0x6000007350007234 */ /* 0x000fe20003fc9a00 */
[----:B------:R-:W-:Y:S01]  /*79d0*/  SEL R79, R79, 0x3, !P1 ;  /* 0x000000034f4f7807 */ /* 0x000fe20004800000 */
[----:B------:R-:W-:Y:S01]  /*79e0*/  IMAD R113, R111, 0x100, R112 ;  /* 0x000001006f717824 */ /* 0x000fe200078e0270 */
[----:B------:R-:W-:-:S02]  /*79f0*/  HMNMX2 R111, |R115|, |R80|.H0_H0, PT ;  /* 0x60000050736f7240 */ /* 0x000fc40003800200 */
[----:B------:R-:W-:Y:S01]  /*7a00*/  SEL R79, R79, 0x4, !P2 ;  /* 0x000000044f4f7807 */ /* 0x000fe20005000000 */
[----:B------:R-:W0:Y:S03]  /*7a10*/  POPC R112, R113 ;  /* 0x0000007100707309 */ /* 0x000e260000000000 */
[----:B------:R-:W-:-:S04]  /*7a20*/  SEL R79, R79, 0x5, !P3 ;  /* 0x000000054f4f7807 */ /* 0x000fc80005800000 */
[----:B------:R-:W-:Y:S02]  /*7a30*/  @P6 PRMT R111, R115, 0x1054, R111 ;  /* 0x00001054736f6816 */ /* 0x000fe4000000006f */
[----:B------:R-:W-:-:S03]  /*7a40*/  SEL R79, R79, 0x6, !P4 ;  /* 0x000000064f4f7807 */ /* 0x000fc60006000000 */
[----:B------:R-:W-:Y:S01]  /*7a50*/  HSETP2.LTU.AND P0, PT, |R80|.H1_H1, |R111|.H0_H0, PT ;  /* 0x6000006f50007234 */ /* 0x000fe20003f09e00 */
[----:B------:R-:W-:Y:S02]  /*7a60*/  SEL R79, R79, 0x7, !P5 ;  /* 0x000000074f4f7807 */ /* 0x000fe40006800000 */
[----:B0-----:R-:W-:Y:S01]  /*7a70*/  LOP3.LUT R114, R112, 0x1, RZ, 0xc0, !PT ;  /* 0x0000000170727812 */ /* 0x001fe200078ec0ff */
[----:B------:R-:W-:Y:S01]  /*7a80*/  HMNMX2 R112, |R111|, |R80|.H1_H1, PT ;  /* 0x700000506f707240 */ /* 0x000fe20003800200 */
[----:B------:R-:W-:Y:S02]  /*7a90*/  SEL R79, R79, 0x8, !P6 ;  /* 0x000000084f4f7807 */ /* 0x000fe40007000000 */
[----:B------:R-:W-:-:S04]  /*7aa0*/  ISETP.NE.U32.AND P1, PT, R114, 0x1, PT ;  /* 0x000000017200780c */ /* 0x000fc80003f25070 */
[----:B------:R-:W-:Y:S02]  /*7ab0*/  SEL R114, R93, 0x28a028a, P1 ;  /* 0x028a028a5d727807 */ /* 0x000fe40000800000 */
[----:B------:R-:W-:Y:S02]  /*7ac0*/  @P0 PRMT R112, R111, 0x1054, R112 ;  /* 0x000010546f700816 */ /* 0x000fe40000000070 */
[----:B------:R-:W-:Y:S02]  /*7ad0*/  SEL R111, R79, 0x9, !P0 ;  /* 0x000000094f6f7807 */ /* 0x000fe40004000000 */
                                                                                                 /* 0x4040007272717241 */
                                                                                                 /* 0x000fe20000000071 */
        /* <DEDUP_REMOVED lines=8> */
                                                                                                 /* 0x000000714f727241 */
                                                                                                 /* 0x1c0fe40000000070 */
                                                                                                 /* 0x000000714f767241 */
                                                                                                 /* 0x1c0fe40000010070 */
                                                                                                 /* 0x000000714f737241 */
                                                                                                 /* 0x1c0fe40000008070 */
[----:B------:R-:W-:Y:S01]  /*7ba0*/  HFMA2.MMA R103, R103, 1, 1, R114 ;  /* 0x3c003c0067677835 */ /* 0x000fe20000000072 */
                                                                                                 /* 0x000000714f757241 */
                                                                                                 /* 0x1c0fe20000018070 */
[----:B------:R-:W-:Y:S01]  /*7bc0*/  HFMA2.MMA R109, R109, 1, 1, R118 ;  /* 0x3c003c006d6d7835 */ /* 0x000fe20000000076 */
[----:B------:R-:W-:Y:S01]  /*7bd0*/  HADD2 R106, R106, R115 ;  /* 0x000000736a6a7230 */ /* 0x000fe20000000000 */
                                                                                                 /* 0x000000714f717241 */
                                                                                                 /* 0x000fc40000020070 */
[----:B------:R-:W-:Y:S02]  /*7bf0*/  HADD2 R116, R116, R117 ;  /* 0x0000007574747230 */ /* 0x000fe40000000000 */
[----:B------:R-:W-:Y:S01]  /*7c00*/  PRMT R115, R106, 0x7610, R115 ;  /* 0x000076106a737816 */ /* 0x000fe20000000073 */
[----:B------:R-:W-:Y:S01]  /*7c10*/  HADD2 R113, R80.H0_H0, R113.H0_H0 ;  /* 0x2000007150717230 */ /* 0x000fe20000000800 */
[----:B------:R-:W-:Y:S02]  /*7c20*/  PRMT R0, R103, 0x7610, R0 ;  /* 0x0000761067007816 */ /* 0x000fe40000000000 */
[----:B------:R-:W-:Y:S02]  /*7c30*/  SHF.R.U32.HI R114, RZ, 0x10, R103 ;  /* 0x00000010ff727819 */ /* 0x000fe40000011667 */
[----:B------:R-:W-:Y:S01]  /*7c40*/  SHF.R.U32.HI R103, RZ, 0x10, R106 ;  /* 0x00000010ff677819 */ /* 0x000fe2000001166a */
[----:B------:R-:W-:Y:S01]  /*7c50*/  STS.U16 [R96], R0 ;  /* 0x0000000060007388 */ /* 0x000fe20000000400 */
[----:B------:R-:W-:-:S02]  /*7c60*/  PRMT R117, R109, 0x7610, R117 ;  /* 0x000076106d757816 */ /* 0x000fc40000000075 */
[----:B------:R-:W-:Y:S01]  /*7c70*/  SHF.R.U32.HI R106, RZ, 0x10, R109 ;  /* 0x00000010ff6a7819 */ /* 0x000fe2000001166d */
[----:B------:R-:W-:Y:S01]  /*7c80*/  STS.U16 [R97], R114 ;  /* 0x0000007261007388 */ /* 0x000fe20000000400 */
[----:B------:R-:W-:Y:S02]  /*7c90*/  PRMT R118, R116, 0x7610, R118 ;  /* 0x0000761074767816 */ /* 0x000fe40000000076 */
[----:B------:R-:W-:Y:S01]  /*7ca0*/  SHF.R.U32.HI R109, RZ, 0x10, R116 ;  /* 0x00000010ff6d7819 */ /* 0x000fe20000011674 */
[----:B------:R-:W-:Y:S01]  /*7cb0*/  STS.U16 [R101], R115 ;  /* 0x0000007365007388 */ /* 0x000fe20000000400 */
[----:B------:R-:W-:-:S03]  /*7cc0*/  LOP3.LUT R80, R111, 0xf8000000, R112, 0xe2, !PT ;  /* 0xf80000006f507812 */ /* 0x000fc600078ee270 */
[----:B------:R-:W-:Y:S04]  /*7cd0*/  STS.U16 [R102], R103 ;  /* 0x0000006766007388 */ /* 0x000fe80000000400 */
        /* <DEDUP_REMOVED lines=11> */
                                                                                                 /* 0x000000734d6d7241 */
                                                                                                 /* 0x1c0fe2000000004e */
[----:B------:R-:W-:Y:S01]  /*7da0*/  HFMA2 R96, -R96, c[0x0] [0x164].H1_H1, R97 ;  /* 0x3000590060607a31 */ /* 0x000fe20000000161 */
                                                                                                 /* 0x000000734d747241 */
                                                                                                 /* 0x000fe2000001004e */
        /* <DEDUP_REMOVED lines=21> */
                                                                                                 /* 0x000000734d6a7241 */
                                                                                                 /* 0x080fe2000000804e */
[----:B------:R-:W-:Y:S01]  /*7f20*/  LDS.U16 R111, [R104] ;  /* 0x00000000686f7984 */ /* 0x000fe20000000400 */
[----:B-1----:R-:W-:Y:S01]  /*7f30*/  PRMT R107, R107, 0x5410, R108 ;  /* 0x000054106b6b7816 */ /* 0x002fe2000000006c */
[----:B------:R-:W-:Y:S01]  /*7f40*/  HADD2 R108, R130.H0_H0, c[0x0] [0x980] ;  /* 0x00026000826c7630 */ /* 0x000fe20000000800 */
                                                                                                 /* 0x000000734d4d7241 */
                                                                                                 /* 0x000fe2000001804e */
        /* <DEDUP_REMOVED lines=64> */
                                                                                                 /* 0x40400070706f7241 */
                                                                                                 /* 0x000fe2000000006f */
[----:B------:R-:W-:Y:S02]  /*8370*/  HMUL2 R77, R109, c[0x0] [0x16c] ;  /* 0x00005b006d4d7a32 */ /* 0x000fe40000000000 */
[----:B------:R-:W-:-:S03]  /*8380*/  IMAD.SHL.U32 R109, R110, 0x2, RZ ;  /* 0x000000026e6d7824 */ /* 0x000fc600078e00ff */
[----:B------:R-:W-:Y:S02]  /*8390*/  HMNMX2 R77, |R77|, 65504, 65504, PT ;  /* 0x7bff7bff4d4d7840 */ /* 0x000fe40003800200 */
[----:B------:R-:W-:-:S03]  /*83a0*/  SHF.L.U32 R112, R94, R109, RZ ;  /* 0x0000006d5e707219 */ /* 0x000fc600000006ff */
[----:B------:R-:W-:Y:S02]  /*83b0*/  LOP3.LUT R109, R77, 0x80008000, RZ, 0xfc, !PT ;  /* 0x800080004d6d7812 */ /* 0x000fe400078efcff */
[----:B------:R-:W-:-:S04]  /*83c0*/  LOP3.LUT R112, R112, R111, RZ, 0xfc, !PT ;  /* 0x0000006f70707212 */ /* 0x000fc800078efcff */
                                                                                                 /* 0x0000006d4d727241 */
                                                                                                 /* 0x1c0fe40000000070 */
                                                                                                 /* 0x0000006d4d6f7241 */
                                                                                                 /* 0x000fc80000008070 */
[----:B------:R-:W-:Y:S01]  /*83f0*/  HFMA2.MMA R114, R103, 1, 1, R114 ;  /* 0x3c003c0067727835 */ /* 0x000fe20000000072 */
                                                                                                 /* 0x0000006d4d677241 */
                                                                                                 /* 0x1c0fe20000010070 */
[----:B------:R-:W-:Y:S01]  /*8410*/  HADD2 R106, R106, R111 ;  /* 0x0000006f6a6a7230 */ /* 0x000fe20000000000 */
                                                                                                 /* 0x0000006d4d6d7241 */
                                                                                                 /* 0x000fc80000018070 */
        /* <DEDUP_REMOVED lines=26> */
                                                                                                 /* 0x0000006d4b6e7241 */
                                                                                                 /* 0x000fe2000000004c */
        /* <DEDUP_REMOVED lines=22> */
                                                                                                 /* 0x0000006d4b6e7241 */
                                                                                                 /* 0x080fe2000000804c */
[----:B------:R-:W-:Y:S01]  /*8750*/  HSET2.BF.LE.AND R105, R4.H0_H0, c[0x0] [0x9a8], PT ;  /* 0x00026a0004697633 */ /* 0x000fe20003803880 */
[----:B-1----:R-:W-:Y:S02]  /*8760*/  PRMT R107, R107, 0x5410, R108 ;  /* 0x000054106b6b7816 */ /* 0x002fe4000000006c */
                                                                                                 /* 0x0000006d4b4b7241 */
                                                                                                 /* 0x000fe4000001004c */
        /* <DEDUP_REMOVED lines=46> */
                                                                                                 /* 0x4040006c6c6c7241 */
                                                                                                 /* 0x000fe4000000004b */
[----:B------:R-:W-:Y:S02]  /*8a70*/  ISETP.NE.AND P0, PT, R99, 0xb, PT ;  /* 0x0000000b6300780c */ /* 0x000fe40003f05270 */
[----:B------:R-:W-:Y:S01]  /*8a80*/  HMNMX2 R75, |R105|, 65504, 65504, PT ;  /* 0x7bff7bff694b7840 */ /* 0x000fe20003800200 */
[----:B------:R-:W-:-:S04]  /*8a90*/  LOP3.LUT R108, R107, R108, RZ, 0xfc, !PT ;  /* 0x0000006c6b6c7212 */ /* 0x000fc800078efcff */
[----:B------:R-:W-:-:S04]  /*8aa0*/  LOP3.LUT R105, R75, 0x80008000, RZ, 0xfc, !PT ;  /* 0x800080004b697812 */ /* 0x000fc800078efcff */
                                                                                                 /* 0x000000694b707241 */
                                                                                                 /* 0x1c0fe4000000006c */
                                                                                                 /* 0x000000694b6b7241 */
                                                                                                 /* 0x1c0fe4000000806c */
                                                                                                 /* 0x000000694b697241 */
                                                                                                 /* 0x000fe4000001006c */
        /* <DEDUP_REMOVED lines=23> */
                                                                                                 /* 0x0000006e496d7241 */
                                                                                                 /* 0x1c0fe2000000004a */
[----:B------:R-:W-:Y:S01]  /*8c60*/  HFMA2 R96, -R96, c[0x0] [0x164].H1_H1, R97 ;  /* 0x3000590060607a31 */ /* 0x000fe20000000161 */
                                                                                                 /* 0x0000006e496f7241 */
                                                                                                 /* 0x000fe2000001004a */
        /* <DEDUP_REMOVED lines=19> */
                                                                                                 /* 0x0000006e49697241 */
                                                                                                 /* 0x1c0fe4000000804a */
                                                                                                 /* 0x0000006e49497241 */
                                                                                                 /* 0x000fe4000001804a */
        /* <DEDUP_REMOVED lines=59> */
                                                                                                 /* 0x4040006d6d6d7241 */
                                                                                                 /* 0x000fe40000000072 */
[----:B------:R-:W-:Y:S02]  /*9190*/  SHF.L.U32 R106, R94, R115, RZ ;  /* 0x000000735e6a7219 */ /* 0x000fe400000006ff */
[----:B------:R-:W-:-:S02]  /*91a0*/  HMNMX2 R73, |R73|, 65504, 65504, PT ;  /* 0x7bff7bff49497840 */ /* 0x000fc40003800200 */
[----:B------:R-:W-:-:S03]  /*91b0*/  LOP3.LUT R106, R106, R109, RZ, 0xfc, !PT ;  /* 0x0000006d6a6a7212 */ /* 0x000fc600078efcff */
[----:B------:R-:W-:-:S04]  /*91c0*/  LOP3.LUT R108, R73, 0x80008000, RZ, 0xfc, !PT ;  /* 0x80008000496c7812 */ /* 0x000fc800078efcff */
                                                                                                 /* 0x0000006c496d7241 */
                                                                                                 /* 0x1c0fe4000000006a */
                                                                                                 /* 0x0000006c496e7241 */
                                                                                                 /* 0x000fc8000000806a */
[----:B------:R-:W-:Y:S01]  /*91f0*/  HFMA2.MMA R114, R112, 1, 1, R109 ;  /* 0x3c003c0070727835 */ /* 0x000fe2000000006d */
                                                                                                 /* 0x0000006c49707241 */
                                                                                                 /* 0x1c0fe2000001006a */
[----:B------:R-:W-:Y:S01]  /*9210*/  HADD2 R110, R113, R110 ;  /* 0x0000006e716e7230 */ /* 0x000fe20000000000 */
                                                                                                 /* 0x0000006c496d7241 */
                                                                                                 /* 0x000fc8000001806a */
        /* <DEDUP_REMOVED lines=22> */
                                                                                                 /* 0x0000006d476e7241 */
                                                                                                 /* 0x000fe20000000048 */
        /* <DEDUP_REMOVED lines=22> */
                                                                                                 /* 0x0000006d476e7241 */
                                                                                                 /* 0x080fe20000008048 */
[----:B------:R-:W-:Y:S01]  /*9510*/  HSET2.BF.LE.AND R105, R4.H0_H0, c[0x0] [0x9e8], PT ;  /* 0x00027a0004697633 */ /* 0x000fe20003803880 */
[----:B-1----:R-:W-:Y:S02]  /*9520*/  PRMT R107, R107, 0x5410, R108 ;  /* 0x000054106b6b7816 */ /* 0x002fe4000000006c */
                                                                                                 /* 0x0000006d47477241 */
                                                                                                 /* 0x000fe40000010048 */
        /* <DEDUP_REMOVED lines=46> */
                                                                                                 /* 0x4040006c6c6c7241 */
                                                                                                 /* 0x000fe40000000047 */
[----:B------:R-:W-:Y:S02]  /*9830*/  ISETP.NE.AND P0, PT, R99, 0xd, PT ;  /* 0x0000000d6300780c */ /* 0x000fe40003f05270 */
[----:B------:R-:W-:Y:S01]  /*9840*/  HMNMX2 R71, |R105|, 65504, 65504, PT ;  /* 0x7bff7bff69477840 */ /* 0x000fe20003800200 */
[----:B------:R-:W-:-:S04]  /*9850*/  LOP3.LUT R108, R107, R108, RZ, 0xfc, !PT ;  /* 0x0000006c6b6c7212 */ /* 0x000fc800078efcff */
[----:B------:R-:W-:-:S04]  /*9860*/  LOP3.LUT R105, R71, 0x80008000, RZ, 0xfc, !PT ;  /* 0x8000800047697812 */ /* 0x000fc800078efcff */
                                                                                                 /* 0x0000006947707241 */
                                                                                                 /* 0x1c0fe4000000006c */
                                                                                                 /* 0x00000069476b7241 */
                                                                                                 /* 0x1c0fe4000000806c */
                                                                                                 /* 0x0000006947697241 */
                                                                                                 /* 0x000fe4000001006c */
        /* <DEDUP_REMOVED lines=23> */
                                                                                                 /* 0x0000006d456e7241 */
                                                                                                 /* 0x000fe20000000046 */
        /* <DEDUP_REMOVED lines=20> */
[----:B0-----:R-:W-:Y:S02]  /*9b60*/  PRMT R105, R105, 0x5410, R106 ;  /* 0x0000541069697816 */ /* 0x001fe4000000006a */
                                                                                                 /* 0x0000006d456a7241 */
                                                                                                 /* 0x1c0fe40000008046 */
                                                                                                 /* 0x0000006d45457241 */
                                                                                                 /* 0x000fe40000010046 */
[----:B------:R-:W-:Y:S02]  /*9b90*/  HFMA2.MMA R110, R105, 1, 1, -R110 ;  /* 0x3c003c00696e7835 */ /* 0x000fe4000010006e */
[----:B------:R-:W0:Y:S01]  /*9ba0*/  LDS.U16 R105, [R103] ;  /* 0x0000000067697984 */ /* 0x000e220000000400 */
[----:B-1----:R-:W-:-:S02]  /*9bb0*/  PRMT R107, R107, 0x5410, R108 ;  /* 0x000054106b6b7816 */ /* 0x002fc4000000006c */
[----:B------:R-:W-:-:S03]  /*9bc0*/  PRMT R69, R69, 0x5410, RZ ;  /* 0x0000541045457816 */ /* 0x000fc600000000ff */
        /* <DEDUP_REMOVED lines=9> */
[----:B0-----:R-:W-:Y:S02]  /*9c60*/  PRMT R70, R105, 0x5410, R104 ;  /* 0x0000541069467816 */ /* 0x001fe40000000068 */
[----:B------:R-:W-:Y:S01]  /*9c70*/  SEL R104, RZ, 0x1, P0 ;  /* 0x00000001ff687807 */ /* 0x000fe20000000000 */
[----:B------:R-:W-:Y:S02]  /*9c80*/  HSETP2.LTU.AND P2, PT, |R107|.H1_H1, |R112|.H0_H0, PT ;  /* 0x600000706b007234 */ /* 0x000fe40003f49e00 */
[----:B------:R-:W-:Y:S01]  /*9c90*/  HMNMX2 R105, |R112|, |R107|.H1_H1, PT ;  /* 0x7000006b70697240 */ /* 0x000fe20003800200 */
[----:B------:R-:W-:Y:S01]  /*9ca0*/  HFMA2.MMA R70, R70, 1, 1, -R69 ;  /* 0x3c003c0046467835 */ /* 0x000fe20000100045 */
[----:B------:R-:W-:-:S04]  /*9cb0*/  SEL R104, R104, 0x2, !P1 ;  /* 0x0000000268687807 */ /* 0x000fc80004800000 */
[----:B------:R-:W-:-:S05]  /*9cc0*/  SEL R104, R104, 0x3, !P2 ;  /* 0x0000000368687807 */ /* 0x000fca0005000000 */
[----:B------:R-:W-:Y:S02]  /*9cd0*/  @P2 PRMT R105, R112, 0x1054, R105 ;  /* 0x0000105470692816 */ /* 0x000fe40000000069 */
[----:B------:R-:W-:-:S03]  /*9ce0*/  PRMT R69, R70, 0xfdb9, R1 ;  /* 0x0000fdb946457816 */ /* 0x000fc60000000001 */
[----:B------:R-:W-:Y:S02]  /*9cf0*/  HSETP2.LTU.AND P3, PT, |R70|.H0_H0, |R105|.H0_H0, PT ;  /* 0x6000006946007234 */ /* 0x000fe40003f69a00 */
[----:B------:R-:W-:Y:S01]  /*9d00*/  IDP.4A.S8.S8 R69, R69, c[0x2][0xc], RZ ;  /* 0x0080030045457a26 */ /* 0x000fe200000006ff */
[----:B------:R-:W-:Y:S02]  /*9d10*/  HMNMX2 R109, |R105|, |R70|.H0_H0, PT ;  /* 0x60000046696d7240 */ /* 0x000fe40003800200 */
[----:B------:R-:W-:Y:S01]  /*9d20*/  SEL R104, R104, 0x4, !P3 ;  /* 0x0000000468687807 */ /* 0x000fe20005800000 */
[----:B------:R-:W-:-:S04]  /*9d30*/  IMAD R69, R69, 0x10, R108 ;  /* 0x0000001045457824 */ /* 0x000fc800078e026c */
[----:B------:R-:W0:Y:S03]  /*9d40*/  POPC R106, R69 ;  /* 0x00000045006a7309 */ /* 0x000e260000000000 */
[----:B------:R-:W-:-:S05]  /*9d50*/  @P3 PRMT R109, R105, 0x1054, R109 ;  /* 0x00001054696d3816 */ /* 0x000fca000000006d */
[----:B------:R-:W-:-:S05]  /*9d60*/  HSETP2.LTU.AND P0, PT, |R70|.H1_H1, |R109|.H0_H0, PT ;  /* 0x6000006d46007234 */ /* 0x000fca0003f09e00 */
[----:B------:R-:W-:Y:S02]  /*9d70*/  SEL R104, R104, 0x5, !P0 ;  /* 0x0000000568687807 */ /* 0x000fe40004000000 */
[----:B0-----:R-:W-:Y:S01]  /*9d80*/  LOP3.LUT R105, R106, 0x1, RZ, 0xc0, !PT ;  /* 0x000000016a697812 */ /* 0x001fe200078ec0ff */
[----:B------:R-:W-:-:S03]  /*9d90*/  HMNMX2 R106, |R109|, |R70|.H1_H1, PT ;  /* 0x700000466d6a7240 */ /* 0x000fc60003800200 */
[----:B------:R-:W-:Y:S01]  /*9da0*/  ISETP.NE.U32.AND P1, PT, R105, 0x1, PT ;  /* 0x000000016900780c */ /* 0x000fe20003f25070 */
[----:B------:R-:W-:Y:S01]  /*9db0*/  IMAD.SHL.U32 R105, R104, 0x2, RZ ;  /* 0x0000000268697824 */ /* 0x000fe200078e00ff */
[----:B------:R-:W-:Y:S02]  /*9dc0*/  @P0 PRMT R106, R109, 0x1054, R106 ;  /* 0x000010546d6a0816 */ /* 0x000fe4000000006a */
[----:B------:R-:W-:Y:S02]  /*9dd0*/  SEL R108, R93, 0x28a028a, P1 ;  /* 0x028a028a5d6c7807 */ /* 0x000fe40000800000 */
[----:B------:R-:W-:Y:S01]  /*9de0*/  SHF.L.U32 R105, R94, R105, RZ ;  /* 0x000000695e697219 */ /* 0x000fe200000006ff */
[----:B------:R-:W-:Y:S01]  /*9df0*/  HMUL2 R106, R106, c[0x0] [0x16c] ;  /* 0x00005b006a6a7a32 */ /* 0x000fe20000000000 */
                                                                                                 /* 0x4040006c6c6c7241 */
                                                                                                 /* 0x000fe40000000045 */
[----:B------:R-:W-:-:S02]  /*9e10*/  ISETP.NE.AND P0, PT, R99, 0xe, PT ;  /* 0x0000000e6300780c */ /* 0x000fc40003f05270 */
[----:B------:R-:W-:Y:S01]  /*9e20*/  HMNMX2 R69, |R106|, 65504, 65504, PT ;  /* 0x7bff7bff6a457840 */ /* 0x000fe20003800200 */
[----:B------:R-:W-:-:S04]  /*9e30*/  LOP3.LUT R108, R105, R108, RZ, 0xfc, !PT ;  /* 0x0000006c696c7212 */ /* 0x000fc800078efcff */
[----:B------:R-:W-:-:S04]  /*9e40*/  LOP3.LUT R105, R69, 0x80008000, RZ, 0xfc, !PT ;  /* 0x8000800045697812 */ /* 0x000fc800078efcff */
                                                                                                 /* 0x00000069456a7241 */
                                                                                                 /* 0x1c0fe4000000806c */
                                                                                                 /* 0x00000069456d7241 */
                                                                                                 /* 0x1c0fe4000000006c */
                                                                                                 /* 0x0000006945697241 */
                                                                                                 /* 0x000fe4000001006c */
[----:B------:R-:W-:Y:S01]  /*9e80*/  HFMA2.MMA R106, R107, 1, 1, R106 ;  /* 0x3c003c006b6a7835 */ /* 0x000fe2000000006a */
[----:B------:R-:W-:Y:S02]  /*9e90*/  HADD2 R109, R110, R109 ;  /* 0x0000006d6e6d7230 */ /* 0x000fe40000000000 */
[----:B------:R-:W-:-:S03]  /*9ea0*/  HADD2 R105, R70.H0_H0, R105.H0_H0 ;  /* 0x2000006946697230 */ /* 0x000fc60000000800 */
[----:B------:R-:W-:Y:S02]  /*9eb0*/  PRMT R0, R109, 0x7610, R0 ;  /* 0x000076106d007816 */ /* 0x000fe40000000000 */
[--C-:B------:R-:W-:Y:S02]  /*9ec0*/  SHF.R.U32.HI R110, RZ, 0x10, R109.reuse ;  /* 0x00000010ff6e7819 */ /* 0x100fe4000001166d */
[----:B------:R-:W-:Y:S01]  /*9ed0*/  PRMT R109, R106, 0x7610, R109 ;  /* 0x000076106a6d7816 */ /* 0x000fe2000000006d */
[----:B------:R-:W-:Y:S01]  /*9ee0*/  STS.U16 [R96], R0 ;  /* 0x0000000060007388 */ /* 0x000fe20000000400 */
[--C-:B------:R-:W-:Y:S02]  /*9ef0*/  SHF.R.U32.HI R107, RZ, 0x10, R106.reuse ;  /* 0x00000010ff6b7819 */ /* 0x100fe4000001166a */
[----:B------:R-:W-:Y:S01]  /*9f00*/  PRMT R106, R105, 0x7610, R106 ;  /* 0x00007610696a7816 */ /* 0x000fe2000000006a */
[----:B------:R-:W-:Y:S01]  /*9f10*/  STS.U16 [R97], R110 ;  /* 0x0000006e61007388 */ /* 0x000fe20000000400 */
[----:B------:R-:W-:-:S03]  /*9f20*/  IMAD.SHL.U32 R105, R104, 0x8000000, RZ ;  /* 0x0800000068697824 */ /* 0x000fc600078e00ff */
        /* <DEDUP_REMOVED lines=10> */
                                                                                                 /* 0x0000006d436e7241 */
                                                                                                 /* 0x000fe20000000044 */
        /* <DEDUP_REMOVED lines=22> */
                                                                                                 /* 0x0000006d436e7241 */
                                                                                                 /* 0x080fe20000008044 */
[----:B------:R-:W-:Y:S01]  /*a150*/  HSET2.BF.LE.AND R105, R4.H0_H0, c[0x0] [0xa20], PT ;  /* 0x0002880004697633 */ /* 0x000fe20003803880 */
[----:B-1----:R-:W-:Y:S02]  /*a160*/  PRMT R107, R107, 0x5410, R108 ;  /* 0x000054106b6b7816 */ /* 0x002fe4000000006c */
                                                                                                 /* 0x0000006d43437241 */
                                                                                                 /* 0x000fe40000010044 */
        /* <DEDUP_REMOVED lines=46> */
                                                                                                 /* 0x4040006c6c6c7241 */
                                                                                                 /* 0x000fe40000000043 */
[----:B------:R-:W-:Y:S02]  /*a470*/  ISETP.NE.AND P0, PT, R99, 0xf, PT ;  /* 0x0000000f6300780c */ /* 0x000fe40003f05270 */
[----:B------:R-:W-:Y:S01]  /*a480*/  HMNMX2 R67, |R105|, 65504, 65504, PT ;  /* 0x7bff7bff69437840 */ /* 0x000fe20003800200 */
[----:B------:R-:W-:-:S04]  /*a490*/  LOP3.LUT R108, R107, R108, RZ, 0xfc, !PT ;  /* 0x0000006c6b6c7212 */ /* 0x000fc800078efcff */
[----:B------:R-:W-:-:S04]  /*a4a0*/  LOP3.LUT R105, R67, 0x80008000, RZ, 0xfc, !PT ;  /* 0x8000800043697812 */ /* 0x000fc800078efcff */
                                                                                                 /* 0x0000006943707241 */
                                                                                                 /* 0x1c0fe4000000006c */
                                                                                                 /* 0x00000069436b7241 */
                                                                                                 /* 0x1c0fe4000000806c */
                                                                                                 /* 0x0000006943697241 */
                                                                                                 /* 0x000fe4000001006c */
        /* <DEDUP_REMOVED lines=23> */
                                                                                                 /* 0x0000006d416e7241 */
                                                                                                 /* 0x000fe20000000042 */
        /* <DEDUP_REMOVED lines=22> */
                                                                                                 /* 0x0000006d416e7241 */
                                                                                                 /* 0x080fe20000008042 */
[----:B------:R-:W-:Y:S01]  /*a7d0*/  HSET2.BF.LE.AND R105, R4.H0_H0, c[0x0] [0xa40], PT ;  /* 0x0002900004697633 */ /* 0x000fe20003803880 */
[----:B-1----:R-:W-:Y:S02]  /*a7e0*/  PRMT R107, R107, 0x5410, R108 ;  /* 0x000054106b6b7816 */ /* 0x002fe4000000006c */
                                                                                                 /* 0x0000006d41417241 */
                                                                                                 /* 0x000fe40000010042 */
        /* <DEDUP_REMOVED lines=46> */
                                                                                                 /* 0x4040006c6c6c7241 */
                                                                                                 /* 0x000fe40000000041 */
[----:B------:R-:W-:Y:S02]  /*aaf0*/  ISETP.NE.AND P0, PT, R99, 0x10, PT ;  /* 0x000000106300780c */ /* 0x000fe40003f05270 */
[----:B------:R-:W-:Y:S01]  /*ab00*/  HMNMX2 R65, |R105|, 65504, 65504, PT ;  /* 0x7bff7bff69417840 */ /* 0x000fe20003800200 */
[----:B------:R-:W-:-:S04]  /*ab10*/  LOP3.LUT R108, R107, R108, RZ, 0xfc, !PT ;  /* 0x0000006c6b6c7212 */ /* 0x000fc800078efcff */
[----:B------:R-:W-:-:S04]  /*ab20*/  LOP3.LUT R105, R65, 0x80008000, RZ, 0xfc, !PT ;  /* 0x8000800041697812 */ /* 0x000fc800078efcff */
                                                                                                 /* 0x0000006941707241 */
                                                                                                 /* 0x1c0fe4000000006c */
                                                                                                 /* 0x00000069416b7241 */
                                                                                                 /* 0x1c0fe4000000806c */
                                                                                                 /* 0x0000006941697241 */
                                                                                                 /* 0x000fe4000001006c */
        /* <DEDUP_REMOVED lines=23> */
                                                                                                 /* 0x0000006d3f6e7241 */
                                                                                                 /* 0x000fe20000000040 */
        /* <DEDUP_REMOVED lines=21> */
                                                                                                 /* 0x0000006d3f6a7241 */
                                                                                                 /* 0x1c0fe40000008040 */
                                                                                                 /* 0x0000006d3f3f7241 */
                                                                                                 /* 0x000fe40000010040 */
        /* <DEDUP_REMOVED lines=39> */
                                                                                                 /* 0x4040006c6c6c7241 */
                                                                                                 /* 0x000fe4000000003f */
[----:B------:R-:W-:-:S02]  /*b0d0*/  ISETP.NE.AND P0, PT, R99, 0x11, PT ;  /* 0x000000116300780c */ /* 0x000fc40003f05270 */
[----:B------:R-:W-:Y:S01]  /*b0e0*/  HMNMX2 R63, |R106|, 65504, 65504, PT ;  /* 0x7bff7bff6a3f7840 */ /* 0x000fe20003800200 */
[----:B------:R-:W-:-:S04]  /*b0f0*/  LOP3.LUT R108, R105, R108, RZ, 0xfc, !PT ;  /* 0x0000006c696c7212 */ /* 0x000fc800078efcff */
[----:B------:R-:W-:-:S04]  /*b100*/  LOP3.LUT R105, R63, 0x80008000, RZ, 0xfc, !PT ;  /* 0x800080003f697812 */ /* 0x000fc800078efcff */
                                                                                                 /* 0x000000693f6a7241 */
                                                                                                 /* 0x1c0fe4000000806c */
                                                                                                 /* 0x000000693f6d7241 */
                                                                                                 /* 0x1c0fe4000000006c */
                                                                                                 /* 0x000000693f697241 */
                                                                                                 /* 0x000fe4000001006c */
[----:B------:R-:W-:Y:S01]  /*b140*/  HFMA2.MMA R106, R107, 1, 1, R106 ;  /* 0x3c003c006b6a7835 */ /* 0x000fe2000000006a */
[----:B------:R-:W-:Y:S02]  /*b150*/  HADD2 R109, R110, R109 ;  /* 0x0000006d6e6d7230 */ /* 0x000fe40000000000 */
[----:B------:R-:W-:-:S03]  /*b160*/  HADD2 R105, R64.H0_H0, R105.H0_H0 ;  /* 0x2000006940697230 */ /* 0x000fc60000000800 */
[----:B------:R-:W-:Y:S02]  /*b170*/  PRMT R0, R109, 0x7610, R0 ;  /* 0x000076106d007816 */ /* 0x000fe40000000000 */
[--C-:B------:R-:W-:Y:S02]  /*b180*/  SHF.R.U32.HI R110, RZ, 0x10, R109.reuse ;  /* 0x00000010ff6e7819 */ /* 0x100fe4000001166d */
[----:B------:R-:W-:Y:S01]  /*b190*/  PRMT R109, R106, 0x7610, R109 ;  /* 0x000076106a6d7816 */ /* 0x000fe2000000006d */
[----:B------:R0:W-:Y:S01]  /*b1a0*/  STS.U16 [R96], R0 ;  /* 0x0000000060007388 */ /* 0x0001e20000000400 */
[--C-:B------:R-:W-:Y:S02]  /*b1b0*/  SHF.R.U32.HI R107, RZ, 0x10, R106.reuse ;  /* 0x00000010ff6b7819 */ /* 0x100fe4000001166a */
[----:B------:R-:W-:Y:S01]  /*b1c0*/  PRMT R106, R105, 0x7610, R106 ;  /* 0x00007610696a7816 */ /* 0x000fe2000000006a */
[----:B------:R0:W-:Y:S01]  /*b1d0*/  STS.U16 [R97], R110 ;  /* 0x0000006e61007388 */ /* 0x0001e20000000400 */
[----:B------:R-:W-:-:S03]  /*b1e0*/  IMAD.SHL.U32 R105, R104, 0x8000000, RZ ;  /* 0x0800000068697824 */ /* 0x000fc600078e00ff */
[----:B------:R0:W-:Y:S02]  /*b1f0*/  STS.U16 [R101], R109 ;  /* 0x0000006d65007388 */ /* 0x0001e40000000400 */
[----:B------:R-:W-:Y:S02]  /*b200*/  LOP3.LUT R64, R105, 0xf8000000, R108, 0xe2, !PT ;  /* 0xf800000069407812 */ /* 0x000fe400078ee26c */
[----:B------:R0:W-:Y:S04]  /*b210*/  STS.U16 [R102], R107 ;  /* 0x0000006b66007388 */ /* 0x0001e80000000400 */
[----:B------:R0:W-:Y:S04]  /*b220*/  STS.U16 [R103], R106 ;  /* 0x0000006a67007388 */ /* 0x0001e80000000400 */
[----:B------:R-:W-:Y:S06]  /*b230*/  @!P0 BAR.SYNC 0x0 ;  /* 0x0000000000008b1d */ /* 0x000fec0000000000 */
[----:B------:R-:W-:-:S13]  /*b240*/  ISETP.NE.AND P0, PT, R99, 0x11, PT ;  /* 0x000000116300780c */ /* 0x000fda0003f05270 */
[----:B------:R-:W-:Y:S05]  /*b250*/  @!P0 BRA `(.L_x_82) ;  /* 0x00008fc000008947 */ /* 0x000fea0003800000 */
[----:B0-----:R-:W-:Y:S01]  /*b260*/  HSET2.BF.LE.AND R96, R4.H0_H0, c[0x0] [0xa60], PT ;  /* 0x0002980004607633 */ /* 0x001fe20003803880 */
[C---:B------:R-:W-:Y:S01]  /*b270*/  LOP3.LUT R109, R61.reuse, 0x80008000, RZ, 0xfc, !PT ;  /* 0x800080003d6d7812 */ /* 0x040fe200078efcff */
[----:B------:R-:W-:Y:S02]  /*b280*/  HADD2 R97, R130.H0_H0, c[0x0] [0xa60] ;  /* 0x0002980082617630 */ /* 0x000fe40000000800 */
[----:B------:R-:W-:Y:S01]  /*b290*/  HSET2.BF.LE.AND R101, R4.H0_H0, c[0x0] [0xa68], PT ;  /* 0x00029a0004657633 */ /* 0x000fe20003803880 */
                                                                                                 /* 0x0000006d3d6e7241 */
                                                                                                 /* 0x000fe2000000003e */
[----:B------:R-:W-:Y:S02]  /*b2b0*/  HFMA2 R96, -R96, c[0x0] [0x164].H1_H1, R97 ;  /* 0x3000590060607a31 */ /* 0x000fe40000000161 */
[----:B------:R-:W-:Y:S02]  /*b2c0*/  HADD2 R102, R130.H0_H0, c[0x0] [0xa68] ;  /* 0x00029a0082667630 */ /* 0x000fe40000000800 */
[----:B------:R-:W-:Y:S01]  /*b2d0*/  HSET2.BF.LE.AND R103, R4.H0_H0, c[0x0] [0xa70], PT ;  /* 0x00029c0004677633 */ /* 0x000fe20003803880 */
[----:B------:R-:W-:Y:S01]  /*b2e0*/  LEA R97, R96, c[0x0][0xa64], 0x1 ;  /* 0x0002990060617a11 */ /* 0x000fe200078e08ff */
[----:B------:R-:W-:-:S02]  /*b2f0*/  HFMA2 R101, -R101, c[0x0] [0x164].H1_H1, R102 ;  /* 0x3000590065657a31 */ /* 0x000fc40000000166 */
[----:B------:R-:W-:Y:S01]  /*b300*/  HADD2 R104, R130.H0_H0, c[0x0] [0xa70] ;  /* 0x00029c0082687630 */ /* 0x000fe20000000800 */
[----:B------:R-:W-:Y:S02]  /*b310*/  PRMT R96, R97, 0x5410, RZ ;  /* 0x0000541061607816 */ /* 0x000fe400000000ff */
[----:B------:R-:W-:Y:S01]  /*b320*/  SHF.R.U32.HI R97, RZ, 0x10, R97 ;  /* 0x00000010ff617819 */ /* 0x000fe20000011661 */
[----:B------:R-:W-:Y:S01]  /*b330*/  HFMA2 R103, -R103, c[0x0] [0x164].H1_H1, R104 ;  /* 0x3000590067677a31 */ /* 0x000fe20000000168 */
[----:B------:R-:W-:Y:S01]  /*b340*/  LEA R102, R101, c[0x0][0xa6c], 0x1 ;  /* 0x00029b0065667a11 */ /* 0x000fe200078e08ff */
[----:B------:R-:W-:Y:S03]  /*b350*/  LDS.U16 R105, [R96] ;  /* 0x0000000060697984 */ /* 0x000fe60000000400 */
[----:B------:R-:W-:Y:S01]  /*b360*/  PRMT R101, R102, 0x5410, RZ ;  /* 0x0000541066657816 */ /* 0x000fe200000000ff */
[----:B------:R-:W0:Y:S01]  /*b370*/  LDS.U16 R106, [R97] ;  /* 0x00000000616a7984 */ /* 0x000e220000000400 */
[----:B------:R-:W-:-:S02]  /*b380*/  SHF.R.U32.HI R102, RZ, 0x10, R102 ;  /* 0x00000010ff667819 */ /* 0x000fc40000011666 */
[----:B------:R-:W-:Y:S01]  /*b390*/  LEA R103, R103, c[0x0][0xa74], 0x1 ;  /* 0x00029d0067677a11 */ /* 0x000fe200078e08ff */
[----:B------:R-:W-:Y:S03]  /*b3a0*/  LDS.U16 R107, [R101] ;  /* 0x00000000656b7984 */ /* 0x000fe60000000400 */
[----:B------:R-:W-:Y:S01]  /*b3b0*/  SHF.R.U32.HI R104, RZ, 0x10, R103 ;  /* 0x00000010ff687819 */ /* 0x000fe20000011667 */
[----:B------:R-:W1:Y:S01]  /*b3c0*/  LDS.U16 R108, [R102] ;  /* 0x00000000666c7984 */ /* 0x000e620000000400 */
[----:B------:R-:W-:-:S04]  /*b3d0*/  PRMT R103, R103, 0x5410, RZ ;  /* 0x0000541067677816 */ /* 0x000fc800000000ff */
[----:B------:R-:W-:Y:S01]  /*b3e0*/  LDS.U16 R104, [R104] ;  /* 0x0000000068687984 */ /* 0x000fe20000000400 */
[----:B0-----:R-:W-:Y:S02]  /*b3f0*/  PRMT R105, R105, 0x5410, R106 ;  /* 0x0000541069697816 */ /* 0x001fe4000000006a */
                                                                                                 /* 0x0000006d3d6a7241 */
                                                                                                 /* 0x1c0fe4000000803e */
                                                                                                 /* 0x0000006d3d3d7241 */
                                                                                                 /* 0x000fe4000001003e */
        /* <DEDUP_REMOVED lines=39> */
                                                                                                 /* 0x4040006c6c6c7241 */
                                                                                                 /* 0x000fe4000000003d */
[----:B------:R-:W-:-:S02]  /*b6a0*/  ISETP.NE.AND P0, PT, R99, 0x12, PT ;  /* 0x000000126300780c */ /* 0x000fc40003f05270 */
[----:B------:R-:W-:Y:S01]  /*b6b0*/  HMNMX2 R61, |R106|, 65504, 65504, PT ;  /* 0x7bff7bff6a3d7840 */ /* 0x000fe20003800200 */
[----:B------:R-:W-:-:S04]  /*b6c0*/  LOP3.LUT R108, R105, R108, RZ, 0xfc, !PT ;  /* 0x0000006c696c7212 */ /* 0x000fc800078efcff */
[----:B------:R-:W-:-:S04]  /*b6d0*/  LOP3.LUT R105, R61, 0x80008000, RZ, 0xfc, !PT ;  /* 0x800080003d697812 */ /* 0x000fc800078efcff */
                                                                                                 /* 0x000000693d6a7241 */
                                                                                                 /* 0x1c0fe4000000806c */
                                                                                                 /* 0x000000693d6d7241 */
                                                                                                 /* 0x1c0fe4000000006c */
                                                                                                 /* 0x000000693d697241 */
                                                                                                 /* 0x000fe4000001006c */
        /* <DEDUP_REMOVED lines=21> */
                                                                                                 /* 0x0000006d3b6e7241 */
                                                                                                 /* 0x000fe2000000003c */
        /* <DEDUP_REMOVED lines=21> */
                                                                                                 /* 0x0000006d3b6a7241 */
                                                                                                 /* 0x1c0fe4000000803c */
                                                                                                 /* 0x0000006d3b3b7241 */
                                                                                                 /* 0x000fe4000001003c */
        /* <DEDUP_REMOVED lines=39> */
                                                                                                 /* 0x4040006c6c6c7241 */
                                                                                                 /* 0x000fe4000000003b */
[----:B------:R-:W-:-:S02]  /*bc60*/  ISETP.NE.AND P0, PT, R99, 0x13, PT ;  /* 0x000000136300780c */ /* 0x000fc40003f05270 */
[----:B------:R-:W-:Y:S01]  /*bc70*/  HMNMX2 R59, |R106|, 65504, 65504, PT ;  /* 0x7bff7bff6a3b7840 */ /* 0x000fe20003800200 */
[----:B------:R-:W-:-:S04]  /*bc80*/  LOP3.LUT R108, R105, R108, RZ, 0xfc, !PT ;  /* 0x0000006c696c7212 */ /* 0x000fc800078efcff */
[----:B------:R-:W-:-:S04]  /*bc90*/  LOP3.LUT R105, R59, 0x80008000, RZ, 0xfc, !PT ;  /* 0x800080003b697812 */ /* 0x000fc800078efcff */
                                                                                                 /* 0x000000693b6a7241 */
                                                                                                 /* 0x1c0fe4000000806c */
                                                                                                 /* 0x000000693b6d7241 */
                                                                                                 /* 0x1c0fe4000000006c */
                                                                                                 /* 0x000000693b697241 */
                                                                                                 /* 0x000fe4000001006c */
        /* <DEDUP_REMOVED lines=21> */
                                                                                                 /* 0x0000006d396e7241 */
                                                                                                 /* 0x000fe2000000003a */
        /* <DEDUP_REMOVED lines=21> */
                                                                                                 /* 0x0000006d396a7241 */
                                                                                                 /* 0x1c0fe4000000803a */
                                                                                                 /* 0x0000006d39397241 */
                                                                                                 /* 0x000fe4000001003a */
        /* <DEDUP_REMOVED lines=39> */
                                                                                                 /* 0x4040006c6c6c7241 */
                                                                                                 /* 0x000fe40000000039 */
[----:B------:R-:W-:-:S02]  /*c220*/  ISETP.NE.AND P0, PT, R99, 0x14, PT ;  /* 0x000000146300780c */ /* 0x000fc40003f05270 */
[----:B------:R-:W-:Y:S01]  /*c230*/  HMNMX2 R57, |R106|, 65504, 65504, PT ;  /* 0x7bff7bff6a397840 */ /* 0x000fe20003800200 */
[----:B------:R-:W-:-:S04]  /*c240*/  LOP3.LUT R108, R105, R108, RZ, 0xfc, !PT ;  /* 0x0000006c696c7212 */ /* 0x000fc800078efcff */
[----:B------:R-:W-:-:S04]  /*c250*/  LOP3.LUT R105, R57, 0x80008000, RZ, 0xfc, !PT ;  /* 0x8000800039697812 */ /* 0x000fc800078efcff */
                                                                                                 /* 0x00000069396a7241 */
                                                                                                 /* 0x1c0fe4000000806c */
                                                                                                 /* 0x00000069396d7241 */
                                                                                                 /* 0x1c0fe4000000006c */
                                                                                                 /* 0x0000006939697241 */
                                                                                                 /* 0x000fe4000001006c */
        /* <DEDUP_REMOVED lines=21> */
                                                                                                 /* 0x0000006d376e7241 */
                                                                                                 /* 0x000fe20000000038 */
        /* <DEDUP_REMOVED lines=21> */
                                                                                                 /* 0x0000006d376a7241 */
                                                                                                 /* 0x1c0fe40000008038 */
                                                                                                 /* 0x0000006d37377241 */
                                                                                                 /* 0x000fe40000010038 */
        /* <DEDUP_REMOVED lines=39> */
                                                                                                 /* 0x4040006c6c6c7241 */
                                                                                                 /* 0x000fe40000000037 */
[----:B------:R-:W-:-:S02]  /*c7e0*/  ISETP.NE.AND P0, PT, R99, 0x15, PT ;  /* 0x000000156300780c */ /* 0x000fc40003f05270 */
[----:B------:R-:W-:Y:S01]  /*c7f0*/  HMNMX2 R55, |R106|, 65504, 65504, PT ;  /* 0x7bff7bff6a377840 */ /* 0x000fe20003800200 */
[----:B------:R-:W-:-:S04]  /*c800*/  LOP3.LUT R108, R105, R108, RZ, 0xfc, !PT ;  /* 0x0000006c696c7212 */ /* 0x000fc800078efcff */
[----:B------:R-:W-:-:S04]  /*c810*/  LOP3.LUT R105, R55, 0x80008000, RZ, 0xfc, !PT ;  /* 0x8000800037697812 */ /* 0x000fc800078efcff */
                                                                                                 /* 0x00000069376a7241 */
                                                                                                 /* 0x1c0fe4000000806c */
                                                                                                 /* 0x00000069376d7241 */
                                                                                                 /* 0x1c0fe4000000006c */
                                                                                                 /* 0x0000006937697241 */
                                                                                                 /* 0x000fe4000001006c */
        /* <DEDUP_REMOVED lines=22> */
                                                                                                 /* 0x0000006d356e7241 */
                                                                                                 /* 0x000fe20000000036 */
        /* <DEDUP_REMOVED lines=21> */
                                                                                                 /* 0x0000006d356a7241 */
                                                                                                 /* 0x1c0fe40000008036 */
                                                                                                 /* 0x0000006d35357241 */
                                                                                                 /* 0x000fe40000010036 */
        /* <DEDUP_REMOVED lines=39> */
                                                                                                 /* 0x4040006c6c6c7241 */
                                                                                                 /* 0x000fe40000000035 */
[----:B------:R-:W-:-:S02]  /*cdb0*/  ISETP.NE.AND P0, PT, R99, 0x16, PT ;  /* 0x000000166300780c */ /* 0x000fc40003f05270 */
[----:B------:R-:W-:Y:S01]  /*cdc0*/  HMNMX2 R53, |R106|, 65504, 65504, PT ;  /* 0x7bff7bff6a357840 */ /* 0x000fe20003800200 */
[----:B------:R-:W-:-:S04]  /*cdd0*/  LOP3.LUT R108, R105, R108, RZ, 0xfc, !PT ;  /* 0x0000006c696c7212 */ /* 0x000fc800078efcff */
[----:B------:R-:W-:-:S04]  /*cde0*/  LOP3.LUT R105, R53, 0x80008000, RZ, 0xfc, !PT ;  /* 0x8000800035697812 */ /* 0x000fc800078efcff */
                                                                                                 /* 0x00000069356a7241 */
                                                                                                 /* 0x1c0fe4000000806c */
                                                                                                 /* 0x00000069356d7241 */
                                                                                                 /* 0x1c0fe4000000006c */
                                                                                                 /* 0x0000006935697241 */
                                                                                                 /* 0x000fe4000001006c */
        /* <DEDUP_REMOVED lines=17> */
[----:B------:R-:W-:Y:S02]  /*cf30*/  HSET2.BF.LE.AND R96, R4.H0_H0, c[0x0] [0xad8], PT ;  /* 0x0002b60004607633 */ /* 0x000fe40003803880 */
[----:B------:R-:W-:-:S02]  /*cf40*/  HADD2 R97, R130.H0_H0, c[0x0] [0xad8] ;  /* 0x0002b60082617630 */ /* 0x000fc40000000800 */
[----:B------:R-:W-:Y:S02]  /*cf50*/  HADD2 R101, R130.H0_H0, c[0x0] [0xae0] ;  /* 0x0002b80082657630 */ /* 0x000fe40000000800 */
        /* <DEDUP_REMOVED lines=15> */
[----:B------:R-:W-:Y:S01]  /*d050*/  LOP3.LUT R104, R51, 0x80008000, RZ, 0xfc, !PT ;  /* 0x8000800033687812 */ /* 0x000fe200078efcff */
[----:B------:R-:W-:Y:S01]  /*d060*/  LDS.U16 R107, [R102] ;  /* 0x00000000666b7984 */ /* 0x000fe20000000400 */
[----:B------:R-:W-:-:S02]  /*d070*/  PRMT R103, R103, 0x5410, RZ ;  /* 0x0000541067677816 */ /* 0x000fc400000000ff */
                                                                                                 /* 0x00000068336d7241 */
                                                                                                 /* 0x1c0fe20000000034 */
[----:B------:R-:W1:Y:S01]  /*d090*/  LDS.U16 R108, [R101] ;  /* 0x00000000656c7984 */ /* 0x000e620000000400 */
                                                                                                 /* 0x0000006833337241 */
                                                                                                 /* 0x000fc60000008034 */
        /* <DEDUP_REMOVED lines=9> */
[----:B------:R-:W-:Y:S01]  /*d140*/  PRMT R104, R51, 0xfdb9, R52 ;  /* 0x0000fdb933687816 */ /* 0x000fe20000000034 */
[----:B------:R-:W-:-:S04]  /*d150*/  IDP.4A.S8.S8 R105, R105, c[0x2][0x8], RZ ;  /* 0x0080020069697a26 */ /* 0x000fc800000006ff */
[----:B------:R-:W-:Y:S02]  /*d160*/  IDP.4A.S8.S8 R104, R104, c[0x2][0x0], RZ ;  /* 0x0080000068687a26 */ /* 0x000fe400000006ff */
[----:B------:R-:W-:Y:S02]  /*d170*/  @!P0 PRMT R51, R51, 0x5432, R51 ;  /* 0x0000543233338816 */ /* 0x000fe40000000033 */
[----:B------:R-:W-:-:S03]  /*d180*/  IMAD R105, R105, 0x10, R104 ;  /* 0x0000001069697824 */ /* 0x000fc600078e0268 */
[----:B------:R-:W-:Y:S01]  /*d190*/  HSETP2.LTU.AND P1, PT, |R52|.H0_H0, |R51|.H0_H0, PT ;  /* 0x6000003334007234 */ /* 0x000fe20003f29a00 */
[----:B------:R-:W0:Y:S01]  /*d1a0*/  POPC R106, R105 ;  /* 0x00000069006a7309 */ /* 0x000e220000000000 */
[----:B------:R-:W-:-:S11]  /*d1b0*/  HMNMX2 R107, |R51|, |R52|.H0_H0, PT ;  /* 0x60000034336b7240 */ /* 0x000fd60003800200 */
[----:B------:R-:W-:Y:S02]  /*d1c0*/  @P1 PRMT R107, R51, 0x1054, R107 ;  /* 0x00001054336b1816 */ /* 0x000fe4000000006b */
[----:B------:R-:W-:Y:S02]  /*d1d0*/  SEL R51, RZ, 0x1, P0 ;  /* 0x00000001ff337807 */ /* 0x000fe40000000000 */
[----:B0-----:R-:W-:Y:S01]  /*d1e0*/  LOP3.LUT R106, R106, 0x1, RZ, 0xc0, !PT ;  /* 0x000000016a6a7812 */ /* 0x001fe200078ec0ff */
[----:B------:R-:W-:Y:S01]  /*d1f0*/  HSETP2.LTU.AND P2, PT, |R52|.H1_H1, |R107|.H0_H0, PT ;  /* 0x6000006b34007234 */ /* 0x000fe20003f49e00 */
[----:B------:R-:W-:Y:S01]  /*d200*/  SEL R51, R51, 0x2, !P1 ;  /* 0x0000000233337807 */ /* 0x000fe20004800000 */
[----:B------:R-:W-:Y:S01]  /*d210*/  HMNMX2 R104, |R107|, |R52|.H1_H1, PT ;  /* 0x700000346b687240 */ /* 0x000fe20003800200 */
[----:B------:R-:W-:Y:S02]  /*d220*/  ISETP.NE.U32.AND P0, PT, R106, 0x1, PT ;  /* 0x000000016a00780c */ /* 0x000fe40003f05070 */
[----:B------:R-:W-:-:S02]  /*d230*/  SEL R51, R51, 0x3, !P2 ;  /* 0x0000000333337807 */ /* 0x000fc40005000000 */
[----:B------:R-:W-:Y:S02]  /*d240*/  SEL R106, R93, 0x28a028a, P0 ;  /* 0x028a028a5d6a7807 */ /* 0x000fe40000000000 */
[----:B------:R-:W-:Y:S02]  /*d250*/  ISETP.NE.AND P0, PT, R99, 0x17, PT ;  /* 0x000000176300780c */ /* 0x000fe40003f05270 */
                                                                                                 /* 0x4040006a6a697241 */
                                                                                                 /* 0x000fe40000000069 */
[----:B------:R-:W-:-:S05]  /*d270*/  @P2 PRMT R104, R107, 0x1054, R104 ;  /* 0x000010546b682816 */ /* 0x000fca0000000068 */
[----:B------:R-:W-:Y:S02]  /*d280*/  HSETP2.LTU.AND P3, PT, |R103|.H0_H0, |R104|.H0_H0, PT ;  /* 0x6000006867007234 */ /* 0x000fe40003f69a00 */
[----:B------:R-:W-:-:S11]  /*d290*/  HMNMX2 R103, |R104|, |R103|.H0_H0, PT ;  /* 0x6000006768677240 */ /* 0x000fd60003800200 */
[----:B------:R-:W-:Y:S02]  /*d2a0*/  @P3 PRMT R103, R104, 0x1054, R103 ;  /* 0x0000105468673816 */ /* 0x000fe40000000067 */
[----:B------:R-:W-:-:S03]  /*d2b0*/  SEL R104, R51, 0x4, !P3 ;  /* 0x0000000433687807 */ /* 0x000fc60005800000 */
[----:B------:R-:W-:Y:S02]  /*d2c0*/  HMUL2 R51, R103, c[0x0] [0x16c] ;  /* 0x00005b0067337a32 */ /* 0x000fe40000000000 */
[----:B------:R-:W-:-:S03]  /*d2d0*/  IMAD.SHL.U32 R103, R104, 0x2, RZ ;  /* 0x0000000268677824 */ /* 0x000fc600078e00ff */
[----:B------:R-:W-:Y:S02]  /*d2e0*/  HMNMX2 R51, |R51|, 65504, 65504, PT ;  /* 0x7bff7bff33337840 */ /* 0x000fe40003800200 */
[----:B------:R-:W-:-:S03]  /*d2f0*/  SHF.L.U32 R106, R94, R103, RZ ;  /* 0x000000675e6a7219 */ /* 0x000fc600000006ff */
[----:B------:R-:W-:Y:S02]  /*d300*/  LOP3.LUT R103, R51, 0x80008000, RZ, 0xfc, !PT ;  /* 0x8000800033677812 */ /* 0x000fe400078efcff */
[----:B------:R-:W-:Y:S01]  /*d310*/  LOP3.LUT R106, R106, R105, RZ, 0xfc, !PT ;  /* 0x000000696a6a7212 */ /* 0x000fe200078efcff */
[----:B------:R-:W-:-:S03]  /*d320*/  IMAD.SHL.U32 R105, R104, 0x8000000, RZ ;  /* 0x0800000068697824 */ /* 0x000fc600078e00ff */
                                                                                                 /* 0x00000067336c7241 */
                                                                                                 /* 0x1c0fe4000000006a */
                                                                                                 /* 0x0000006733677241 */
                                                                                                 /* 0x000fc8000000806a */
[----:B------:R-:W-:Y:S01]  /*d350*/  HFMA2.MMA R108, R109, 1, 1, R108 ;  /* 0x3c003c006d6c7835 */ /* 0x000fe2000000006c */
[----:B------:R-:W-:-:S05]  /*d360*/  HADD2 R52, R52, R103 ;  /* 0x0000006734347230 */ /* 0x000fca0000000000 */
[----:B------:R-:W-:-:S04]  /*d370*/  PRMT R107, R52, 0x7610, R107 ;  /* 0x00007610346b7816 */ /* 0x000fc8000000006b */
[----:B------:R-:W-:Y:S02]  /*d380*/  PRMT R0, R108, 0x7610, R0 ;  /* 0x000076106c007816 */ /* 0x000fe40000000000 */
[----:B------:R-:W-:Y:S02]  /*d390*/  SHF.R.U32.HI R103, RZ, 0x10, R108 ;  /* 0x00000010ff677819 */ /* 0x000fe4000001166c */
[----:B------:R-:W-:Y:S01]  /*d3a0*/  SHF.R.U32.HI R108, RZ, 0x10, R52 ;  /* 0x00000010ff6c7819 */ /* 0x000fe20000011634 */
[----:B------:R0:W-:Y:S01]  /*d3b0*/  STS.U16 [R97], R0 ;  /* 0x0000000061007388 */ /* 0x0001e20000000400 */
[----:B------:R-:W-:-:S03]  /*d3c0*/  LOP3.LUT R52, R105, 0xf8000000, R106, 0xe2, !PT ;  /* 0xf800000069347812 */ /* 0x000fc600078ee26a */
[----:B------:R0:W-:Y:S04]  /*d3d0*/  STS.U16 [R96], R103 ;  /* 0x0000006760007388 */ /* 0x0001e80000000400 */
[----:B------:R0:W-:Y:S04]  /*d3e0*/  STS.U16 [R102], R107 ;  /* 0x0000006b66007388 */ /* 0x0001e80000000400 */
[----:B------:R0:W-:Y:S04]  /*d3f0*/  STS.U16 [R101], R108 ;  /* 0x0000006c65007388 */ /* 0x0001e80000000400 */
[----:B------:R-:W-:Y:S06]  /*d400*/  @!P0 BAR.SYNC 0x0 ;  /* 0x0000000000008b1d */ /* 0x000fec0000000000 */
[----:B------:R-:W-:-:S13]  /*d410*/  ISETP.NE.AND P0, PT, R99, 0x17, PT ;  /* 0x000000176300780c */ /* 0x000fda0003f05270 */
[----:B------:R-:W-:Y:S05]  /*d420*/  @!P0 BRA `(.L_x_82) ;  /* 0x00006df000008947 */ /* 0x000fea0003800000 */
[----:B0-----:R-:W-:Y:S02]  /*d430*/  HSET2.BF.LE.AND R96, R4.H0_H0, c[0x0] [0xaf0], PT ;  /* 0x0002bc0004607633 */ /* 0x001fe40003803880 */
[C---:B------:R-:W-:Y:S02]  /*d440*/  HADD2 R97, R130.reuse.H0_H0, c[0x0] [0xaf0] ;  /* 0x0002bc0082617630 */ /* 0x040fe40000000800 */
[----:B------:R-:W-:Y:S02]  /*d450*/  HADD2 R101, R130.H0_H0, c[0x0] [0xaf8] ;  /* 0x0002be0082657630 */ /* 0x000fe40000000800 */
[----:B------:R-:W-:Y:S02]  /*d460*/  HFMA2 R96, -R96, c[0x0] [0x164].H1_H1, R97 ;  /* 0x3000590060607a31 */ /* 0x000fe40000000161 */
[C---:B------:R-:W-:Y:S02]  /*d470*/  HSET2.BF.LE.AND R97, R4.reuse.H0_H0, c[0x0] [0xaf8], PT ;  /* 0x0002be0004617633 */ /* 0x040fe40003803880 */
[----:B------:R-:W-:Y:S01]  /*d480*/  HSET2.BF.LE.AND R103, R4.H0_H0, c[0x0] [0xb00], PT ;  /* 0x0002c00004677633 */ /* 0x000fe20003803880 */
[----:B------:R-:W-:Y:S01]  /*d490*/  LEA R96, R96, c[0x0][0xaf4], 0x1 ;  /* 0x0002bd0060607a11 */ /* 0x000fe200078e08ff */
[----:B------:R-:W-:-:S02]  /*d4a0*/  HADD2 R104, R130.H0_H0, c[0x0] [0xb00] ;  /* 0x0002c00082687630 */ /* 0x000fc40000000800 */
[----:B------:R-:W-:Y:S01]  /*d4b0*/  HFMA2 R101, -R97, c[0x0] [0x164].H1_H1, R101 ;  /* 0x3000590061657a31 */ /* 0x000fe20000000165 */
[----:B------:R-:W-:Y:S01]  /*d4c0*/  PRMT R97, R96, 0x5410, RZ ;  /* 0x0000541060617816 */ /* 0x000fe200000000ff */
[----:B------:R-:W-:Y:S01]  /*d4d0*/  HFMA2 R103, -R103, c[0x0] [0x164].H1_H1, R104 ;  /* 0x3000590067677a31 */ /* 0x000fe20000000168 */
[----:B------:R-:W-:Y:S02]  /*d4e0*/  SHF.R.U32.HI R96, RZ, 0x10, R96 ;  /* 0x00000010ff607819 */ /* 0x000fe40000011660 */
[----:B------:R-:W-:Y:S01]  /*d4f0*/  LEA R101, R101, c[0x0][0xafc], 0x1 ;  /* 0x0002bf0065657a11 */ /* 0x000fe200078e08ff */
[----:B------:R-:W-:Y:S01]  /*d500*/  LDS.U16 R105, [R97] ;  /* 0x0000000061697984 */ /* 0x000fe20000000400 */
[----:B------:R-:W-:Y:S02]  /*d510*/  LEA R103, R103, c[0x0][0xb04], 0x1 ;  /* 0x0002c10067677a11 */ /* 0x000fe400078e08ff */
[----:B------:R-:W-:Y:S01]  /*d520*/  PRMT R102, R101, 0x5410, RZ ;  /* 0x0000541065667816 */ /* 0x000fe200000000ff */
[----:B------:R-:W0:Y:S01]  /*d530*/  LDS.U16 R106, [R96] ;  /* 0x00000000606a7984 */ /* 0x000e220000000400 */
[----:B------:R-:W-:-:S02]  /*d540*/  SHF.R.U32.HI R101, RZ, 0x10, R101 ;  /* 0x00000010ff657819 */ /* 0x000fc40000011665 */
[----:B------:R-:W-:Y:S01]  /*d550*/  LOP3.LUT R104, R49, 0x80008000, RZ, 0xfc, !PT ;  /* 0x8000800031687812 */ /* 0x000fe200078efcff */
[----:B------:R-:W-:Y:S01]  /*d560*/  LDS.U16 R107, [R102] ;  /* 0x00000000666b7984 */ /* 0x000fe20000000400 */
[----:B------:R-:W-:Y:S02]  /*d570*/  PRMT R103, R103, 0x5410, RZ ;  /* 0x0000541067677816 */ /* 0x000fe400000000ff */
                                                                                                 /* 0x00000068316d7241 */
                                                                                                 /* 0x1c0fe20000000032 */
[----:B------:R-:W1:Y:S01]  /*d590*/  LDS.U16 R108, [R101] ;  /* 0x00000000656c7984 */ /* 0x000e620000000400 */
                                                                                                 /* 0x0000006831317241 */
                                                                                                 /* 0x000fc60000008032 */
        /* <DEDUP_REMOVED lines=27> */
                                                                                                 /* 0x4040006a6a697241 */
                                                                                                 /* 0x000fe40000000069 */
        /* <DEDUP_REMOVED lines=12> */
                                                                                                 /* 0x00000067316c7241 */
                                                                                                 /* 0x1c0fe4000000006a */
                                                                                                 /* 0x0000006731677241 */
                                                                                                 /* 0x000fc8000000806a */
[----:B------:R-:W-:Y:S01]  /*d850*/  HFMA2.MMA R108, R109, 1, 1, R108 ;  /* 0x3c003c006d6c7835 */ /* 0x000fe2000000006c */
[----:B------:R-:W-:-:S05]  /*d860*/  HADD2 R50, R50, R103 ;  /* 0x0000006732327230 */ /* 0x000fca0000000000 */
[----:B------:R-:W-:-:S04]  /*d870*/  PRMT R107, R50, 0x7610, R107 ;  /* 0x00007610326b7816 */ /* 0x000fc8000000006b */
[----:B------:R-:W-:Y:S02]  /*d880*/  PRMT R0, R108, 0x7610, R0 ;  /* 0x000076106c007816 */ /* 0x000fe40000000000 */
[----:B------:R-:W-:Y:S02]  /*d890*/  SHF.R.U32.HI R103, RZ, 0x10, R108 ;  /* 0x00000010ff677819 */ /* 0x000fe4000001166c */
[----:B------:R-:W-:Y:S01]  /*d8a0*/  SHF.R.U32.HI R108, RZ, 0x10, R50 ;  /* 0x00000010ff6c7819 */ /* 0x000fe20000011632 */
[----:B------:R-:W-:Y:S01]  /*d8b0*/  STS.U16 [R97], R0 ;  /* 0x0000000061007388 */ /* 0x000fe20000000400 */
[----:B------:R-:W-:-:S03]  /*d8c0*/  LOP3.LUT R50, R105, 0xf8000000, R106, 0xe2, !PT ;  /* 0xf800000069327812 */ /* 0x000fc600078ee26a */
        /* <DEDUP_REMOVED lines=9> */
                                                                                                 /* 0x0000006d2f6e7241 */
                                                                                                 /* 0x000fe20000000030 */
        /* <DEDUP_REMOVED lines=21> */
                                                                                                 /* 0x0000006d2f6a7241 */
                                                                                                 /* 0x1c0fe40000008030 */
                                                                                                 /* 0x0000006d2f2f7241 */
                                                                                                 /* 0x000fe40000010030 */
        /* <DEDUP_REMOVED lines=39> */
                                                                                                 /* 0x4040006c6c6c7241 */
                                                                                                 /* 0x000fe4000000002f */
[----:B------:R-:W-:-:S02]  /*dd60*/  ISETP.NE.AND P0, PT, R99, 0x19, PT ;  /* 0x000000196300780c */ /* 0x000fc40003f05270 */
[----:B------:R-:W-:Y:S01]  /*dd70*/  HMNMX2 R47, |R106|, 65504, 65504, PT ;  /* 0x7bff7bff6a2f7840 */ /* 0x000fe20003800200 */
[----:B------:R-:W-:-:S04]  /*dd80*/  LOP3.LUT R108, R105, R108, RZ, 0xfc, !PT ;  /* 0x0000006c696c7212 */ /* 0x000fc800078efcff */
[----:B------:R-:W-:-:S04]  /*dd90*/  LOP3.LUT R105, R47, 0x80008000, RZ, 0xfc, !PT ;  /* 0x800080002f697812 */ /* 0x000fc800078efcff */
                                                                                                 /* 0x000000692f6a7241 */
                                                                                                 /* 0x1c0fe4000000806c */
                                                                                                 /* 0x000000692f6d7241 */
                                                                                                 /* 0x1c0fe4000000006c */
                                                                                                 /* 0x000000692f697241 */
                                                                                                 /* 0x000fe4000001006c */
        /* <DEDUP_REMOVED lines=39> */
                                                                                                 /* 0x000000682d6d7241 */
                                                                                                 /* 0x1c0fe2000000002e */
[----:B------:R-:W1:Y:S01]  /*e050*/  LDS.U16 R108, [R101] ;  /* 0x00000000656c7984 */ /* 0x000e620000000400 */
                                                                                                 /* 0x000000682d2d7241 */
                                                                                                 /* 0x000fc6000000802e */
        /* <DEDUP_REMOVED lines=27> */
                                                                                                 /* 0x4040006a6a697241 */
                                                                                                 /* 0x000fe40000000069 */
        /* <DEDUP_REMOVED lines=12> */
                                                                                                 /* 0x000000672d6c7241 */
                                                                                                 /* 0x1c0fe4000000006a */
                                                                                                 /* 0x000000672d677241 */
                                                                                                 /* 0x000fc8000000806a */
        /* <DEDUP_REMOVED lines=34> */
                                                                                                 /* 0x000000682b6d7241 */
                                                                                                 /* 0x1c0fe2000000002c */
[----:B------:R-:W1:Y:S01]  /*e540*/  LDS.U16 R108, [R101] ;  /* 0x00000000656c7984 */ /* 0x000e620000000400 */
                                                                                                 /* 0x000000682b2b7241 */
                                                                                                 /* 0x000fc6000000802c */
        /* <DEDUP_REMOVED lines=27> */
                                                                                                 /* 0x4040006a6a697241 */
                                                                                                 /* 0x000fe40000000069 */
        /* <DEDUP_REMOVED lines=12> */
                                                                                                 /* 0x000000672b6c7241 */
                                                                                                 /* 0x1c0fe4000000006a */
                                                                                                 /* 0x000000672b677241 */
                                                                                                 /* 0x000fc8000000806a */
        /* <DEDUP_REMOVED lines=14> */
[----:B0-----:R-:W-:Y:S01]  /*e8e0*/  HSET2.BF.LE.AND R96, R4.H0_H0, c[0x0] [0xb50], PT ;  /* 0x0002d40004607633 */ /* 0x001fe20003803880 */
[C---:B------:R-:W-:Y:S01]  /*e8f0*/  LOP3.LUT R106, R41.reuse, 0x80008000, RZ, 0xfc, !PT ;  /* 0x80008000296a7812 */ /* 0x040fe200078efcff */
[C---:B------:R-:W-:Y:S02]  /*e900*/  HADD2 R97, R130.reuse.H0_H0, c[0x0] [0xb50] ;  /* 0x0002d40082617630 */ /* 0x040fe40000000800 */
[----:B------:R-:W-:Y:S01]  /*e910*/  HADD2 R101, R130.H0_H0, c[0x0] [0xb58] ;  /* 0x0002d60082657630 */ /* 0x000fe20000000800 */
                                                                                                 /* 0x0000006a296b7241 */
                                                                                                 /* 0x1c0fe2000000002a */
[----:B------:R-:W-:Y:S01]  /*e930*/  HFMA2 R96, -R96, c[0x0] [0x164].H1_H1, R97 ;  /* 0x3000590060607a31 */ /* 0x000fe20000000161 */
                                                                                                 /* 0x0000006a29297241 */
                                                                                                 /* 0x000fe2000000802a */
        /* <DEDUP_REMOVED lines=32> */
[----:B------:R-:W-:Y:S02]  /*eb50*/  SEL R105, R93, 0x28a028a, P0 ;  /* 0x028a028a5d697807 */ /* 0x000fe40000000000 */
[----:B------:R-:W-:Y:S02]  /*eb60*/  ISETP.NE.AND P0, PT, R99, 0x1c, PT ;  /* 0x0000001c6300780c */ /* 0x000fe40003f05270 */
                                                                                                 /* 0x4040006969667241 */
                                                                                                 /* 0x000fe40000000066 */
        /* <DEDUP_REMOVED lines=9> */
                                                                                                 /* 0x00000068296a7241 */
                                                                                                 /* 0x1c0fe40000000066 */
                                                                                                 /* 0x0000006829697241 */
                                                                                                 /* 0x000fc80000008066 */
        /* <DEDUP_REMOVED lines=31> */
                                                                                                 /* 0x00000068276d7241 */
                                                                                                 /* 0x1c0fe20000000028 */
[----:B------:R-:W1:Y:S01]  /*ee30*/  LDS.U16 R108, [R101] ;  /* 0x00000000656c7984 */ /* 0x000e620000000400 */
                                                                                                 /* 0x0000006827277241 */
                                                                                                 /* 0x000fc60000008028 */
        /* <DEDUP_REMOVED lines=27> */
                                                                                                 /* 0x4040006a6a697241 */
                                                                                                 /* 0x000fe40000000069 */
        /* <DEDUP_REMOVED lines=12> */
                                                                                                 /* 0x00000067276c7241 */
                                                                                                 /* 0x1c0fe4000000006a */
                                                                                                 /* 0x0000006727677241 */
                                                                                                 /* 0x000fc8000000806a */
        /* <DEDUP_REMOVED lines=35> */
                                                                                                 /* 0x00000068256d7241 */
                                                                                                 /* 0x1c0fe20000000026 */
[----:B------:R-:W1:Y:S01]  /*f330*/  LDS.U16 R108, [R101] ;  /* 0x00000000656c7984 */ /* 0x000e620000000400 */
                                                                                                 /* 0x0000006825257241 */
                                                                                                 /* 0x000fc60000008026 */
        /* <DEDUP_REMOVED lines=27> */
                                                                                                 /* 0x4040006a6a697241 */
                                                                                                 /* 0x000fe40000000069 */
        /* <DEDUP_REMOVED lines=12> */
                                                                                                 /* 0x00000067256c7241 */
                                                                                                 /* 0x1c0fe4000000006a */
                                                                                                 /* 0x0000006725677241 */
                                                                                                 /* 0x000fc8000000806a */
        /* <DEDUP_REMOVED lines=34> */
                                                                                                 /* 0x00000068236d7241 */
                                                                                                 /* 0x1c0fe20000000024 */
[----:B------:R-:W1:Y:S01]  /*f820*/  LDS.U16 R108, [R101] ;  /* 0x00000000656c7984 */ /* 0x000e620000000400 */
                                                                                                 /* 0x0000006823237241 */
                                                                                                 /* 0x000fc60000008024 */
        /* <DEDUP_REMOVED lines=27> */
                                                                                                 /* 0x4040006a6a697241 */
                                                                                                 /* 0x000fe40000000069 */
        /* <DEDUP_REMOVED lines=12> */
                                                                                                 /* 0x00000067236c7241 */
                                                                                                 /* 0x1c0fe4000000006a */
                                                                                                 /* 0x0000006723677241 */
                                                                                                 /* 0x000fc8000000806a */
        /* <DEDUP_REMOVED lines=35> */
                                                                                                 /* 0x00000068216d7241 */
                                                                                                 /* 0x1c0fe20000000022 */
[----:B------:R-:W1:Y:S01]  /*fd20*/  LDS.U16 R108, [R101] ;  /* 0x00000000656c7984 */ /* 0x000e620000000400 */
                                                                                                 /* 0x0000006821217241 */
                                                                                                 /* 0x000fc60000008022 */
        /* <DEDUP_REMOVED lines=27> */
                                                                                                 /* 0x4040006a6a697241 */
                                                                                                 /* 0x000fe40000000069 */
        /* <DEDUP_REMOVED lines=12> */
                                                                                                 /* 0x00000067216c7241 */
                                                                                                 /* 0x1c0fe4000000006a */
                                                                                                 /* 0x0000006721677241 */
                                                                                                 /* 0x000fc8000000806a */
        /* <DEDUP_REMOVED lines=34> */
                                                                                                 /* 0x000000681f6d7241 */
                                                                                                 /* 0x1c0fe20000000020 */
[----:B------:R-:W1:Y:S01]  /*10210*/  LDS.U16 R108, [R101] ;  /* 0x00000000656c7984 */ /* 0x000e620000000400 */
                                                                                                 /* 0x000000681f1f7241 */
                                                                                                 /* 0x000fc60000008020 */
        /* <DEDUP_REMOVED lines=27> */
                                                                                                 /* 0x4040006a6a697241 */
                                                                                                 /* 0x000fe40000000069 */
        /* <DEDUP_REMOVED lines=12> */
                                                                                                 /* 0x000000671f6c7241 */
                                                                                                 /* 0x1c0fe4000000006a */
                                                                                                 /* 0x000000671f677241 */
                                                                                                 /* 0x000fc8000000806a */
        /* <DEDUP_REMOVED lines=35> */
                                                                                                 /* 0x000000681d6d7241 */
                                                                                                 /* 0x1c0fe2000000001e */
[----:B------:R-:W1:Y:S01]  /*10710*/  LDS.U16 R108, [R101] ;  /* 0x00000000656c7984 */ /* 0x000e620000000400 */
                                                                                                 /* 0x000000681d1d7241 */
                                                                                                 /* 0x000fc6000000801e */
        /* <DEDUP_REMOVED lines=27> */
                                                                                                 /* 0x4040006a6a697241 */
                                                                                                 /* 0x000fe40000000069 */
        /* <DEDUP_REMOVED lines=12> */
                                                                                                 /* 0x000000671d6c7241 */
                                                                                                 /* 0x1c0fe4000000006a */
                                                                                                 /* 0x000000671d677241 */
                                                                                                 /* 0x000fc8000000806a */
        /* <DEDUP_REMOVED lines=34> */
                                                                                                 /* 0x000000681b6d7241 */
                                                                                                 /* 0x1c0fe2000000001c */
[----:B------:R-:W1:Y:S01]  /*10c00*/  LDS.U16 R108, [R101] ;  /* 0x00000000656c7984 */ /* 0x000e620000000400 */
                                                                                                 /* 0x000000681b1b7241 */
                                                                                                 /* 0x000fc6000000801c */
        /* <DEDUP_REMOVED lines=27> */
                                                                                                 /* 0x4040006a6a697241 */
                                                                                                 /* 0x000fe40000000069 */
        /* <DEDUP_REMOVED lines=12> */
                                                                                                 /* 0x000000671b6c7241 */
                                                                                                 /* 0x1c0fe4000000006a */
                                                                                                 /* 0x000000671b677241 */
                                                                                                 /* 0x000fc8000000806a */
        /* <DEDUP_REMOVED lines=35> */
                                                                                                 /* 0x00000068196d7241 */
                                                                                                 /* 0x1c0fe2000000001a */
[----:B------:R-:W1:Y:S01]  /*11100*/  LDS.U16 R108, [R101] ;  /* 0x00000000656c7984 */ /* 0x000e620000000400 */
                                                                                                 /* 0x0000006819197241 */
                                                                                                 /* 0x000fc6000000801a */
        /* <DEDUP_REMOVED lines=27> */
                                                                                                 /* 0x4040006a6a697241 */
                                                                                                 /* 0x000fe40000000069 */
        /* <DEDUP_REMOVED lines=12> */
                                                                                                 /* 0x00000067196c7241 */
                                                                                                 /* 0x1c0fe4000000006a */
                                                                                                 /* 0x0000006719677241 */
                                                                                                 /* 0x000fc8000000806a */
        /* <DEDUP_REMOVED lines=34> */
                                                                                                 /* 0x00000068176d7241 */
                                                                                                 /* 0x1c0fe20000000018 */
[----:B------:R-:W1:Y:S01]  /*115f0*/  LDS.U16 R108, [R101] ;  /* 0x00000000656c7984 */ /* 0x000e620000000400 */
                                                                                                 /* 0x0000006817177241 */
                                                                                                 /* 0x000fc60000008018 */
        /* <DEDUP_REMOVED lines=27> */
                                                                                                 /* 0x4040006a6a697241 */
                                                                                                 /* 0x000fe40000000069 */
        /* <DEDUP_REMOVED lines=12> */
                                                                                                 /* 0x00000067176c7241 */
                                                                                                 /* 0x1c0fe4000000006a */
                                                                                                 /* 0x0000006717677241 */
                                                                                                 /* 0x000fc8000000806a */
        /* <DEDUP_REMOVED lines=18> */
                                                                                                 /* 0x0000006a156b7241 */
                                                                                                 /* 0x1c0fe20000000016 */
[----:B------:R-:W-:Y:S01]  /*119e0*/  HFMA2 R96, -R96, c[0x0] [0x164].H1_H1, R97 ;  /* 0x3000590060607a31 */ /* 0x000fe20000000161 */
                                                                                                 /* 0x0000006a15157241 */
                                                                                                 /* 0x000fe20000008016 */
        /* <DEDUP_REMOVED lines=34> */
                                                                                                 /* 0x4040006969667241 */
                                                                                                 /* 0x000fe40000000066 */
        /* <DEDUP_REMOVED lines=9> */
                                                                                                 /* 0x00000068156a7241 */
                                                                                                 /* 0x1c0fe40000000066 */
                                                                                                 /* 0x0000006815697241 */
                                                                                                 /* 0x000fc80000008066 */
        /* <DEDUP_REMOVED lines=31> */
                                                                                                 /* 0x00000068136d7241 */
                                                                                                 /* 0x1c0fe20000000014 */
[----:B------:R-:W1:Y:S01]  /*11ee0*/  LDS.U16 R108, [R101] ;  /* 0x00000000656c7984 */ /* 0x000e620000000400 */
                                                                                                 /* 0x0000006813137241 */
                                                                                                 /* 0x000fc60000008014 */
        /* <DEDUP_REMOVED lines=27> */
                                                                                                 /* 0x4040006a6a697241 */
                                                                                                 /* 0x000fe40000000069 */
        /* <DEDUP_REMOVED lines=12> */
                                                                                                 /* 0x00000067136c7241 */
                                                                                                 /* 0x1c0fe4000000006a */
                                                                                                 /* 0x0000006713677241 */
                                                                                                 /* 0x000fc8000000806a */
        /* <DEDUP_REMOVED lines=35> */
                                                                                                 /* 0x00000068116d7241 */
                                                                                                 /* 0x1c0fe20000000012 */
[----:B------:R-:W1:Y:S01]  /*123e0*/  LDS.U16 R108, [R101] ;  /* 0x00000000656c7984 */ /* 0x000e620000000400 */
                                                                                                 /* 0x0000006811117241 */
                                                                                                 /* 0x000fc60000008012 */
        /* <DEDUP_REMOVED lines=27> */
                                                                                                 /* 0x4040006a6a697241 */
                                                                                                 /* 0x000fe40000000069 */
        /* <DEDUP_REMOVED lines=12> */
                                                                                                 /* 0x00000067116c7241 */
                                                                                                 /* 0x1c0fe4000000006a */
                                                                                                 /* 0x0000006711677241 */
                                                                                                 /* 0x000fc8000000806a */
        /* <DEDUP_REMOVED lines=17> */
                                                                                                 /* 0x0000006a0f6b7241 */
                                                                                                 /* 0x1c0fe20000000010 */
[----:B------:R-:W-:Y:S01]  /*127c0*/  HFMA2 R96, -R96, c[0x0] [0x164].H1_H1, R97 ;  /* 0x3000590060607a31 */ /* 0x000fe20000000161 */
                                                                                                 /* 0x0000006a0f0f7241 */
                                                                                                 /* 0x000fe20000008010 */
        /* <DEDUP_REMOVED lines=34> */
                                                                                                 /* 0x4040006969667241 */
                                                                                                 /* 0x000fe40000000066 */
        /* <DEDUP_REMOVED lines=9> */
                                                                                                 /* 0x000000680f6a7241 */
                                                                                                 /* 0x1c0fe40000000066 */
                                                                                                 /* 0x000000680f697241 */
                                                                                                 /* 0x000fc80000008066 */
        /* <DEDUP_REMOVED lines=32> */
                                                                                                 /* 0x000000680d6d7241 */
                                                                                                 /* 0x1c0fe2000000000e */
[----:B------:R-:W1:Y:S01]  /*12cd0*/  LDS.U16 R108, [R101] ;  /* 0x00000000656c7984 */ /* 0x000e620000000400 */
                                                                                                 /* 0x000000680d0d7241 */
                                                                                                 /* 0x000fc6000000800e */
        /* <DEDUP_REMOVED lines=27> */
                                                                                                 /* 0x4040006a6a697241 */
                                                                                                 /* 0x000fe40000000069 */
        /* <DEDUP_REMOVED lines=12> */
                                                                                                 /* 0x000000670d6c7241 */
                                                                                                 /* 0x1c0fe4000000006a */
                                                                                                 /* 0x000000670d677241 */
                                                                                                 /* 0x000fc8000000806a */
        /* <DEDUP_REMOVED lines=17> */
                                                                                                 /* 0x0000006a0b6b7241 */
                                                                                                 /* 0x1c0fe2000000000c */
[----:B------:R-:W-:Y:S01]  /*130b0*/  HFMA2 R96, -R96, c[0x0] [0x164].H1_H1, R97 ;  /* 0x3000590060607a31 */ /* 0x000fe20000000161 */
                                                                                                 /* 0x0000006a0b0b7241 */
                                                                                                 /* 0x000fe2000000800c */
        /* <DEDUP_REMOVED lines=34> */
                                                                                                 /* 0x4040006969667241 */
                                                                                                 /* 0x000fe40000000066 */
        /* <DEDUP_REMOVED lines=9> */
                                                                                                 /* 0x000000680b6a7241 */
                                                                                                 /* 0x1c0fe40000000066 */
                                                                                                 /* 0x000000680b697241 */
                                                                                                 /* 0x000fc80000008066 */
        /* <DEDUP_REMOVED lines=32> */
                                                                                                 /* 0x00000068096d7241 */
                                                                                                 /* 0x1c0fe2000000000a */
[----:B------:R-:W1:Y:S01]  /*135c0*/  LDS.U16 R108, [R101] ;  /* 0x00000000656c7984 */ /* 0x000e620000000400 */
                                                                                                 /* 0x0000006809097241 */
                                                                                                 /* 0x000fc6000000800a */
        /* <DEDUP_REMOVED lines=27> */
                                                                                                 /* 0x4040006a6a697241 */
                                                                                                 /* 0x000fe40000000069 */
        /* <DEDUP_REMOVED lines=12> */
                                                                                                 /* 0x00000067096c7241 */
                                                                                                 /* 0x1c0fe4000000006a */
                                                                                                 /* 0x0000006709677241 */
                                                                                                 /* 0x000fc8000000806a */
        /* <DEDUP_REMOVED lines=34> */
                                                                                                 /* 0x00000068076d7241 */
                                                                                                 /* 0x1c0fe20000000008 */
[----:B------:R-:W1:Y:S01]  /*13ab0*/  LDS.U16 R108, [R101] ;  /* 0x00000000656c7984 */ /* 0x000e620000000400 */
                                                                                                 /* 0x0000006807077241 */
                                                                                                 /* 0x000fc60000008008 */
        /* <DEDUP_REMOVED lines=15> */
[----:B------:R-:W-:Y:S01]  /*13bc0*/  IDP.4A.S8.S8 R7, R0, c[0x2][0x8], RZ ;  /* 0x0080020000077a26 */ /* 0x000fe200000006ff */
[----:B------:R-:W-:-:S03]  /*13bd0*/  SEL R0, RZ, 0x1, P0 ;  /* 0x00000001ff007807 */ /* 0x000fc60000000000 */
[----:B------:R-:W-:Y:S01]  /*13be0*/  HSETP2.LTU.AND P2, PT, |R8|.H1_H1, |R105|.H0_H0, PT ;  /* 0x6000006908007234 */ /* 0x000fe20003f49e00 */
[----:B------:R-:W-:Y:S01]  /*13bf0*/  IMAD R7, R7, 0x10, R104 ;  /* 0x0000001007077824 */ /* 0x000fe200078e0268 */
[----:B------:R-:W-:Y:S01]  /*13c00*/  HMNMX2 R104, |R105|, |R8|.H1_H1, PT ;  /* 0x7000000869687240 */ /* 0x000fe20003800200 */
[----:B------:R-:W-:Y:S02]  /*13c10*/  SEL R0, R0, 0x2, !P1 ;  /* 0x0000000200007807 */ /* 0x000fe40004800000 */
[----:B------:R-:W0:Y:S02]  /*13c20*/  POPC R106, R7 ;  /* 0x00000007006a7309 */ /* 0x000e240000000000 */
[----:B------:R-:W-:-:S06]  /*13c30*/  SEL R0, R0, 0x3, !P2 ;  /* 0x0000000300007807 */ /* 0x000fcc0005000000 */
[----:B------:R-:W-:-:S05]  /*13c40*/  @P2 PRMT R104, R105, 0x1054, R104 ;  /* 0x0000105469682816 */ /* 0x000fca0000000068 */
[----:B------:R-:W-:Y:S02]  /*13c50*/  HSETP2.LTU.AND P3, PT, |R103|.H0_H0, |R104|.H0_H0, PT ;  /* 0x6000006867007234 */ /* 0x000fe40003f69a00 */
[----:B------:R-:W-:Y:S01]  /*13c60*/  HMNMX2 R103, |R104|, |R103|.H0_H0, PT ;  /* 0x6000006768677240 */ /* 0x000fe20003800200 */
[----:B0-----:R-:W-:Y:S02]  /*13c70*/  LOP3.LUT R106, R106, 0x1, RZ, 0xc0, !PT ;  /* 0x000000016a6a7812 */ /* 0x001fe400078ec0ff */
[----:B------:R-:W-:Y:S02]  /*13c80*/  SEL R0, R0, 0x4, !P3 ;  /* 0x0000000400007807 */ /* 0x000fe40005800000 */
[----:B------:R-:W-:-:S03]  /*13c90*/  ISETP.NE.U32.AND P0, PT, R106, 0x1, PT ;  /* 0x000000016a00780c */ /* 0x000fc60003f05070 */
[----:B------:R-:W-:-:S03]  /*13ca0*/  IMAD.SHL.U32 R105, R0, 0x2, RZ ;  /* 0x0000000200697824 */ /* 0x000fc600078e00ff */
[----:B------:R-:W-:Y:S02]  /*13cb0*/  @P3 PRMT R103, R104, 0x1054, R103 ;  /* 0x0000105468673816 */ /* 0x000fe40000000067 */
[----:B------:R-:W-:Y:S02]  /*13cc0*/  SEL R104, R93, 0x28a028a, P0 ;  /* 0x028a028a5d687807 */ /* 0x000fe40000000000 */
[----:B------:R-:W-:Y:S01]  /*13cd0*/  SHF.L.U32 R105, R94, R105, RZ ;  /* 0x000000695e697219 */ /* 0x000fe200000006ff */
[----:B------:R-:W-:Y:S01]  /*13ce0*/  HMUL2 R103, R103, c[0x0] [0x16c] ;  /* 0x00005b0067677a32 */ /* 0x000fe20000000000 */
                                                                                                 /* 0x4040006868687241 */
                                                                                                 /* 0x000fe40000000007 */
[----:B------:R-:W-:Y:S02]  /*13d00*/  ISETP.NE.AND P0, PT, R99, 0x2d, PT ;  /* 0x0000002d6300780c */ /* 0x000fe40003f05270 */
[----:B------:R-:W-:Y:S01]  /*13d10*/  HMNMX2 R7, |R103|, 65504, 65504, PT ;  /* 0x7bff7bff67077840 */ /* 0x000fe20003800200 */
[----:B------:R-:W-:-:S04]  /*13d20*/  LOP3.LUT R104, R105, R104, RZ, 0xfc, !PT ;  /* 0x0000006869687212 */ /* 0x000fc800078efcff */
[----:B------:R-:W-:-:S04]  /*13d30*/  LOP3.LUT R103, R7, 0x80008000, RZ, 0xfc, !PT ;  /* 0x8000800007677812 */ /* 0x000fc800078efcff */
                                                                                                 /* 0x00000067076a7241 */
                                                                                                 /* 0x1c0fe40000000068 */
                                                                                                 /* 0x0000006707677241 */
                                                                                                 /* 0x000fc80000008068 */
[----:B------:R-:W-:Y:S01]  /*13d60*/  HFMA2.MMA R106, R109, 1, 1, R106 ;  /* 0x3c003c006d6a7835 */ /* 0x000fe2000000006a */
[----:B------:R-:W-:-:S05]  /*13d70*/  HADD2 R8, R8, R103 ;  /* 0x0000006708087230 */ /* 0x000fca0000000000 */
[----:B------:R-:W-:-:S04]  /*13d80*/  PRMT R107, R8, 0x7610, R107 ;  /* 0x00007610086b7816 */ /* 0x000fc8000000006b */
[----:B------:R-:W-:Y:S02]  /*13d90*/  PRMT R105, R106, 0x7610, R105 ;  /* 0x000076106a697816 */ /* 0x000fe40000000069 */
[----:B------:R-:W-:Y:S02]  /*13da0*/  SHF.R.U32.HI R103, RZ, 0x10, R106 ;  /* 0x00000010ff677819 */ /* 0x000fe4000001166a */
[----:B------:R-:W-:Y:S01]  /*13db0*/  SHF.R.U32.HI R106, RZ, 0x10, R8 ;  /* 0x00000010ff6a7819 */ /* 0x000fe20000011608 */
[----:B------:R0:W-:Y:S04]  /*13dc0*/  STS.U16 [R97], R105 ;  /* 0x0000006961007388 */ /* 0x0001e80000000400 */
[----:B------:R0:W-:Y:S04]  /*13dd0*/  STS.U16 [R96], R103 ;  /* 0x0000006760007388 */ /* 0x0001e80000000400 */
[----:B------:R0:W-:Y:S04]  /*13de0*/  STS.U16 [R102], R107 ;  /* 0x0000006b66007388 */ /* 0x0001e80000000400 */
[----:B------:R0:W-:Y:S04]  /*13df0*/  STS.U16 [R101], R106 ;  /* 0x0000006a65007388 */ /* 0x0001e80000000400 */
[----:B------:R-:W-:Y:S06]  /*13e00*/  @!P0 BAR.SYNC 0x0 ;  /* 0x0000000000008b1d */ /* 0x000fec0000000000 */
[----:B------:R-:W-:Y:S01]  /*13e10*/  ISETP.NE.AND P0, PT, R99, 0x2d, PT ;  /* 0x0000002d6300780c */ /* 0x000fe20003f05270 */
[----:B------:R-:W-:-:S05]  /*13e20*/  IMAD.SHL.U32 R99, R0, 0x8000000, RZ ;  /* 0x0800000000637824 */ /* 0x000fca00078e00ff */
[----:B------:R-:W-:-:S07]  /*13e30*/  LOP3.LUT R8, R99, 0xf8000000, R104, 0xe2, !PT ;  /* 0xf800000063087812 */ /* 0x000fce00078ee268 */
[----:B------:R-:W-:Y:S05]  /*13e40*/  @!P0 BRA `(.L_x_82) ;  /* 0x000003d000008947 */ /* 0x000fea0003800000 */
[----:B0-----:R-:W-:Y:S01]  /*13e50*/  HSET2.BF.LE.AND R0, R4.H0_H0, c[0x0] [0xce0], PT ;  /* 0x0003380004007633 */ /* 0x001fe20003803880 */
[C---:B------:R-:W-:Y:S01]  /*13e60*/  LOP3.LUT R105, R5.reuse, 0x80008000, RZ, 0xfc, !PT ;  /* 0x8000800005697812 */ /* 0x040fe200078efcff */
[C---:B------:R-:W-:Y:S02]  /*13e70*/  HADD2 R96, R130.reuse.H0_H0, c[0x0] [0xce0] ;  /* 0x0003380082607630 */ /* 0x040fe40000000800 */
[----:B------:R-:W-:Y:S01]  /*13e80*/  HADD2 R97, R130.H0_H0, c[0x0] [0xce8] ;  /* 0x00033a0082617630 */ /* 0x000fe20000000800 */
                                                                                                 /* 0x00000069056a7241 */
                                                                                                 /* 0x1c0fe20000000006 */
[----:B------:R-:W-:Y:S01]  /*13ea0*/  HFMA2 R0, -R0, c[0x0] [0x164].H1_H1, R96 ;  /* 0x3000590000007a31 */ /* 0x000fe20000000160 */
                                                                                                 /* 0x0000006905057241 */
                                                                                                 /* 0x000fe20000008006 */
        /* <DEDUP_REMOVED lines=32> */
[----:B------:R-:W-:-:S04]  /*140c0*/  SEL R104, R93, 0x28a028a, P0 ;  /* 0x028a028a5d687807 */ /* 0x000fc80000000000 */
                                                                                                 /* 0x4040006868637241 */
                                                                                                 /* 0x000fe40000000063 */
        /* <DEDUP_REMOVED lines=9> */
                                                                                                 /* 0x0000005d05637241 */
                                                                                                 /* 0x1c0fe4000000005e */
                                                                                                 /* 0x0000005d055d7241 */
                                                                                                 /* 0x000fc8000000805e */
        /* <DEDUP_REMOVED lines=9> */
.L_x_82:
[----:B0-----:R-:W-:-:S06]  /*14220*/  UIADD3 UR4, UR4, 0x1, URZ ;  /* 0x0000000104047890 */ /* 0x001fcc000fffe03f */
[----:B------:R-:W-:-:S13]  /*14230*/  ISETP.LE.AND P0, PT, R3, UR4, PT ;  /* 0x0000000403007c0c */ /* 0x000fda000bf03270 */
[----:B------:R-:W-:Y:S01]  /*14240*/  @P0 CALL.REL.NOINC `(.L_x_81) ;  /* 0x0000001000000944 */ /* 0x000fe20003c00000 */
[----:B------:R-:W-:Y:S05]  /*14250*/  BRA `(.L_x_83) ;  /* 0xfffed2e000007947 */ /* 0x000fea000383ffff */
.L_x_81:
[----:B------:R-:W-:Y:S01]  /*14260*/  ULDC.U16 UR4, c[0x0][0x16a] ;  /* 0x00005a8000047ab9 */ /* 0x000fe20000000400 */
[----:B------:R-:W1:Y:S01]  /*14270*/  S2R R15, SR_TID.X ;  /* 0x00000000000f7919 */ /* 0x000e620000002100 */
[----:B------:R-:W-:Y:S02]  /*14280*/  ULDC.U16 UR5, c[0x0][0x166] ;  /* 0x0000598000057ab9 */ /* 0x000fe40000000400 */
[----:B------:R-:W-:Y:S02]  /*14290*/  UPRMT UR4, UR4, 0x9910, URZ ;  /* 0x0000991004047896 */ /* 0x000fe4000800003f */
[----:B------:R-:W-:-:S04]  /*142a0*/  UPRMT UR5, UR5, 0x9910, URZ ;  /* 0x0000991005057896 */ /* 0x000fc8000800003f */
[----:B------:R-:W-:-:S04]  /*142b0*/  UIMAD UR4, UR5, UR4, URZ ;  /* 0x00000004050472a4 */ /* 0x000fc8000f8e023f */
[----:B------:R-:W-:-:S04]  /*142c0*/  UIADD3 UR5, UR4, 0x3ff, URZ ;  /* 0x000003ff04057890 */ /* 0x000fc8000fffe03f */
[----:B------:R-:W-:-:S04]  /*142d0*/  USHF.R.S32.HI UR6, URZ, 0x1f, UR5 ;  /* 0x0000001f3f067899 */ /* 0x000fc80008011405 */
[----:B------:R-:W-:Y:S01]  /*142e0*/  ULEA.HI UR6, UR6, UR5, URZ, 0xa ;  /* 0x0000000506067291 */ /* 0x000fe2000f8f503f */
[----:B-1----:R-:W-:-:S03]  /*142f0*/  SHF.R.U32.HI R0, RZ, 0x5, R15 ;  /* 0x00000005ff007819 */ /* 0x002fc6000001160f */
[----:B------:R-:W-:-:S06]  /*14300*/  USHF.R.S32.HI UR6, URZ, 0xa, UR6 ;  /* 0x0000000a3f067899 */ /* 0x000fcc0008011406 */
[----:B------:R-:W-:-:S13]  /*14310*/  ISETP.GE.AND P0, PT, R0, UR6, PT ;  /* 0x0000000600007c0c */ /* 0x000fda000bf06270 */
[----:B------:R-:W-:Y:S05]  /*14320*/  @P0 EXIT ;  /* 0x000000000000094d */ /* 0x000fea0003800000 */
[----:B------:R-:W1:Y:S01]  /*14330*/  S2R R7, SR_CTAID.X ;  /* 0x0000000000077919 */ /* 0x000e620000002500 */
[----:B------:R-:W-:Y:S01]  /*14340*/  LOP3.LUT R5, R15, 0x1f, RZ, 0xc0, !PT ;  /* 0x0000001f0f057812 */ /* 0x000fe200078ec0ff */
[----:B------:R-:W-:Y:S01]  /*14350*/  UIADD3 UR5, UR4, 0x1f, URZ ;  /* 0x0000001f04057890 */ /* 0x000fe2000fffe03f */
[----:B0-----:R-:W-:-:S03]  /*14360*/  IMAD.MOV.U32 R9, RZ, RZ, RZ ;  /* 0x000000ffff097224 */ /* 0x001fc600078e00ff */
[--C-:B------:R-:W-:Y:S01]  /*14370*/  IMAD R0, R0, 0x400, R5.reuse ;  /* 0x0000040000007824 */ /* 0x100fe200078e0205 */
[----:B------:R-:W-:Y:S01]  /*14380*/  USHF.R.S32.HI UR6, URZ, 0x1f, UR5 ;  /* 0x0000001f3f067899 */ /* 0x000fe20008011405 */
[----:B------:R-:W-:-:S03]  /*14390*/  IMAD.MOV.U32 R8, RZ, RZ, R5 ;  /* 0x000000ffff087224 */ /* 0x000fc600078e0005 */
[----:B------:R-:W-:Y:S01]  /*143a0*/  ULEA.HI UR6, UR6, UR5, URZ, 0x5 ;  /* 0x0000000506067291 */ /* 0x000fe2000f8f283f */
[----:B------:R-:W-:-:S03]  /*143b0*/  IADD3 R17, R0, 0xe0, RZ ;  /* 0x000000e000117810 */ /* 0x000fc60007ffe0ff */
[----:B------:R-:W-:Y:S01]  /*143c0*/  USHF.R.S32.HI UR6, URZ, 0x5, UR6 ;  /* 0x000000053f067899 */ /* 0x000fe20008011406 */
[----:B-1----:R-:W-:Y:S02]  /*143d0*/  SHF.R.U32.HI R2, RZ, 0x1b, R7 ;  /* 0x0000001bff027819 */ /* 0x002fe40000011607 */
        /* <DEDUP_REMOVED lines=8> */
.L_x_84:
        /* <DEDUP_REMOVED lines=76> */
[----:B------:R-:W-:-:S13]  /*14920*/  ISETP.GE.AND P0, PT, R15, UR6, PT ;  /* 0x000000060f007c0c */ /* 0x000fda000bf06270 */
        /* <DEDUP_REMOVED lines=8> */
.L_x_85:
        /* <DEDUP_REMOVED lines=13> */
.L_x_130:


//--------------------- .text.ldpc2_BG2_reg_index_fp_desc_dyn_sm80 --------------------------
	.section	.text.ldpc2_BG2_reg_index_fp_desc_dyn_sm80,"ax",@progbits
	.sectionflags	@"SHF_BARRIERS=1"
	.sectioninfo	@"SHI_REGISTERS=145"
	.align	128
        .global         ldpc2_BG2_reg_index_fp_desc_dyn_sm80
        .type           ldpc2_BG2_reg_index_fp_desc_dyn_sm80,@function
        .size           ldpc2_BG2_reg_index_fp_desc_dyn_sm80,(.L_x_131 - ldpc2_BG2_reg_index_fp_desc_dyn_sm80)
        .other          ldpc2_BG2_reg_index_fp_desc_dyn_sm80,@"STO_CUDA_ENTRY STV_DEFAULT"
ldpc2_BG2_reg_index_fp_desc_dyn_sm80:
.text.ldpc2_BG2_reg_index_fp_desc_dyn_sm80:
.L_x_2:
[----:B------:R-:W-:-:S02]  /*0000*/  IMAD.MOV.U32 R1, RZ, RZ, c[0x0][0x28] ;  /* 0x00000a00ff017624 */ /* 0x000fc400078e00ff */
[----:B------:R-:W0:Y:S01]  /*0010*/  S2R R132, SR_TID.X ;  /* 0x0000000000847919 */ /* 0x000e220000002100 */
[----:B------:R-:W-:Y:S01]  /*0020*/  ULDC UR4, c[0x0][0x1c0] ;  /* 0x0000700000047ab9 */ /* 0x000fe20000000800 */
[----:B------:R-:W-:Y:S01]  /*0030*/  BSSY B0, `(.L_x_86) ;  /* 0x0000049000007945 */ /* 0x000fe20003800000 */
[----:B------:R-:W-:Y:S02]  /*0040*/  USHF.L.U32 UR4, UR4, 0x1, URZ ;  /* 0x0000000104047899 */ /* 0x000fe4000800063f */
[----:B------:R-:W-:Y:S01]  /*0050*/  ULDC.64 UR10, c[0x0][0x118] ;  /* 0x00004600000a7ab9 */ /* 0x000fe20000000a00 */
[----:B0-----:R-:W-:-:S05]  /*0060*/  IMAD.SHL.U32 R0, R132, 0x10, RZ ;  /* 0x0000001084007824 */ /* 0x001fca00078e00ff */
[----:B------:R-:W-:-:S13]  /*0070*/  ISETP.GE.AND P0, PT, R0, UR4, PT ;  /* 0x0000000400007c0c */ /* 0x000fda000bf06270 */
[----:B------:R-:W-:Y:S05]  /*0080*/  @P0 BRA `(.L_x_87) ;  /* 0x0000043000000947 */ /* 0x000fea0003800000 */
[----:B------:R-:W0:Y:S02]  /*0090*/  S2R R2, SR_CTAID.X ;  /* 0x0000000000027919 */ /* 0x000e240000002500 */
[----:B0-----:R-:W-:-:S04]  /*00a0*/  IMAD.WIDE R2, R2, c[0x0][0x170], RZ ;  /* 0x00005c0002027a25 */ /* 0x001fc800078e02ff */
[C---:B------:R-:W-:Y:S01]  /*00b0*/  IMAD.SHL.U32 R25, R2.reuse, 0x2, RZ ;  /* 0x0000000202197824 */ /* 0x040fe200078e00ff */
[----:B------:R-:W-:-:S02]  /*00c0*/  SHF.L.U64.HI R24, R2, 0x1, R3 ;  /* 0x0000000102187819 */ /* 0x000fc40000010203 */
.L_x_88:
[----:B------:R-:W-:Y:S01]  /*00d0*/  IMAD.MOV.U32 R27, RZ, RZ, c[0x0][0x0] ;  /* 0x00000000ff1b7624 */ /* 0x000fe200078e00ff */
[----:B------:R-:W-:-:S03]  /*00e0*/  ISETP.GE.AND P2, PT, R0, UR4, PT ;  /* 0x0000000400007c0c */ /* 0x000fc6000bf46270 */
[----:B------:R-:W-:-:S04]  /*00f0*/  IMAD R26, R27, 0x10, R0 ;  /* 0x000000101b1a7824 */ /* 0x000fc800078e0200 */
[----:B------:R-:W-:Y:S01]  /*0100*/  IMAD R28, R27, 0x10, R26 ;  /* 0x000000101b1c7824 */ /* 0x000fe200078e021a */
[----:B------:R-:W-:-:S03]  /*0110*/  ISETP.GE.AND P1, PT, R26, UR4, PT ;  /* 0x000000041a007c0c */ /* 0x000fc6000bf26270 */
[----:B------:R-:W-:Y:S01]  /*0120*/  IMAD R30, R27, 0x10, R28 ;  /* 0x000000101b1e7824 */ /* 0x000fe200078e021c */
[----:B------:R-:W-:Y:S02]  /*0130*/  ISETP.GE.AND P0, PT, R28, UR4, PT ;  /* 0x000000041c007c0c */ /* 0x000fe4000bf06270 */
[--C-:B------:R-:W-:Y:S02]  /*0140*/  @!P2 SHF.R.S32.HI R3, RZ, 0x1f, R0.reuse ;  /* 0x0000001fff03a819 */ /* 0x100fe40000011400 */
[----:B------:R-:W-:-:S04]  /*0150*/  @!P2 IADD3 R2, P3, P4, R25, c[0x0][0x160], R0 ;  /* 0x000058001902aa10 */ /* 0x000fc80007c7e000 */
[----:B------:R-:W-:Y:S02]  /*0160*/  @!P2 IADD3.X R3, R24, c[0x0][0x164], R3, P3, P4 ;  /* 0x000059001803aa10 */ /* 0x000fe40001fe8403 */
[----:B------:R-:W-:Y:S02]  /*0170*/  ISETP.GE.AND P3, PT, R30, UR4, PT ;  /* 0x000000041e007c0c */ /* 0x000fe4000bf66270 */
[--C-:B------:R-:W-:Y:S01]  /*0180*/  @!P1 SHF.R.S32.HI R5, RZ, 0x1f, R26.reuse ;  /* 0x0000001fff059819 */ /* 0x100fe2000001141a */
[----:B------:R-:W2:Y:S01]  /*0190*/  @!P2 LDG.E.128 R12, [R2.64] ;  /* 0x0000000a020ca981 */ /* 0x000ea2000c1e1d00 */
[----:B------:R-:W-:Y:S02]  /*01a0*/  @!P1 IADD3 R4, P4, P5, R25, c[0x0][0x160], R26 ;  /* 0x0000580019049a10 */ /* 0x000fe40007d9e01a */
[----:B------:R-:W-:Y:S02]  /*01b0*/  @!P0 SHF.R.S32.HI R7, RZ, 0x1f, R28 ;  /* 0x0000001fff078819 */ /* 0x000fe4000001141c */
[----:B------:R-:W-:-:S02]  /*01c0*/  @!P1 IADD3.X R5, R24, c[0x0][0x164], R5, P4, P5 ;  /* 0x0000590018059a10 */ /* 0x000fc400027ea405 */
[----:B------:R-:W-:-:S03]  /*01d0*/  @!P0 IADD3 R6, P4, P5, R25, c[0x0][0x160], R28 ;  /* 0x0000580019068a10 */ /* 0x000fc60007d9e01c */
[--C-:B------:R-:W-:Y:S01]  /*01e0*/  @!P3 SHF.R.S32.HI R9, RZ, 0x1f, R30.reuse ;  /* 0x0000001fff09b819 */ /* 0x100fe2000001141e */
[----:B------:R-:W3:Y:S01]  /*01f0*/  @!P1 LDG.E.128 R16, [R4.64] ;  /* 0x0000000a04109981 */ /* 0x000ee2000c1e1d00 */
[----:B------:R-:W-:Y:S02]  /*0200*/  @!P0 IADD3.X R7, R24, c[0x0][0x164], R7, P4, P5 ;  /* 0x0000590018078a10 */ /* 0x000fe400027ea407 */
[----:B------:R-:W-:-:S03]  /*0210*/  @!P3 IADD3 R8, P4, P5, R25, c[0x0][0x160], R30 ;  /* 0x000058001908ba10 */ /* 0x000fc60007d9e01e */
[----:B------:R-:W4:Y:S01]  /*0220*/  @!P0 LDG.E.128 R20, [R6.64] ;  /* 0x0000000a06148981 */ /* 0x000f22000c1e1d00 */
[----:B------:R-:W-:-:S06]  /*0230*/  @!P3 IADD3.X R9, R24, c[0x0][0x164], R9, P4, P5 ;  /* 0x000059001809ba10 */ /* 0x000fcc00027ea409 */
[----:B------:R-:W5:Y:S01]  /*0240*/  @!P3 LDG.E.128 R8, [R8.64] ;  /* 0x0000000a0808b981 */ /* 0x000f62000c1e1d00 */
[----:B--2---:R-:W-:Y:S02]  /*0250*/  @!P2 HMNMX2 R12, R12, 32, 32, PT ;  /* 0x500050000c0ca840 */ /* 0x004fe40003800000 */
[----:B------:R-:W-:Y:S02]  /*0260*/  @!P2 HMNMX2 R13, R13, 32, 32, PT ;  /* 0x500050000d0da840 */ /* 0x000fe40003800000 */
[----:B------:R-:W-:Y:S02]  /*0270*/  @!P2 HMNMX2 R14, R14, 32, 32, PT ;  /* 0x500050000e0ea840 */ /* 0x000fe40003800000 */
[----:B------:R-:W-:Y:S02]  /*0280*/  @!P2 HMNMX2 R15, R15, 32, 32, PT ;  /* 0x500050000f0fa840 */ /* 0x000fe40003800000 */
[----:B------:R-:W-:Y:S02]  /*0290*/  @!P2 HMNMX2 R14, R14, -32, -32, !PT ;  /* 0xd000d0000e0ea840 */ /* 0x000fe40007800000 */
[----:B---3--:R-:W-:-:S02]  /*02a0*/  @!P1 HMNMX2 R16, R16, 32, 32, PT ;  /* 0x5000500010109840 */ /* 0x008fc40003800000 */
[----:B------:R-:W-:Y:S02]  /*02b0*/  @!P1 HMNMX2 R17, R17, 32, 32, PT ;  /* 0x5000500011119840 */ /* 0x000fe40003800000 */
[----:B------:R-:W-:Y:S02]  /*02c0*/  @!P1 HMNMX2 R18, R18, 32, 32, PT ;  /* 0x5000500012129840 */ /* 0x000fe40003800000 */
[----:B------:R-:W-:Y:S02]  /*02d0*/  @!P1 HMNMX2 R19, R19, 32, 32, PT ;  /* 0x5000500013139840 */ /* 0x000fe40003800000 */
[----:B----4-:R-:W-:Y:S02]  /*02e0*/  @!P0 HMNMX2 R20, R20, 32, 32, PT ;  /* 0x5000500014148840 */ /* 0x010fe40003800000 */
[----:B------:R-:W-:Y:S02]  /*02f0*/  @!P0 HMNMX2 R21, R21, 32, 32, PT ;  /* 0x5000500015158840 */ /* 0x000fe40003800000 */
[----:B------:R-:W-:-:S02]  /*0300*/  @!P0 HMNMX2 R22, R22, 32, 32, PT ;  /* 0x5000500016168840 */ /* 0x000fc40003800000 */
[----:B------:R-:W-:Y:S02]  /*0310*/  @!P0 HMNMX2 R23, R23, 32, 32, PT ;  /* 0x5000500017178840 */ /* 0x000fe40003800000 */
[----:B-----5:R-:W-:Y:S02]  /*0320*/  @!P3 HMNMX2 R8, R8, 32, 32, PT ;  /* 0x500050000808b840 */ /* 0x020fe40003800000 */
[----:B------:R-:W-:Y:S02]  /*0330*/  @!P3 HMNMX2 R9, R9, 32, 32, PT ;  /* 0x500050000909b840 */ /* 0x000fe40003800000 */
[----:B------:R-:W-:Y:S02]  /*0340*/  @!P3 HMNMX2 R10, R10, 32, 32, PT ;  /* 0x500050000a0ab840 */ /* 0x000fe40003800000 */
[----:B------:R-:W-:Y:S02]  /*0350*/  @!P3 HMNMX2 R11, R11, 32, 32, PT ;  /* 0x500050000b0bb840 */ /* 0x000fe40003800000 */
[----:B------:R-:W-:-:S02]  /*0360*/  @!P2 HMNMX2 R15, R15, -32, -32, !PT ;  /* 0xd000d0000f0fa840 */ /* 0x000fc40007800000 */
[----:B------:R-:W-:Y:S02]  /*0370*/  @!P2 HMNMX2 R13, R13, -32, -32, !PT ;  /* 0xd000d0000d0da840 */ /* 0x000fe40007800000 */
[----:B------:R-:W-:Y:S02]  /*0380*/  @!P2 HMNMX2 R12, R12, -32, -32, !PT ;  /* 0xd000d0000c0ca840 */ /* 0x000fe40007800000 */
[----:B------:R-:W-:Y:S02]  /*0390*/  @!P1 HMNMX2 R19, R19, -32, -32, !PT ;  /* 0xd000d00013139840 */ /* 0x000fe40007800000 */
[----:B------:R-:W-:Y:S02]  /*03a0*/  @!P1 HMNMX2 R18, R18, -32, -32, !PT ;  /* 0xd000d00012129840 */ /* 0x000fe40007800000 */
[----:B------:R-:W-:Y:S02]  /*03b0*/  @!P1 HMNMX2 R17, R17, -32, -32, !PT ;  /* 0xd000d00011119840 */ /* 0x000fe40007800000 */
        /* <DEDUP_REMOVED lines=8> */
[----:B------:R-:W-:Y:S01]  /*0440*/  @!P3 HMNMX2 R8, R8, -32, -32, !PT ;  /* 0xd000d0000808b840 */ /* 0x000fe20007800000 */
[----:B------:R0:W-:Y:S04]  /*0450*/  @!P2 STS.128 [R0], R12 ;  /* 0x0000000c0000a388 */ /* 0x0001e80000000c00 */
[----:B------:R1:W-:Y:S04]  /*0460*/  @!P1 STS.128 [R26], R16 ;  /* 0x000000101a009388 */ /* 0x0003e80000000c00 */
[----:B------:R1:W-:Y:S04]  /*0470*/  @!P0 STS.128 [R28], R20 ;  /* 0x000000141c008388 */ /* 0x0003e80000000c00 */
[----:B------:R1:W-:Y:S01]  /*0480*/  @!P3 STS.128 [R30], R8 ;  /* 0x000000081e00b388 */ /* 0x0003e20000000c00 */
[----:B0-----:R-:W-:-:S05]  /*0490*/  IMAD R0, R27, 0x10, R30 ;  /* 0x000000101b007824 */ /* 0x001fca00078e021e */
[----:B------:R-:W-:-:S13]  /*04a0*/  ISETP.GE.AND P0, PT, R0, UR4, PT ;  /* 0x0000000400007c0c */ /* 0x000fda000bf06270 */
[----:B-1----:R-:W-:Y:S05]  /*04b0*/  @!P0 BRA `(.L_x_88) ;  /* 0xfffffc1000008947 */ /* 0x002fea000383ffff */
.L_x_87:
[----:B------:R-:W-:Y:S05]  /*04c0*/  BSYNC B0 ;  /* 0x0000000000007941 */ /* 0x000fea0003800000 */
.L_x_86:
[----:B------:R-:W-:Y:S01]  /*04d0*/  IMAD.MOV.U32 R0, RZ, RZ, c[0x0][0x178] ;  /* 0x00005e00ff007624 */ /* 0x000fe200078e00ff */
[----:B------:R-:W-:Y:S06]  /*04e0*/  BAR.SYNC 0x0 ;  /* 0x0000000000007b1d */ /* 0x000fec0000000000 */
[----:B------:R-:W-:-:S13]  /*04f0*/  ISETP.GE.AND P0, PT, R0, 0x1, PT ;  /* 0x000000010000780c */ /* 0x000fda0003f06270 */
[----:B------:R-:W-:Y:S05]  /*0500*/  @!P0 BRA `(.L_x_89) ;  /* 0x0000c3e000008947 */ /* 0x000fea0003800000 */
[----:B------:R-:W-:Y:S01]  /*0510*/  IADD3 R133, -R132, c[0x0][0x190], RZ ;  /* 0x0000640084857a10 */ /* 0x000fe20007ffe1ff */
[----:B------:R-:W-:Y:S01]  /*0520*/  IMAD.MOV.U32 R4, RZ, RZ, c[0x0][0x1ac] ;  /* 0x00006b00ff047624 */ /* 0x000fe200078e00ff */
[C---:B------:R-:W-:Y:S01]  /*0530*/  HADD2 R2, R132.reuse.H0_H0, c[0x0] [0x1d0] ;  /* 0x0000740084027630 */ /* 0x040fe20000000800 */
[----:B------:R-:W-:Y:S01]  /*0540*/  CS2R R12, SRZ ;  /* 0x00000000000c7805 */ /* 0x000fe2000001ff00 */
[----:B------:R-:W-:Y:S01]  /*0550*/  HADD2 R5, R132.H0_H0, c[0x0] [0x1d8] ;  /* 0x0000760084057630 */ /* 0x000fe20000000800 */
[----:B------:R-:W-:Y:S01]  /*0560*/  CS2R R14, SRZ ;  /* 0x00000000000e7805 */ /* 0x000fe2000001ff00 */
[C---:B------:R-:W-:Y:S01]  /*0570*/  HSET2.BF.LE.AND R0, R133.reuse.H0_H0, c[0x0] [0x1d0], PT ;  /* 0x0000740085007633 */ /* 0x040fe20003803880 */
[----:B------:R-:W-:Y:S01]  /*0580*/  ISETP.NE.AND P0, PT, R4, 0x4, PT ;  /* 0x000000040400780c */ /* 0x000fe20003f05270 */
[C---:B------:R-:W-:Y:S01]  /*0590*/  HSET2.BF.LE.AND R3, R133.reuse.H0_H0, c[0x0] [0x1d8], PT ;  /* 0x0000760085037633 */ /* 0x040fe20003803880 */
[----:B------:R-:W-:Y:S01]  /*05a0*/  CS2R R16, SRZ ;  /* 0x0000000000107805 */ /* 0x000fe2000001ff00 */
[----:B------:R-:W-:Y:S01]  /*05b0*/  HSET2.BF.LE.AND R7, R133.H0_H0, c[0x0] [0x1f0], PT ;  /* 0x00007c0085077633 */ /* 0x000fe20003803880 */
[----:B------:R-:W-:Y:S01]  /*05c0*/  CS2R R18, SRZ ;  /* 0x0000000000127805 */ /* 0x000fe2000001ff00 */
[----:B------:R-:W-:Y:S01]  /*05d0*/  HFMA2 R4, -R0, c[0x0] [0x190].H0_H0, R2 ;  /* 0x2000640000047a31 */ /* 0x000fe20000000102 */
[----:B------:R-:W-:Y:S01]  /*05e0*/  CS2R R20, SRZ ;  /* 0x0000000000147805 */ /* 0x000fe2000001ff00 */
[----:B------:R-:W-:Y:S01]  /*05f0*/  HFMA2 R5, -R3, c[0x0] [0x190].H0_H0, R5 ;  /* 0x2000640003057a31 */ /* 0x000fe20000000105 */
[----:B------:R-:W-:Y:S01]  /*0600*/  CS2R R22, SRZ ;  /* 0x0000000000167805 */ /* 0x000fe2000001ff00 */
        /* <DEDUP_REMOVED lines=14> */
[----:B------:R-:W-:Y:S01]  /*06f0*/  HFMA2 R83, -R0, c[0x0] [0x190].H0_H0, R2 ;  /* 0x2000640000537a31 */ /* 0x000fe20000000102 */
[----:B------:R-:W-:Y:S01]  /*0700*/  CS2R R34, SRZ ;  /* 0x0000000000227805 */ /* 0x000fe2000001ff00 */
[----:B------:R-:W-:Y:S01]  /*0710*/  HFMA2 R84, -R3, c[0x0] [0x190].H0_H0, R6 ;  /* 0x2000640003547a31 */ /* 0x000fe20000000106 */
[----:B------:R-:W-:Y:S01]  /*0720*/  CS2R R36, SRZ ;  /* 0x0000000000247805 */ /* 0x000fe2000001ff00 */
[----:B------:R-:W-:Y:S01]  /*0730*/  HFMA2 R85, -R7, c[0x0] [0x190].H0_H0, R8 ;  /* 0x2000640007557a31 */ /* 0x000fe20000000108 */
[----:B------:R-:W-:Y:S01]  /*0740*/  LEA R88, R83, c[0x0][0x1e4], 0x1 ;  /* 0x0000790053587a11 */ /* 0x000fe200078e08ff */
[----:B------:R-:W-:Y:S01]  /*0750*/  HFMA2 R86, -R9, c[0x0] [0x190].H0_H0, R10 ;  /* 0x2000640009567a31 */ /* 0x000fe2000000010a */
        /* <DEDUP_REMOVED lines=73> */
[----:B------:R-:W-:Y:S01]  /*0bf0*/  CS2R R6, SRZ ;  /* 0x0000000000067805 */ /* 0x000fe2000001ff00 */
[----:B------:R-:W-:Y:S01]  /*0c00*/  LEA R116, R107, c[0x0][0x254], 0x1 ;  /* 0x000095006b747a11 */ /* 0x000fe200078e08ff */
[----:B------:R-:W-:Y:S01]  /*0c10*/  CS2R R8, SRZ ;  /* 0x0000000000087805 */ /* 0x000fe2000001ff00 */
[----:B------:R-:W-:Y:S01]  /*0c20*/  LEA R118, R109, c[0x0][0x25c], 0x1 ;  /* 0x000097006d767a11 */ /* 0x000fe200078e08ff */
        /* <DEDUP_REMOVED lines=21> */
[----:B------:R-:W-:-:S02]  /*0d80*/  PRMT R83, R4, 0x5410, RZ ;  /* 0x0000541004537816 */ /* 0x000fc400000000ff */
[----:B------:R-:W-:Y:S02]  /*0d90*/  SHF.R.U32.HI R84, RZ, 0x10, R4 ;  /* 0x00000010ff547819 */ /* 0x000fe40000011604 */
[----:B------:R-:W-:Y:S02]  /*0da0*/  PRMT R85, R5, 0x5410, RZ ;  /* 0x0000541005557816 */ /* 0x000fe400000000ff */
        /* <DEDUP_REMOVED lines=16> */
[----:B------:R-:W-:-:S02]  /*0eb0*/  SHF.R.U32.HI R118, RZ, 0x10, R118 ;  /* 0x00000010ff767819 */ /* 0x000fc40000011676 */
.L_x_104:
[----:B------:R-:W-:Y:S01]  /*0ec0*/  LDS.U16 R5, [R84] ;  /* 0x0000000054057984 */ /* 0x000fe20000000400 */
[C---:B0-----:R-:W-:Y:S02]  /*0ed0*/  LOP3.LUT R129, R3.reuse, 0x80008000, RZ, 0xfc, !PT ;  /* 0x8000800003817812 */ /* 0x041fe400078efcff */
[----:B------:R-:W-:Y:S01]  /*0ee0*/  LOP3.LUT R136, R2, 0x80008000, RZ, 0xfc, !PT ;  /* 0x8000800002887812 */ /* 0x000fe200078efcff */
[----:B------:R-:W0:Y:S01]  /*0ef0*/  LDS.U16 R4, [R83] ;  /* 0x0000000053047984 */ /* 0x000e220000000400 */
                                                                                                 /* 0x00000081037c7241 */
                                                                                                 /* 0x000fe4000000007a */
[----:B------:R-:W-:Y:S01]  /*0f10*/  IADD3 R82, R82, 0x1, RZ ;  /* 0x0000000152527810 */ /* 0x000fe20007ffe0ff */
[----:B------:R-:W-:Y:S04]  /*0f20*/  LDS.U16 R125, [R85] ;  /* 0x00000000557d7984 */ /* 0x000fe80000000400 */
[----:B------:R-:W1:Y:S04]  /*0f30*/  LDS.U16 R126, [R86] ;  /* 0x00000000567e7984 */ /* 0x000e680000000400 */
[----:B------:R-:W-:Y:S04]  /*0f40*/  LDS.U16 R127, [R89] ;  /* 0x00000000597f7984 */ /* 0x000fe80000000400 */
[----:B------:R-:W2:Y:S01]  /*0f50*/  LDS.U16 R128, [R90] ;  /* 0x000000005a807984 */ /* 0x000ea20000000400 */
[----:B0-----:R-:W-:-:S02]  /*0f60*/  PRMT R5, R4, 0x5410, R5 ;  /* 0x0000541004057816 */ /* 0x001fc40000000005 */
                                                                                                 /* 0x0000008103047241 */
                                                                                                 /* 0x000fc8000000807a */
        /* <DEDUP_REMOVED lines=14> */
                                                                                                 /* 0x00000081037e7241 */
                                                                                                 /* 0x1c0fe4000001007a */
                                                                                                 /* 0x0000008103037241 */
                                                                                                 /* 0x000fe2000001807a */
        /* <DEDUP_REMOVED lines=8> */
[----:B------:R-:W-:-:S04]  /*1100*/  HMNMX2 R5, |R131|, |R126|.H0_H0, PT ;  /* 0x6000007e83057240 */ /* 0x000fc80003800200 */
[----:B------:R-:W-:-:S04]  /*1110*/  IDP.4A.S8.S8 R3, R3, c[0x2][0x0], RZ ;  /* 0x0080000003037a26 */ /* 0x000fc800000006ff */
[----:B------:R-:W-:Y:S01]  /*1120*/  IMAD R130, R3, 0x10, R130 ;  /* 0x0000001003827824 */ /* 0x000fe200078e0282 */
[----:B------:R-:W-:Y:S02]  /*1130*/  SEL R3, RZ, 0x1, P4 ;  /* 0x00000001ff037807 */ /* 0x000fe40002000000 */
[----:B------:R-:W-:Y:S02]  /*1140*/  @P3 PRMT R5, R131, 0x1054, R5 ;  /* 0x0000105483053816 */ /* 0x000fe40000000005 */
[----:B------:R-:W-:-:S03]  /*1150*/  SEL R3, R3, 0x2, !P5 ;  /* 0x0000000203037807 */ /* 0x000fc60006800000 */
[----:B------:R-:W-:Y:S01]  /*1160*/  HSETP2.LTU.AND P2, PT, |R126|.H1_H1, |R5|.H0_H0, PT ;  /* 0x600000057e007234 */ /* 0x000fe20003f49e00 */
[----:B------:R-:W-:Y:S01]  /*1170*/  SEL R3, R3, 0x3, !P6 ;  /* 0x0000000303037807 */ /* 0x000fe20007000000 */
[----:B------:R-:W-:-:S03]  /*1180*/  HMNMX2 R4, |R5|, |R126|.H1_H1, PT ;  /* 0x7000007e05047240 */ /* 0x000fc60003800200 */
[----:B------:R-:W-:-:S04]  /*1190*/  SEL R3, R3, 0x4, !P3 ;  /* 0x0000000403037807 */ /* 0x000fc80005800000 */
[----:B------:R-:W-:-:S04]  /*11a0*/  SEL R3, R3, 0x5, !P2 ;  /* 0x0000000503037807 */ /* 0x000fc80005000000 */
[----:B------:R-:W-:Y:S02]  /*11b0*/  @P2 PRMT R4, R5, 0x1054, R4 ;  /* 0x0000105405042816 */ /* 0x000fe40000000004 */
[----:B------:R-:W0:Y:S03]  /*11c0*/  POPC R5, R130 ;  /* 0x0000008200057309 */ /* 0x000e260000000000 */
[----:B------:R-:W-:Y:S02]  /*11d0*/  HSETP2.LTU.AND P1, PT, |R127|.H0_H0, |R4|.H0_H0, PT ;  /* 0x600000047f007234 */ /* 0x000fe40003f29a00 */
[----:B------:R-:W-:-:S03]  /*11e0*/  HMNMX2 R122, |R4|, |R127|.H0_H0, PT ;  /* 0x6000007f047a7240 */ /* 0x000fc60003800200 */
[----:B------:R-:W-:-:S08]  /*11f0*/  SEL R3, R3, 0x6, !P1 ;  /* 0x0000000603037807 */ /* 0x000fd00004800000 */
[----:B------:R-:W-:Y:S02]  /*1200*/  @P1 PRMT R122, R4, 0x1054, R122 ;  /* 0x00001054047a1816 */ /* 0x000fe4000000007a */
[----:B0-----:R-:W-:-:S03]  /*1210*/  LOP3.LUT R4, R5, 0x1, RZ, 0xc0, !PT ;  /* 0x0000000105047812 */ /* 0x001fc600078ec0ff */
[----:B------:R-:W-:Y:S01]  /*1220*/  HSETP2.LTU.AND P4, PT, |R127|.H1_H1, |R122|.H0_H0, PT ;  /* 0x6000007a7f007234 */ /* 0x000fe20003f89e00 */
[----:B------:R-:W-:Y:S01]  /*1230*/  ISETP.NE.U32.AND P2, PT, R4, 0x1, PT ;  /* 0x000000010400780c */ /* 0x000fe20003f45070 */
[----:B------:R-:W-:Y:S01]  /*1240*/  HMNMX2 R5, |R122|, |R127|.H1_H1, PT ;  /* 0x7000007f7a057240 */ /* 0x000fe20003800200 */
[----:B------:R-:W-:-:S05]  /*1250*/  IMAD.MOV.U32 R4, RZ, RZ, 0x28a028a ;  /* 0x028a028aff047424 */ /* 0x000fca00078e00ff */
[----:B------:R-:W-:-:S04]  /*1260*/  SEL R129, R4, 0xa820a820, !P2 ;  /* 0xa820a82004817807 */ /* 0x000fc80005000000 */
                                                                                                 /* 0x4040008181807241 */
                                                                                                 /* 0x000fe40000000082 */
[----:B------:R-:W-:Y:S02]  /*1280*/  @P4 PRMT R5, R122, 0x1054, R5 ;  /* 0x000010547a054816 */ /* 0x000fe40000000005 */
[----:B------:R-:W-:-:S03]  /*1290*/  SEL R122, R3, 0x7, !P4 ;  /* 0x00000007037a7807 */ /* 0x000fc60006000000 */
[----:B------:R-:W-:Y:S01]  /*12a0*/  HMUL2 R3, R5, c[0x0] [0x180] ;  /* 0x0000600005037a32 */ /* 0x000fe20000000000 */
[----:B------:R-:W-:Y:S02]  /*12b0*/  IMAD.MOV.U32 R5, RZ, RZ, 0x1 ;  /* 0x00000001ff057424 */ /* 0x000fe400078e00ff */
[----:B------:R-:W-:Y:S02]  /*12c0*/  IMAD.SHL.U32 R134, R122, 0x2, RZ ;  /* 0x000000027a867824 */ /* 0x000fe400078e00ff */
[----:B------:R-:W-:-:S03]  /*12d0*/  HMNMX2 R3, |R3|, 65504, 65504, PT ;  /* 0x7bff7bff03037840 */ /* 0x000fc60003800200 */
[----:B------:R-:W-:-:S04]  /*12e0*/  SHF.L.U32 R129, R5, R134, RZ ;  /* 0x0000008605817219 */ /* 0x000fc800000006ff */
[----:B------:R-:W-:Y:S02]  /*12f0*/  LOP3.LUT R128, R129, R128, RZ, 0xfc, !PT ;  /* 0x0000008081807212 */ /* 0x000fe400078efcff */
[----:B------:R-:W-:-:S04]  /*1300*/  LOP3.LUT R129, R3, 0x80008000, RZ, 0xfc, !PT ;  /* 0x8000800003817812 */ /* 0x000fc800078efcff */
                                                                                                 /* 0x0000008103837241 */
                                                                                                 /* 0x1c0fe40000000080 */
                                                                                                 /* 0x0000008103827241 */
                                                                                                 /* 0x000fc80000008080 */
[----:B------:R-:W-:Y:S01]  /*1330*/  HFMA2.MMA R134, R124, 1, 1, R131 ;  /* 0x3c003c007c867835 */ /* 0x000fe20000000083 */
                                                                                                 /* 0x0000008103837241 */
                                                                                                 /* 0x1c0fe20000010080 */
[----:B------:R-:W-:Y:S01]  /*1350*/  HADD2 R125, R125, R130 ;  /* 0x000000827d7d7230 */ /* 0x000fe20000000000 */
                                                                                                 /* 0x00000081037c7241 */
                                                                                                 /* 0x000fc80000018080 */
[----:B------:R-:W-:Y:S01]  /*1370*/  HFMA2.MMA R126, R126, 1, 1, R131 ;  /* 0x3c003c007e7e7835 */ /* 0x000fe20000000083 */
[----:B------:R-:W-:Y:S02]  /*1380*/  HADD2 R124, R127, R124 ;  /* 0x0000007c7f7c7230 */ /* 0x000fe40000000000 */
[----:B------:R-:W-:Y:S02]  /*1390*/  PRMT R130, R134, 0x7610, R130 ;  /* 0x0000761086827816 */ /* 0x000fe40000000082 */
[--C-:B------:R-:W-:Y:S02]  /*13a0*/  SHF.R.U32.HI R129, RZ, 0x10, R134.reuse ;  /* 0x00000010ff817819 */ /* 0x100fe40000011686 */
[----:B------:R-:W-:Y:S01]  /*13b0*/  PRMT R134, R125, 0x7610, R134 ;  /* 0x000076107d867816 */ /* 0x000fe20000000086 */
[----:B------:R-:W-:Y:S01]  /*13c0*/  STS.U16 [R83], R130 ;  /* 0x0000008253007388 */ /* 0x000fe20000000400 */
[----:B------:R-:W-:Y:S02]  /*13d0*/  SHF.R.U32.HI R125, RZ, 0x10, R125 ;  /* 0x00000010ff7d7819 */ /* 0x000fe4000001167d */
[----:B------:R-:W-:Y:S01]  /*13e0*/  PRMT R137, R126, 0x7610, R137 ;  /* 0x000076107e897816 */ /* 0x000fe20000000089 */
[----:B------:R-:W-:Y:S01]  /*13f0*/  STS.U16 [R84], R129 ;  /* 0x0000008154007388 */ /* 0x000fe20000000400 */
[----:B------:R-:W-:-:S02]  /*1400*/  SHF.R.U32.HI R127, RZ, 0x10, R126 ;  /* 0x00000010ff7f7819 */ /* 0x000fc4000001167e */
[----:B------:R-:W-:Y:S01]  /*1410*/  PRMT R138, R124, 0x7610, R138 ;  /* 0x000076107c8a7816 */ /* 0x000fe2000000008a */
[----:B------:R-:W-:Y:S01]  /*1420*/  STS.U16 [R85], R134 ;  /* 0x0000008655007388 */ /* 0x000fe20000000400 */
[----:B------:R-:W-:-:S03]  /*1430*/  SHF.R.U32.HI R131, RZ, 0x10, R124 ;  /* 0x00000010ff837819 */ /* 0x000fc6000001167c */
[----:B------:R0:W-:Y:S04]  /*1440*/  STS.U16 [R86], R125 ;  /* 0x0000007d56007388 */ /* 0x0001e80000000400 */
[----:B------:R-:W-:Y:S04]  /*1450*/  STS.U16 [R87], R137 ;  /* 0x0000008957007388 */ /* 0x000fe80000000400 */
[----:B------:R-:W-:Y:S01]  /*1460*/  STS.U16 [R88], R127 ;  /* 0x0000007f58007388 */ /* 0x000fe20000000400 */
                                                                                                 /* 0x00000088027d7241 */
                                                                                                 /* 0x001fc6000000007b */
[----:B------:R-:W-:Y:S04]  /*1480*/  STS.U16 [R89], R138 ;  /* 0x0000008a59007388 */ /* 0x000fe80000000400 */
[----:B------:R-:W-:Y:S04]  /*1490*/  STS.U16 [R90], R131 ;  /* 0x000000835a007388 */ /* 0x000fe80000000400 */
[----:B------:R-:W-:Y:S06]  /*14a0*/  BAR.SYNC 0x0 ;  /* 0x0000000000007b1d */ /* 0x000fec0000000000 */
[----:B------:R-:W-:Y:S01]  /*14b0*/  LDS.U16 R124, [R91] ;  /* 0x000000005b7c7984 */ /* 0x000fe20000000400 */
                                                                                                 /* 0x0000008802837241 */
                                                                                                 /* 0x000fc6000001007b */
[----:B------:R-:W0:Y:S04]  /*14d0*/  LDS.U16 R129, [R92] ;  /* 0x000000005c817984 */ /* 0x000e280000000400 */
[----:B------:R-:W-:Y:S04]  /*14e0*/  LDS.U16 R126, [R93] ;  /* 0x000000005d7e7984 */ /* 0x000fe80000000400 */
[----:B------:R-:W1:Y:S04]  /*14f0*/  LDS.U16 R135, [R94] ;  /* 0x000000005e877984 */ /* 0x000e680000000400 */
[----:B------:R-:W-:Y:S01]  /*1500*/  LDS.U16 R127, [R96] ;  /* 0x00000000607f7984 */ /* 0x000fe20000000400 */
[----:B0-----:R-:W-:-:S03]  /*1510*/  PRMT R124, R124, 0x5410, R129 ;  /* 0x000054107c7c7816 */ /* 0x001fc60000000081 */
[----:B------:R-:W-:Y:S03]  /*1520*/  LDS.U16 R129, [R97] ;  /* 0x0000000061817984 */ /* 0x000fe60000000400 */
[----:B------:R-:W-:Y:S01]  /*1530*/  HFMA2.MMA R124, R124, 1, 1, -R125 ;  /* 0x3c003c007c7c7835 */ /* 0x000fe2000010007d */
                                                                                                 /* 0x00000088027d7241 */
                                                                                                 /* 0x000fe4000000807b */
[----:B-1----:R-:W-:-:S05]  /*1550*/  PRMT R126, R126, 0x5410, R135 ;  /* 0x000054107e7e7816 */ /* 0x002fca0000000087 */
[----:B------:R-:W-:Y:S02]  /*1560*/  HADD2 R125, R126, -R125 ;  /* 0x8000007d7e7d7230 */ /* 0x000fe40000000000 */
[----:B------:R-:W0:Y:S01]  /*1570*/  LDS.U16 R126, [R95] ;  /* 0x000000005f7e7984 */ /* 0x000e220000000400 */
        /* <DEDUP_REMOVED lines=12> */
                                                                                                 /* 0x00000088027f7241 */
                                                                                                 /* 0x000fc4000001807b */
                                                                                                 /* 0x00000088027b7241 */
                                                                                                 /* 0x000fe4000002007b */
        /* <DEDUP_REMOVED lines=10> */
[----:B------:R-:W-:Y:S01]  /*1700*/  HADD2 R127, R130, -R127 ;  /* 0x8000007f827f7230 */ /* 0x000fe20000000000 */
[----:B------:R-:W-:-:S04]  /*1710*/  SEL R130, RZ, 0x1, P2 ;  /* 0x00000001ff827807 */ /* 0x000fc80001000000 */
[----:B------:R-:W-:Y:S02]  /*1720*/  PRMT R2, R126, 0xfdb9, R127 ;  /* 0x0000fdb97e027816 */ /* 0x000fe4000000007f */
[----:B------:R-:W-:Y:S02]  /*1730*/  @P3 PRMT R138, R139, 0x1054, R138 ;  /* 0x000010548b8a3816 */ /* 0x000fe4000000008a */
[----:B------:R-:W-:Y:S01]  /*1740*/  SEL R130, R130, 0x2, !P6 ;  /* 0x0000000282827807 */ /* 0x000fe20007000000 */
[----:B------:R-:W-:Y:S02]  /*1750*/  IDP.4A.S8.S8 R2, R2, c[0x2][0x0], RZ ;  /* 0x0080000002027a26 */ /* 0x000fe400000006ff */
[----:B------:R-:W-:Y:S01]  /*1760*/  HSETP2.LTU.AND P1, PT, |R127|.H0_H0, |R138|.H0_H0, PT ;  /* 0x6000008a7f007234 */ /* 0x000fe20003f29a00 */
[----:B0-----:R-:W-:Y:S01]  /*1770*/  PRMT R134, R131, 0x5410, R134 ;  /* 0x0000541083867816 */ /* 0x001fe20000000086 */
[----:B------:R-:W-:Y:S01]  /*1780*/  HMNMX2 R140, |R138|, |R127|.H0_H0, PT ;  /* 0x6000007f8a8c7240 */ /* 0x000fe20003800200 */
[----:B------:R-:W-:Y:S01]  /*1790*/  IMAD R2, R2, 0x10, R135 ;  /* 0x0000001002027824 */ /* 0x000fe200078e0287 */
[----:B------:R-:W-:-:S03]  /*17a0*/  SEL R130, R130, 0x3, !P5 ;  /* 0x0000000382827807 */ /* 0x000fc60006800000 */
[----:B------:R-:W-:Y:S01]  /*17b0*/  HFMA2.MMA R123, R134, 1, 1, -R123 ;  /* 0x3c003c00867b7835 */ /* 0x000fe2000010007b */
[----:B------:R-:W-:-:S04]  /*17c0*/  SEL R130, R130, 0x4, !P4 ;  /* 0x0000000482827807 */ /* 0x000fc80006000000 */
[----:B------:R-:W-:Y:S02]  /*17d0*/  SEL R130, R130, 0x5, !P3 ;  /* 0x0000000582827807 */ /* 0x000fe40005800000 */
[----:B------:R-:W-:Y:S02]  /*17e0*/  @P1 PRMT R140, R138, 0x1054, R140 ;  /* 0x000010548a8c1816 */ /* 0x000fe4000000008c */
[----:B------:R-:W-:Y:S02]  /*17f0*/  SEL R130, R130, 0x6, !P1 ;  /* 0x0000000682827807 */ /* 0x000fe40004800000 */
[----:B------:R-:W-:Y:S01]  /*1800*/  PRMT R129, R123, 0xfdb9, R0 ;  /* 0x0000fdb97b817816 */ /* 0x000fe20000000000 */
[----:B------:R-:W-:Y:S02]  /*1810*/  HSETP2.LTU.AND P2, PT, |R127|.H1_H1, |R140|.H0_H0, PT ;  /* 0x6000008c7f007234 */ /* 0x000fe40003f49e00 */
[----:B------:R-:W-:Y:S02]  /*1820*/  HMNMX2 R134, |R140|, |R127|.H1_H1, PT ;  /* 0x7000007f8c867240 */ /* 0x000fe40003800200 */
[----:B------:R-:W-:Y:S01]  /*1830*/  IDP.4A.S8.S8 R129, R129, c[0x2][0x4], RZ ;  /* 0x0080010081817a26 */ /* 0x000fe200000006ff */
[----:B------:R-:W-:-:S03]  /*1840*/  SEL R130, R130, 0x7, !P2 ;  /* 0x0000000782827807 */ /* 0x000fc60005000000 */
[----:B------:R-:W-:-:S04]  /*1850*/  IMAD R135, R129, 0x100, R2 ;  /* 0x0000010081877824 */ /* 0x000fc800078e0202 */
[----:B------:R-:W0:Y:S01]  /*1860*/  POPC R129, R135 ;  /* 0x0000008700817309 */ /* 0x000e220000000000 */
[----:B------:R-:W-:-:S05]  /*1870*/  @P2 PRMT R134, R140, 0x1054, R134 ;  /* 0x000010548c862816 */ /* 0x000fca0000000086 */
[----:B------:R-:W-:Y:S02]  /*1880*/  HSETP2.LTU.AND P6, PT, |R123|.H0_H0, |R134|.H0_H0, PT ;  /* 0x600000867b007234 */ /* 0x000fe40003fc9a00 */
[----:B------:R-:W-:Y:S01]  /*1890*/  HMNMX2 R2, |R134|, |R123|.H0_H0, PT ;  /* 0x6000007b86027240 */ /* 0x000fe20003800200 */
[----:B0-----:R-:W-:-:S10]  /*18a0*/  LOP3.LUT R129, R129, 0x1, RZ, 0xc0, !PT ;  /* 0x0000000181817812 */ /* 0x001fd400078ec0ff */
[----:B------:R-:W-:Y:S02]  /*18b0*/  @P6 PRMT R2, R134, 0x1054, R2 ;  /* 0x0000105486026816 */ /* 0x000fe40000000002 */
[----:B------:R-:W-:Y:S02]  /*18c0*/  ISETP.NE.U32.AND P1, PT, R129, 0x1, PT ;  /* 0x000000018100780c */ /* 0x000fe40003f25070 */
[----:B------:R-:W-:Y:S01]  /*18d0*/  SEL R129, R130, 0x8, !P6 ;  /* 0x0000000882817807 */ /* 0x000fe20007000000 */
[----:B------:R-:W-:Y:S01]  /*18e0*/  HSETP2.LTU.AND P3, PT, |R123|.H1_H1, |R2|.H0_H0, PT ;  /* 0x600000027b007234 */ /* 0x000fe20003f69e00 */
[----:B------:R-:W-:Y:S01]  /*18f0*/  SEL R130, R4, 0xa820a820, !P1 ;  /* 0xa820a82004827807 */ /* 0x000fe20004800000 */
[----:B------:R-:W-:-:S03]  /*1900*/  HMNMX2 R131, |R2|, |R123|.H1_H1, PT ;  /* 0x7000007b02837240 */ /* 0x000fc60003800200 */
[----:B------:R-:W-:-:S05]  /*1910*/  SEL R129, R129, 0x9, !P3 ;  /* 0x0000000981817807 */ /* 0x000fca0005800000 */
[----:B------:R-:W-:-:S03]  /*1920*/  IMAD.SHL.U32 R134, R129, 0x2, RZ ;  /* 0x0000000281867824 */ /* 0x000fc600078e00ff */
[----:B------:R-:W-:Y:S02]  /*1930*/  @P3 PRMT R131, R2, 0x1054, R131 ;  /* 0x0000105402833816 */ /* 0x000fe40000000083 */
[----:B------:R-:W-:-:S03]  /*1940*/  SHF.L.U32 R134, R5, R134, RZ ;  /* 0x0000008605867219 */ /* 0x000fc600000006ff */
[----:B------:R-:W-:Y:S01]  /*1950*/  HMUL2 R2, R131, c[0x0] [0x180] ;  /* 0x0000600083027a32 */ /* 0x000fe20000000000 */
                                                                                                 /* 0x4040008282837241 */
                                                                                                 /* 0x000fc80000000087 */
[----:B------:R-:W-:Y:S01]  /*1970*/  HMNMX2 R2, |R2|, 65504, 65504, PT ;  /* 0x7bff7bff02027840 */ /* 0x000fe20003800200 */
[----:B------:R-:W-:-:S04]  /*1980*/  LOP3.LUT R131, R134, R131, RZ, 0xfc, !PT ;  /* 0x0000008386837212 */ /* 0x000fc800078efcff */
[----:B------:R-:W-:-:S04]  /*1990*/  LOP3.LUT R130, R2, 0x80008000, RZ, 0xfc, !PT ;  /* 0x8000800002827812 */ /* 0x000fc800078efcff */
                                                                                                 /* 0x0000008202877241 */
                                                                                                 /* 0x1c0fe40000000083 */
                                                                                                 /* 0x0000008202867241 */
                                                                                                 /* 0x1c0fe40000008083 */
                                                                                                 /* 0x0000008202897241 */
                                                                                                 /* 0x1c0fe20000010083 */
[----:B------:R-:W-:Y:S01]  /*19d0*/  HADD2 R135, R124, R135 ;  /* 0x000000877c877230 */ /* 0x000fe20000000000 */
                                                                                                 /* 0x00000082027c7241 */
                                                                                                 /* 0x1c0fe40000018083 */
[----:B------:R-:W-:Y:S01]  /*19f0*/  HFMA2.MMA R125, R125, 1, 1, R134 ;  /* 0x3c003c007d7d7835 */ /* 0x000fe20000000086 */
                                                                                                 /* 0x0000008202827241 */
                                                                                                 /* 0x000fe20000020083 */
        /* <DEDUP_REMOVED lines=12> */
[----:B------:R2:W-:Y:S01]  /*1ad0*/  STS.U16 [R93], R134 ;  /* 0x000000865d007388 */ /* 0x0005e20000000400 */
[----:B0-----:R-:W-:-:S03]  /*1ae0*/  PRMT R130, R123, 0x7610, R130 ;  /* 0x000076107b827816 */ /* 0x001fc60000000082 */
[----:B------:R-:W-:Y:S01]  /*1af0*/  STS.U16 [R94], R125 ;  /* 0x0000007d5e007388 */ /* 0x000fe20000000400 */
[----:B-1----:R-:W-:-:S03]  /*1b00*/  SHF.R.U32.HI R135, RZ, 0x10, R123 ;  /* 0x00000010ff877819 */ /* 0x002fc6000001167b */
[----:B------:R-:W-:Y:S01]  /*1b10*/  STS.U16 [R95], R126 ;  /* 0x0000007e5f007388 */ /* 0x000fe20000000400 */
[----:B--2---:R-:W-:-:S03]  /*1b20*/  LOP3.LUT R134, R0, 0x80008000, RZ, 0xfc, !PT ;  /* 0x8000800000867812 */ /* 0x004fc600078efcff */
[----:B------:R0:W-:Y:S04]  /*1b30*/  STS.U16 [R96], R127 ;  /* 0x0000007f60007388 */ /* 0x0001e80000000400 */
[----:B------:R-:W-:Y:S04]  /*1b40*/  STS.U16 [R97], R136 ;  /* 0x0000008861007388 */ /* 0x000fe80000000400 */
[----:B------:R-:W-:Y:S01]  /*1b50*/  STS.U16 [R98], R137 ;  /* 0x0000008962007388 */ /* 0x000fe20000000400 */
                                                                                                 /* 0x00000086007f7241 */
                                                                                                 /* 0x001fc60000000079 */
[----:B------:R-:W-:Y:S04]  /*1b70*/  STS.U16 [R99], R130 ;  /* 0x0000008263007388 */ /* 0x000fe80000000400 */
[----:B------:R-:W-:Y:S04]  /*1b80*/  STS.U16 [R100], R135 ;  /* 0x0000008764007388 */ /* 0x000fe80000000400 */
[----:B------:R-:W-:Y:S06]  /*1b90*/  BAR.SYNC 0x0 ;  /* 0x0000000000007b1d */ /* 0x000fec0000000000 */
[----:B------:R-:W-:Y:S01]  /*1ba0*/  LDS.U16 R123, [R101] ;  /* 0x00000000657b7984 */ /* 0x000fe20000000400 */
                                                                                                 /* 0x0000008600877241 */
                                                                                                 /* 0x000fc60000010079 */
[----:B------:R-:W0:Y:S04]  /*1bc0*/  LDS.U16 R124, [R102] ;  /* 0x00000000667c7984 */ /* 0x000e280000000400 */
[----:B------:R-:W-:Y:S04]  /*1bd0*/  LDS.U16 R125, [R103] ;  /* 0x00000000677d7984 */ /* 0x000fe80000000400 */
[----:B------:R-:W1:Y:S04]  /*1be0*/  LDS.U16 R126, [R104] ;  /* 0x00000000687e7984 */ /* 0x000e680000000400 */
[----:B------:R-:W-:Y:S01]  /*1bf0*/  LDS.U16 R130, [R108] ;  /* 0x000000006c827984 */ /* 0x000fe20000000400 */
[----:B0-----:R-:W-:-:S06]  /*1c00*/  PRMT R124, R123, 0x5410, R124 ;  /* 0x000054107b7c7816 */ /* 0x001fcc000000007c */
[----:B------:R-:W-:Y:S01]  /*1c10*/  HFMA2.MMA R123, R124, 1, 1, -R127 ;  /* 0x3c003c007c7b7835 */ /* 0x000fe2000010007f */
                                                                                                 /* 0x00000086007c7241 */
                                                                                                 /* 0x1c0fe40000008079 */
[----:B-1----:R-:W-:Y:S02]  /*1c30*/  PRMT R125, R125, 0x5410, R126 ;  /* 0x000054107d7d7816 */ /* 0x002fe4000000007e */
[----:B------:R-:W-:Y:S01]  /*1c40*/  LDS.U16 R126, [R106] ;  /* 0x000000006a7e7984 */ /* 0x000fe20000000400 */
                                                                                                 /* 0x0000008600797241 */
                                                                                                 /* 0x000fe40000018079 */
        /* <DEDUP_REMOVED lines=13> */
[----:B0-----:R-:W-:-:S06]  /*1d30*/  PRMT R126, R125, 0x5410, R126 ;  /* 0x000054107d7e7816 */ /* 0x001fcc000000007e */
[----:B------:R-:W-:-:S04]  /*1d40*/  HFMA2.MMA R125, R126, 1, 1, -R135 ;  /* 0x3c003c007e7d7835 */ /* 0x000fc80000100087 */
[----:B------:R-:W-:-:S06]  /*1d50*/  @P6 PRMT R138, R137, 0x1054, R138 ;  /* 0x00001054898a6816 */ /* 0x000fcc000000008a */
        /* <DEDUP_REMOVED lines=24> */
[----:B------:R-:W-:-:S04]  /*1ee0*/  ISETP.NE.U32.AND P2, PT, R130, 0x1, PT ;  /* 0x000000018200780c */ /* 0x000fc80003f45070 */
[----:B------:R-:W-:Y:S02]  /*1ef0*/  SEL R135, R4, 0xa820a820, !P2 ;  /* 0xa820a82004877807 */ /* 0x000fe40005000000 */
[----:B------:R-:W-:Y:S02]  /*1f00*/  @P4 PRMT R127, R126, 0x1054, R127 ;  /* 0x000010547e7f4816 */ /* 0x000fe4000000007f */
[----:B------:R-:W-:-:S03]  /*1f10*/  SEL R126, R0, 0x7, !P4 ;  /* 0x00000007007e7807 */ /* 0x000fc60006000000 */
[----:B------:R-:W-:Y:S01]  /*1f20*/  HMUL2 R0, R127, c[0x0] [0x180] ;  /* 0x000060007f007a32 */ /* 0x000fe20000000000 */
                                                                                                 /* 0x40400087877f7241 */
                                                                                                 /* 0x000fe20000000088 */
[C---:B------:R-:W-:Y:S02]  /*1f40*/  IMAD.SHL.U32 R130, R126.reuse, 0x2, RZ ;  /* 0x000000027e827824 */ /* 0x040fe400078e00ff */
[----:B------:R-:W-:Y:S01]  /*1f50*/  IMAD.SHL.U32 R126, R126, 0x8000000, RZ ;  /* 0x080000007e7e7824 */ /* 0x000fe200078e00ff */
[----:B------:R-:W-:Y:S02]  /*1f60*/  HMNMX2 R0, |R0|, 65504, 65504, PT ;  /* 0x7bff7bff00007840 */ /* 0x000fe40003800200 */
[----:B------:R-:W-:-:S04]  /*1f70*/  SHF.L.U32 R130, R5, R130, RZ ;  /* 0x0000008205827219 */ /* 0x000fc800000006ff */
[----:B------:R-:W-:Y:S02]  /*1f80*/  LOP3.LUT R127, R130, R127, RZ, 0xfc, !PT ;  /* 0x0000007f827f7212 */ /* 0x000fe400078efcff */
[----:B------:R-:W-:-:S04]  /*1f90*/  LOP3.LUT R130, R0, 0x80008000, RZ, 0xfc, !PT ;  /* 0x8000800000827812 */ /* 0x000fc800078efcff */
                                                                                                 /* 0x0000008200867241 */
                                                                                                 /* 0x1c0fe4000000007f */
                                                                                                 /* 0x0000008200877241 */
                                                                                                 /* 0x000fc8000000807f */
[----:B------:R-:W-:Y:S01]  /*1fc0*/  HFMA2.MMA R123, R123, 1, 1, R134 ;  /* 0x3c003c007b7b7835 */ /* 0x000fe20000000086 */
                                                                                                 /* 0x0000008200867241 */
                                                                                                 /* 0x1c0fe2000001007f */
[----:B------:R-:W-:Y:S01]  /*1fe0*/  HADD2 R124, R124, R135 ;  /* 0x000000877c7c7230 */ /* 0x000fe20000000000 */
                                                                                                 /* 0x0000008200827241 */
                                                                                                 /* 0x000fc8000001807f */
[----:B------:R-:W-:Y:S01]  /*2000*/  HFMA2.MMA R125, R125, 1, 1, R134 ;  /* 0x3c003c007d7d7835 */ /* 0x000fe20000000086 */
[----:B------:R-:W-:Y:S01]  /*2010*/  HADD2 R121, R121, R130 ;  /* 0x0000008279797230 */ /* 0x000fe20000000000 */
[----:B------:R-:W-:Y:S02]  /*2020*/  SHF.R.U32.HI R135, RZ, 0x10, R124 ;  /* 0x00000010ff877819 */ /* 0x000fe4000001167c */
[----:B------:R-:W-:Y:S02]  /*2030*/  PRMT R136, R123, 0x7610, R136 ;  /* 0x000076107b887816 */ /* 0x000fe40000000088 */
[----:B------:R-:W-:Y:S02]  /*2040*/  SHF.R.U32.HI R123, RZ, 0x10, R123 ;  /* 0x00000010ff7b7819 */ /* 0x000fe4000001167b */
[----:B------:R-:W-:Y:S01]  /*2050*/  PRMT R139, R121, 0x7610, R139 ;  /* 0x00007610798b7816 */ /* 0x000fe2000000008b */
[----:B------:R0:W-:Y:S01]  /*2060*/  STS.U16 [R101], R136 ;  /* 0x0000008865007388 */ /* 0x0001e20000000400 */
[----:B------:R-:W-:-:S02]  /*2070*/  PRMT R138, R125, 0x7610, R138 ;  /* 0x000076107d8a7816 */ /* 0x000fc4000000008a */
[----:B------:R-:W-:Y:S01]  /*2080*/  SHF.R.U32.HI R125, RZ, 0x10, R125 ;  /* 0x00000010ff7d7819 */ /* 0x000fe2000001167d */
[----:B------:R-:W-:Y:S01]  /*2090*/  STS.U16 [R102], R123 ;  /* 0x0000007b66007388 */ /* 0x000fe20000000400 */
[----:B------:R-:W-:-:S03]  /*20a0*/  SHF.R.U32.HI R137, RZ, 0x10, R121 ;  /* 0x00000010ff897819 */ /* 0x000fc60000011679 */
[----:B------:R-:W-:Y:S01]  /*20b0*/  STS.U16 [R103], R124 ;  /* 0x0000007c67007388 */ /* 0x000fe20000000400 */
[----:B0-----:R-:W-:-:S03]  /*20c0*/  LOP3.LUT R136, R81, 0x80008000, RZ, 0xfc, !PT ;  /* 0x8000800051887812 */ /* 0x001fc600078efcff */
[----:B------:R-:W-:Y:S01]  /*20d0*/  STS.U16 [R104], R135 ;  /* 0x0000008768007388 */ /* 0x000fe20000000400 */
                                                                                                 /* 0x0000008851867241 */
                                                                                                 /* 0x000fc60000000078 */
[----:B------:R-:W-:Y:S04]  /*20f0*/  STS.U16 [R105], R138 ;  /* 0x0000008a69007388 */ /* 0x000fe80000000400 */
[----:B------:R-:W-:Y:S04]  /*2100*/  STS.U16 [R106], R125 ;  /* 0x0000007d6a007388 */ /* 0x000fe80000000400 */
[----:B------:R-:W-:Y:S04]  /*2110*/  STS.U16 [R107], R139 ;  /* 0x0000008b6b007388 */ /* 0x000fe80000000400 */
[----:B------:R-:W-:Y:S04]  /*2120*/  STS.U16 [R108], R137 ;  /* 0x000000896c007388 */ /* 0x000fe80000000400 */
[----:B------:R-:W-:Y:S06]  /*2130*/  BAR.SYNC 0x0 ;  /* 0x0000000000007b1d */ /* 0x000fec0000000000 */
[----:B------:R-:W-:Y:S04]  /*2140*/  LDS.U16 R121, [R109] ;  /* 0x000000006d797984 */ /* 0x000fe80000000400 */
[----:B------:R-:W0:Y:S04]  /*2150*/  LDS.U16 R124, [R110] ;  /* 0x000000006e7c7984 */ /* 0x000e280000000400 */
[----:B------:R-:W-:Y:S04]  /*2160*/  LDS.U16 R123, [R111] ;  /* 0x000000006f7b7984 */ /* 0x000fe80000000400 */
[----:B------:R-:W1:Y:S04]  /*2170*/  LDS.U16 R130, [R112] ;  /* 0x0000000070827984 */ /* 0x000e680000000400 */
[----:B------:R-:W-:Y:S04]  /*2180*/  LDS.U16 R125, [R114] ;  /* 0x00000000727d7984 */ /* 0x000fe80000000400 */
[----:B------:R-:W-:Y:S01]  /*2190*/  LDS.U16 R135, [R116] ;  /* 0x0000000074877984 */ /* 0x000fe20000000400 */
[----:B0-----:R-:W-:-:S02]  /*21a0*/  PRMT R121, R121, 0x5410, R124 ;  /* 0x0000541079797816 */ /* 0x001fc4000000007c */
                                                                                                 /* 0x00000088517c7241 */
                                                                                                 /* 0x000fc80000008078 */
[----:B------:R-:W-:Y:S01]  /*21c0*/  HFMA2.MMA R121, R121, 1, 1, -R134 ;  /* 0x3c003c0079797835 */ /* 0x000fe20000100086 */
                                                                                                 /* 0x0000008851867241 */
                                                                                                 /* 0x000fe40000010078 */
        /* <DEDUP_REMOVED lines=15> */
[----:B------:R-:W-:Y:S01]  /*22d0*/  HFMA2.MMA R124, R125, 1, 1, -R134 ;  /* 0x3c003c007d7c7835 */ /* 0x000fe20000100086 */
                                                                                                 /* 0x00000088517d7241 */
                                                                                                 /* 0x1c0fe20000018078 */
[----:B------:R-:W-:Y:S01]  /*22f0*/  LDS.U16 R134, [R117] ;  /* 0x0000000075867984 */ /* 0x000fe20000000400 */
                                                                                                 /* 0x0000008851787241 */
                                                                                                 /* 0x000fe40000020078 */
[----:B------:R-:W-:-:S05]  /*2310*/  @P5 PRMT R137, R140, 0x1054, R137 ;  /* 0x000010548c895816 */ /* 0x000fca0000000089 */
[----:B------:R-:W-:Y:S02]  /*2320*/  HSETP2.LTU.AND P4, PT, |R124|.H0_H0, |R137|.H0_H0, PT ;  /* 0x600000897c007234 */ /* 0x000fe40003f89a00 */
[----:B------:R-:W-:-:S11]  /*2330*/  HMNMX2 R139, |R137|, |R124|.H0_H0, PT ;  /* 0x6000007c898b7240 */ /* 0x000fd60003800200 */
[----:B------:R-:W-:Y:S02]  /*2340*/  @P4 PRMT R139, R137, 0x1054, R139 ;  /* 0x00001054898b4816 */ /* 0x000fe4000000008b */
[----:B------:R-:W0:Y:S03]  /*2350*/  LDS.U16 R137, [R118] ;  /* 0x0000000076897984 */ /* 0x000e260000000400 */
        /* <DEDUP_REMOVED lines=8> */
[----:B------:R-:W-:Y:S01]  /*23e0*/  HMNMX2 R142, |R140|, |R125|.H0_H0, PT ;  /* 0x6000007d8c8e7240 */ /* 0x000fe20003800200 */
[----:B------:R-:W-:-:S10]  /*23f0*/  IMAD R81, R81, 0x10, R138 ;  /* 0x0000001051517824 */ /* 0x000fd400078e028a */
[----:B------:R-:W-:-:S05]  /*2400*/  @P1 PRMT R142, R140, 0x1054, R142 ;  /* 0x000010548c8e1816 */ /* 0x000fca000000008e */
[----:B------:R-:W-:Y:S01]  /*2410*/  HMNMX2 R135, |R142|, |R125|.H1_H1, PT ;  /* 0x7000007d8e877240 */ /* 0x000fe20003800200 */
[----:B0-----:R-:W-:Y:S02]  /*2420*/  PRMT R137, R134, 0x5410, R137 ;  /* 0x0000541086897816 */ /* 0x001fe40000000089 */
[----:B------:R-:W-:Y:S01]  /*2430*/  SEL R134, RZ, 0x1, P2 ;  /* 0x00000001ff867807 */ /* 0x000fe20001000000 */
[----:B------:R-:W-:-:S03]  /*2440*/  HSETP2.LTU.AND P2, PT, |R125|.H1_H1, |R142|.H0_H0, PT ;  /* 0x6000008e7d007234 */ /* 0x000fc60003f49e00 */
[----:B------:R-:W-:Y:S01]  /*2450*/  HFMA2.MMA R120, R137, 1, 1, -R120 ;  /* 0x3c003c0089787835 */ /* 0x000fe20000100078 */
[----:B------:R-:W-:-:S04]  /*2460*/  SEL R134, R134, 0x2, !P6 ;  /* 0x0000000286867807 */ /* 0x000fc80007000000 */
[----:B------:R-:W-:-:S04]  /*2470*/  SEL R134, R134, 0x3, !P5 ;  /* 0x0000000386867807 */ /* 0x000fc80006800000 */
[----:B------:R-:W-:Y:S02]  /*2480*/  SEL R134, R134, 0x4, !P4 ;  /* 0x0000000486867807 */ /* 0x000fe40006000000 */
[----:B------:R-:W-:Y:S02]  /*2490*/  PRMT R130, R120, 0xfdb9, R1 ;  /* 0x0000fdb978827816 */ /* 0x000fe40000000001 */
[----:B------:R-:W-:Y:S02]  /*24a0*/  @P2 PRMT R135, R142, 0x1054, R135 ;  /* 0x000010548e872816 */ /* 0x000fe40000000087 */
[----:B------:R-:W-:Y:S01]  /*24b0*/  SEL R134, R134, 0x5, !P3 ;  /* 0x0000000586867807 */ /* 0x000fe20005800000 */
[----:B------:R-:W-:Y:S02]  /*24c0*/  IDP.4A.S8.S8 R130, R130, c[0x2][0x4], RZ ;  /* 0x0080010082827a26 */ /* 0x000fe400000006ff */
[----:B------:R-:W-:Y:S01]  /*24d0*/  HSETP2.LTU.AND P6, PT, |R120|.H0_H0, |R135|.H0_H0, PT ;  /* 0x6000008778007234 */ /* 0x000fe20003fc9a00 */
[----:B------:R-:W-:Y:S01]  /*24e0*/  SEL R134, R134, 0x6, !P1 ;  /* 0x0000000686867807 */ /* 0x000fe20004800000 */
[----:B------:R-:W-:Y:S01]  /*24f0*/  IMAD R137, R130, 0x100, R81 ;  /* 0x0000010082897824 */ /* 0x000fe200078e0251 */
[----:B------:R-:W-:-:S02]  /*2500*/  HMNMX2 R81, |R135|, |R120|.H0_H0, PT ;  /* 0x6000007887517240 */ /* 0x000fc40003800200 */
[----:B------:R-:W-:Y:S01]  /*2510*/  SEL R134, R134, 0x7, !P2 ;  /* 0x0000000786867807 */ /* 0x000fe20005000000 */
[----:B------:R-:W0:Y:S07]  /*2520*/  POPC R130, R137 ;  /* 0x0000008900827309 */ /* 0x000e2e0000000000 */
[----:B------:R-:W-:-:S05]  /*2530*/  @P6 PRMT R81, R135, 0x1054, R81 ;  /* 0x0000105487516816 */ /* 0x000fca0000000051 */
[----:B------:R-:W-:Y:S02]  /*2540*/  HSETP2.LTU.AND P3, PT, |R120|.H1_H1, |R81|.H0_H0, PT ;  /* 0x6000005178007234 */ /* 0x000fe40003f69e00 */
[----:B------:R-:W-:Y:S01]  /*2550*/  HMNMX2 R136, |R81|, |R120|.H1_H1, PT ;  /* 0x7000007851887240 */ /* 0x000fe20003800200 */
[----:B0-----:R-:W-:-:S04]  /*2560*/  LOP3.LUT R130, R130, 0x1, RZ, 0xc0, !PT ;  /* 0x0000000182827812 */ /* 0x001fc800078ec0ff */
[----:B------:R-:W-:Y:S02]  /*2570*/  ISETP.NE.U32.AND P1, PT, R130, 0x1, PT ;  /* 0x000000018200780c */ /* 0x000fe40003f25070 */
[----:B------:R-:W-:Y:S02]  /*2580*/  SEL R130, R134, 0x8, !P6 ;  /* 0x0000000886827807 */ /* 0x000fe40007000000 */
[----:B------:R-:W-:Y:S02]  /*2590*/  SEL R134, R4, 0xa820a820, !P1 ;  /* 0xa820a82004867807 */ /* 0x000fe40004800000 */
[----:B------:R-:W-:Y:S02]  /*25a0*/  @P3 PRMT R136, R81, 0x1054, R136 ;  /* 0x0000105451883816 */ /* 0x000fe40000000088 */
[----:B------:R-:W-:Y:S02]  /*25b0*/  SEL R130, R130, 0x9, !P3 ;  /* 0x0000000982827807 */ /* 0x000fe40005800000 */
                                                                                                 /* 0x4040008686867241 */
                                                                                                 /* 0x000fe20000000089 */
[----:B------:R-:W-:Y:S01]  /*25d0*/  HMUL2 R81, R136, c[0x0] [0x180] ;  /* 0x0000600088517a32 */ /* 0x000fe20000000000 */
[----:B------:R-:W-:Y:S01]  /*25e0*/  ISETP.GE.AND P1, PT, R82, c[0x0][0x178], PT ;  /* 0x00005e0052007a0c */ /* 0x000fe20003f26270 */
[----:B------:R-:W-:-:S03]  /*25f0*/  IMAD.SHL.U32 R136, R130, 0x2, RZ ;  /* 0x0000000282887824 */ /* 0x000fc600078e00ff */
[----:B------:R-:W-:Y:S02]  /*2600*/  HMNMX2 R81, |R81|, 65504, 65504, PT ;  /* 0x7bff7bff51517840 */ /* 0x000fe40003800200 */
[----:B------:R-:W-:-:S04]  /*2610*/  SHF.L.U32 R135, R5, R136, RZ ;  /* 0x0000008805877219 */ /* 0x000fc800000006ff */
[----:B------:R-:W-:Y:S02]  /*2620*/  LOP3.LUT R134, R135, R134, RZ, 0xfc, !PT ;  /* 0x0000008687867212 */ /* 0x000fe400078efcff */
[----:B------:R-:W-:-:S04]  /*2630*/  LOP3.LUT R135, R81, 0x80008000, RZ, 0xfc, !PT ;  /* 0x8000800051877812 */ /* 0x000fc800078efcff */
                                                                                                 /* 0x0000008751887241 */
                                                                                                 /* 0x1c0fe40000000086 */
                                                                                                 /* 0x00000087518a7241 */
                                                                                                 /* 0x1c0fe40000008086 */
                                                                                                 /* 0x0000008751897241 */
                                                                                                 /* 0x1c0fe20000010086 */
[----:B------:R-:W-:Y:S01]  /*2670*/  HADD2 R121, R121, R136 ;  /* 0x0000008879797230 */ /* 0x000fe20000000000 */
                                                                                                 /* 0x0000008751887241 */
                                                                                                 /* 0x1c0fe40000018086 */
[----:B------:R-:W-:Y:S01]  /*2690*/  HFMA2.MMA R123, R123, 1, 1, R138 ;  /* 0x3c003c007b7b7835 */ /* 0x000fe2000000008a */
                                                                                                 /* 0x0000008751877241 */
                                                                                                 /* 0x000fe20000020086 */
[----:B------:R-:W-:-:S02]  /*26b0*/  HADD2 R124, R124, R137 ;  /* 0x000000897c7c7230 */ /* 0x000fc40000000000 */
[----:B------:R-:W-:Y:S01]  /*26c0*/  HFMA2.MMA R125, R125, 1, 1, R136 ;  /* 0x3c003c007d7d7835 */ /* 0x000fe20000000088 */
[----:B------:R-:W-:Y:S01]  /*26d0*/  PRMT R136, R121, 0x7610, R136 ;  /* 0x0000761079887816 */ /* 0x000fe20000000088 */
[----:B------:R-:W-:Y:S01]  /*26e0*/  HADD2 R120, R120, R135 ;  /* 0x0000008778787230 */ /* 0x000fe20000000000 */
[----:B------:R-:W-:Y:S02]  /*26f0*/  SHF.R.U32.HI R121, RZ, 0x10, R121 ;  /* 0x00000010ff797819 */ /* 0x000fe40000011679 */
[----:B------:R-:W-:Y:S01]  /*2700*/  SHF.R.U32.HI R135, RZ, 0x10, R124 ;  /* 0x00000010ff877819 */ /* 0x000fe2000001167c */
[----:B------:R0:W-:Y:S01]  /*2710*/  STS.U16 [R109], R136 ;  /* 0x000000886d007388 */ /* 0x0001e20000000400 */
[----:B------:R-:W-:Y:S02]  /*2720*/  PRMT R138, R123, 0x7610, R138 ;  /* 0x000076107b8a7816 */ /* 0x000fe4000000008a */
[----:B------:R-:W-:Y:S01]  /*2730*/  SHF.R.U32.HI R123, RZ, 0x10, R123 ;  /* 0x00000010ff7b7819 */ /* 0x000fe2000001167b */
[----:B------:R1:W-:Y:S01]  /*2740*/  STS.U16 [R110], R121 ;  /* 0x000000796e007388 */ /* 0x0003e20000000400 */
[----:B------:R-:W-:-:S02]  /*2750*/  PRMT R139, R125, 0x7610, R139 ;  /* 0x000076107d8b7816 */ /* 0x000fc4000000008b */
[----:B------:R-:W-:Y:S01]  /*2760*/  SHF.R.U32.HI R125, RZ, 0x10, R125 ;  /* 0x00000010ff7d7819 */ /* 0x000fe2000001167d */
[----:B------:R-:W-:Y:S01]  /*2770*/  STS.U16 [R111], R138 ;  /* 0x0000008a6f007388 */ /* 0x000fe20000000400 */
[----:B------:R-:W-:Y:S02]  /*2780*/  SHF.R.U32.HI R137, RZ, 0x10, R120 ;  /* 0x00000010ff897819 */ /* 0x000fe40000011678 */
[----:B0-----:R-:W-:Y:S01]  /*2790*/  PRMT R136, R120, 0x7610, R136 ;  /* 0x0000761078887816 */ /* 0x001fe20000000088 */
[----:B------:R0:W-:Y:S01]  /*27a0*/  STS.U16 [R112], R123 ;  /* 0x0000007b70007388 */ /* 0x0001e20000000400 */
[----:B------:R-:W-:Y:S02]  /*27b0*/  IMAD.SHL.U32 R120, R129, 0x8000000, RZ ;  /* 0x0800000081787824 */ /* 0x000fe400078e00ff */
[----:B-1----:R-:W-:Y:S01]  /*27c0*/  IMAD.SHL.U32 R121, R122, 0x8000000, RZ ;  /* 0x080000007a797824 */ /* 0x002fe200078e00ff */
[----:B------:R-:W-:Y:S01]  /*27d0*/  STS.U16 [R113], R124 ;  /* 0x0000007c71007388 */ /* 0x000fe20000000400 */
[----:B------:R-:W-:-:S03]  /*27e0*/  IMAD.SHL.U32 R129, R130, 0x8000000, RZ ;  /* 0x0800000082817824 */ /* 0x000fc600078e00ff */
[----:B------:R-:W-:Y:S01]  /*27f0*/  STS.U16 [R114], R135 ;  /* 0x0000008772007388 */ /* 0x000fe20000000400 */
[----:B------:R-:W-:Y:S02]  /*2800*/  LOP3.LUT R122, R121, 0xf8000000, R128, 0xe2, !PT ;  /* 0xf8000000797a7812 */ /* 0x000fe400078ee280 */
[----:B0-----:R-:W-:Y:S01]  /*2810*/  LOP3.LUT R123, R120, 0xf8000000, R131, 0xe2, !PT ;  /* 0xf8000000787b7812 */ /* 0x001fe200078ee283 */
[----:B------:R-:W-:Y:S01]  /*2820*/  STS.U16 [R115], R139 ;  /* 0x0000008b73007388 */ /* 0x000fe20000000400 */
[----:B------:R-:W-:Y:S02]  /*2830*/  LOP3.LUT R121, R126, 0xf8000000, R127, 0xe2, !PT ;  /* 0xf80000007e797812 */ /* 0x000fe400078ee27f */
[----:B------:R-:W-:Y:S01]  /*2840*/  LOP3.LUT R120, R129, 0xf8000000, R134, 0xe2, !PT ;  /* 0xf800000081787812 */ /* 0x000fe200078ee286 */
        /* <DEDUP_REMOVED lines=9> */
                                                                                                 /* 0x000000864f877241 */
                                                                                                 /* 0x1c0fe20000000050 */
[----:B------:R-:W-:Y:S01]  /*28f0*/  HFMA2 R124, -R124, c[0x0] [0x190].H0_H0, R125 ;  /* 0x200064007c7c7a31 */ /* 0x000fe2000000017d */
                                                                                                 /* 0x000000864f4f7241 */
                                                                                                 /* 0x000fe20000008050 */
[----:B------:R-:W-:-:S03]  /*2910*/  HSET2.BF.LE.AND R125, R133.H0_H0, c[0x0] [0x268], PT ;  /* 0x00009a00857d7633 */ /* 0x000fc60003803880 */
[----:B------:R-:W-:Y:S02]  /*2920*/  LEA R124, R124, c[0x0][0x264], 0x1 ;  /* 0x000099007c7c7a11 */ /* 0x000fe400078e08ff */
[----:B------:R-:W-:Y:S01]  /*2930*/  HFMA2 R127, -R125, c[0x0] [0x190].H0_H0, R126 ;  /* 0x200064007d7f7a31 */ /* 0x000fe2000000017e */
        /* <DEDUP_REMOVED lines=30> */
                                                                                                 /* 0x40400083837c7241 */
                                                                                                 /* 0x000fe4000000007c */
        /* <DEDUP_REMOVED lines=9> */
                                                                                                 /* 0x0000007c4f827241 */
                                                                                                 /* 0x1c0fe40000000080 */
                                                                                                 /* 0x0000007c4f837241 */
                                                                                                 /* 0x000fe20000008080 */
[----:B------:R-:W-:-:S03]  /*2be0*/  IMAD.MOV.U32 R124, RZ, RZ, c[0x0][0x1ac] ;  /* 0x00006b00ff7c7624 */ /* 0x000fc600078e00ff */
        /* <DEDUP_REMOVED lines=15> */
[----:B------:R-:W-:Y:S02]  /*2ce0*/  HFMA2 R125, -R125, c[0x0] [0x190].H0_H0, R126 ;  /* 0x200064007d7d7a31 */ /* 0x000fe4000000017e */
[C---:B------:R-:W-:Y:S02]  /*2cf0*/  HADD2 R128, R132.reuse.H0_H0, c[0x0] [0x278] ;  /* 0x00009e0084807630 */ /* 0x040fe40000000800 */
[----:B------:R-:W-:Y:S01]  /*2d00*/  HSET2.BF.LE.AND R129, R133.H0_H0, c[0x0] [0x280], PT ;  /* 0x0000a00085817633 */ /* 0x000fe20003803880 */
[----:B------:R-:W-:Y:S01]  /*2d10*/  LEA R126, R125, c[0x0][0x274], 0x1 ;  /* 0x00009d007d7e7a11 */ /* 0x000fe200078e08ff */
[----:B------:R-:W-:Y:S02]  /*2d20*/  HFMA2 R127, -R127, c[0x0] [0x190].H0_H0, R128 ;  /* 0x200064007f7f7a31 */ /* 0x000fe40000000180 */
[----:B------:R-:W-:Y:S01]  /*2d30*/  HADD2 R130, R132.H0_H0, c[0x0] [0x280] ;  /* 0x0000a00084827630 */ /* 0x000fe20000000800 */
[----:B------:R-:W-:-:S02]  /*2d40*/  PRMT R125, R126, 0x5410, RZ ;  /* 0x000054107e7d7816 */ /* 0x000fc400000000ff */
[----:B------:R-:W-:Y:S01]  /*2d50*/  SHF.R.U32.HI R126, RZ, 0x10, R126 ;  /* 0x00000010ff7e7819 */ /* 0x000fe2000001167e */
[----:B------:R-:W-:Y:S01]  /*2d60*/  HFMA2 R129, -R129, c[0x0] [0x190].H0_H0, R130 ;  /* 0x2000640081817a31 */ /* 0x000fe20000000182 */
[----:B------:R-:W-:Y:S01]  /*2d70*/  LEA R128, R127, c[0x0][0x27c], 0x1 ;  /* 0x00009f007f807a11 */ /* 0x000fe200078e08ff */
[----:B------:R-:W-:Y:S01]  /*2d80*/  LDS.U16 R131, [R125] ;  /* 0x000000007d837984 */ /* 0x000fe20000000400 */
                                                                                                 /* 0x0000008a4d827241 */
                                                                                                 /* 0x000fe4000000004e */
[----:B------:R-:W-:Y:S01]  /*2da0*/  PRMT R127, R128, 0x5410, RZ ;  /* 0x00005410807f7816 */ /* 0x000fe200000000ff */
[----:B------:R-:W0:Y:S01]  /*2db0*/  LDS.U16 R134, [R126] ;  /* 0x000000007e867984 */ /* 0x000e220000000400 */
[----:B------:R-:W-:Y:S02]  /*2dc0*/  SHF.R.U32.HI R128, RZ, 0x10, R128 ;  /* 0x00000010ff807819 */ /* 0x000fe40000011680 */
[----:B------:R-:W-:Y:S01]  /*2dd0*/  LEA R129, R129, c[0x0][0x284], 0x1 ;  /* 0x0000a10081817a11 */ /* 0x000fe200078e08ff */
[----:B------:R-:W-:Y:S04]  /*2de0*/  LDS.U16 R135, [R127] ;  /* 0x000000007f877984 */ /* 0x000fe80000000400 */
[----:B------:R-:W1:Y:S01]  /*2df0*/  LDS.U16 R136, [R128] ;  /* 0x0000000080887984 */ /* 0x000e620000000400 */
[----:B0-----:R-:W-:-:S02]  /*2e00*/  PRMT R131, R131, 0x5410, R134 ;  /* 0x0000541083837816 */ /* 0x001fc40000000086 */
[----:B------:R-:W-:Y:S02]  /*2e10*/  SHF.R.U32.HI R134, RZ, 0x10, R129 ;  /* 0x00000010ff867819 */ /* 0x000fe40000011681 */
[----:B------:R-:W-:Y:S02]  /*2e20*/  PRMT R129, R129, 0x5410, RZ ;  /* 0x0000541081817816 */ /* 0x000fe400000000ff */
[----:B------:R-:W-:Y:S01]  /*2e30*/  HFMA2.MMA R130, R131, 1, 1, -R130 ;  /* 0x3c003c0083827835 */ /* 0x000fe20000100082 */
                                                                                                 /* 0x0000008a4d837241 */
                                                                                                 /* 0x080fe2000000804e */
[----:B------:R-:W-:Y:S01]  /*2e50*/  LDS.U16 R134, [R134] ;  /* 0x0000000086867984 */ /* 0x000fe20000000400 */
[----:B-1----:R-:W-:Y:S02]  /*2e60*/  PRMT R136, R135, 0x5410, R136 ;  /* 0x0000541087887816 */ /* 0x002fe40000000088 */
                                                                                                 /* 0x0000008a4d4d7241 */
                                                                                                 /* 0x000fe2000001004e */
[----:B------:R-:W0:Y:S02]  /*2e80*/  LDS.U16 R137, [R129] ;  /* 0x0000000081897984 */ /* 0x000e240000000400 */
        /* <DEDUP_REMOVED lines=10> */
[----:B0-----:R-:W-:-:S03]  /*2f30*/  PRMT R78, R137, 0x5410, R134 ;  /* 0x00005410894e7816 */ /* 0x001fc60000000086 */
[----:B------:R-:W-:Y:S02]  /*2f40*/  HSETP2.LTU.AND P5, PT, |R131|.H1_H1, |R140|.H0_H0, PT ;  /* 0x6000008c83007234 */ /* 0x000fe40003fa9e00 */
[----:B------:R-:W-:Y:S01]  /*2f50*/  HMNMX2 R137, |R140|, |R131|.H1_H1, PT ;  /* 0x700000838c897240 */ /* 0x000fe20003800200 */
[----:B------:R-:W-:-:S10]  /*2f60*/  HFMA2.MMA R78, R78, 1, 1, -R77 ;  /* 0x3c003c004e4e7835 */ /* 0x000fd4000010004d */
[----:B------:R-:W-:Y:S02]  /*2f70*/  @P5 PRMT R137, R140, 0x1054, R137 ;  /* 0x000010548c895816 */ /* 0x000fe40000000089 */
[----:B------:R-:W-:-:S03]  /*2f80*/  PRMT R77, R78, 0xfdb9, R1 ;  /* 0x0000fdb94e4d7816 */ /* 0x000fc60000000001 */
[----:B------:R-:W-:Y:S02]  /*2f90*/  HSETP2.LTU.AND P2, PT, |R78|.H0_H0, |R137|.H0_H0, PT ;  /* 0x600000894e007234 */ /* 0x000fe40003f49a00 */
[----:B------:R-:W-:Y:S01]  /*2fa0*/  IDP.4A.S8.S8 R134, R77, c[0x2][0x4], RZ ;  /* 0x008001004d867a26 */ /* 0x000fe200000006ff */
[----:B------:R-:W-:-:S03]  /*2fb0*/  SEL R77, RZ, 0x1, P3 ;  /* 0x00000001ff4d7807 */ /* 0x000fc60001800000 */
[----:B------:R-:W-:Y:S01]  /*2fc0*/  IMAD R134, R134, 0x10, R135 ;  /* 0x0000001086867824 */ /* 0x000fe200078e0287 */
[----:B------:R-:W-:Y:S01]  /*2fd0*/  HMNMX2 R135, |R137|, |R78|.H0_H0, PT ;  /* 0x6000004e89877240 */ /* 0x000fe20003800200 */
[----:B------:R-:W-:Y:S02]  /*2fe0*/  SEL R77, R77, 0x2, !P4 ;  /* 0x000000024d4d7807 */ /* 0x000fe40006000000 */
[----:B------:R-:W0:Y:S02]  /*2ff0*/  POPC R136, R134 ;  /* 0x0000008600887309 */ /* 0x000e240000000000 */
[----:B------:R-:W-:Y:S02]  /*3000*/  SEL R77, R77, 0x3, !P5 ;  /* 0x000000034d4d7807 */ /* 0x000fe40006800000 */
[----:B------:R-:W-:Y:S02]  /*3010*/  @P2 PRMT R135, R137, 0x1054, R135 ;  /* 0x0000105489872816 */ /* 0x000fe40000000087 */
[----:B------:R-:W-:-:S02]  /*3020*/  SEL R77, R77, 0x4, !P2 ;  /* 0x000000044d4d7807 */ /* 0x000fc40005000000 */
[----:B------:R-:W-:Y:S01]  /*3030*/  ISETP.NE.AND P2, PT, R124, 0x6, PT ;  /* 0x000000067c00780c */ /* 0x000fe20003f45270 */
[----:B------:R-:W-:Y:S01]  /*3040*/  HSETP2.LTU.AND P3, PT, |R78|.H1_H1, |R135|.H0_H0, PT ;  /* 0x600000874e007234 */ /* 0x000fe20003f69e00 */
[----:B0-----:R-:W-:Y:S01]  /*3050*/  LOP3.LUT R137, R136, 0x1, RZ, 0xc0, !PT ;  /* 0x0000000188897812 */ /* 0x001fe200078ec0ff */
[----:B------:R-:W-:-:S03]  /*3060*/  HMNMX2 R136, |R135|, |R78|.H1_H1, PT ;  /* 0x7000004e87887240 */ /* 0x000fc60003800200 */
[----:B------:R-:W-:-:S08]  /*3070*/  ISETP.NE.U32.AND P4, PT, R137, 0x1, PT ;  /* 0x000000018900780c */ /* 0x000fd00003f85070 */
[----:B------:R-:W-:Y:S02]  /*3080*/  @P3 PRMT R136, R135, 0x1054, R136 ;  /* 0x0000105487883816 */ /* 0x000fe40000000088 */
[----:B------:R-:W-:Y:S02]  /*3090*/  SEL R135, R77, 0x5, !P3 ;  /* 0x000000054d877807 */ /* 0x000fe40005800000 */
[----:B------:R-:W-:Y:S01]  /*30a0*/  SEL R137, R4, 0xa820a820, !P4 ;  /* 0xa820a82004897807 */ /* 0x000fe20006000000 */
[----:B------:R-:W-:Y:S02]  /*30b0*/  HMUL2 R77, R136, c[0x0] [0x180] ;  /* 0x00006000884d7a32 */ /* 0x000fe40000000000 */
[----:B------:R-:W-:Y:S01]  /*30c0*/  IMAD.SHL.U32 R136, R135, 0x2, RZ ;  /* 0x0000000287887824 */ /* 0x000fe200078e00ff */
                                                                                                 /* 0x4040008989867241 */
                                                                                                 /* 0x000fe20000000086 */
[----:B------:R-:W-:Y:S01]  /*30e0*/  IMAD.SHL.U32 R135, R135, 0x8000000, RZ ;  /* 0x0800000087877824 */ /* 0x000fe200078e00ff */
[----:B------:R-:W-:-:S02]  /*30f0*/  HMNMX2 R77, |R77|, 65504, 65504, PT ;  /* 0x7bff7bff4d4d7840 */ /* 0x000fc40003800200 */
[----:B------:R-:W-:-:S03]  /*3100*/  SHF.L.U32 R137, R5, R136, RZ ;  /* 0x0000008805897219 */ /* 0x000fc600000006ff */
[----:B------:R-:W-:Y:S02]  /*3110*/  LOP3.LUT R136, R77, 0x80008000, RZ, 0xfc, !PT ;  /* 0x800080004d887812 */ /* 0x000fe400078efcff */
[----:B------:R-:W-:-:S04]  /*3120*/  LOP3.LUT R134, R137, R134, RZ, 0xfc, !PT ;  /* 0x0000008689867212 */ /* 0x000fc800078efcff */
                                                                                                 /* 0x000000884d8a7241 */
                                                                                                 /* 0x1c0fe40000008086 */
                                                                                                 /* 0x000000884d897241 */
                                                                                                 /* 0x1c0fe40000000086 */
                                                                                                 /* 0x000000884d8b7241 */
                                                                                                 /* 0x100fe40000010086 */
        /* <DEDUP_REMOVED lines=30> */
                                                                                                 /* 0x0000008a06827241 */
                                                                                                 /* 0x000fe40000000077 */
        /* <DEDUP_REMOVED lines=10> */
                                                                                                 /* 0x0000008a06837241 */
                                                                                                 /* 0x1c0fe20000008077 */
[----:B------:R-:W-:Y:S01]  /*3400*/  LDS.U16 R134, [R134] ;  /* 0x0000000086867984 */ /* 0x000fe20000000400 */
[----:B-1----:R-:W-:Y:S02]  /*3410*/  PRMT R136, R135, 0x5410, R136 ;  /* 0x0000541087887816 */ /* 0x002fe40000000088 */
                                                                                                 /* 0x0000008a06067241 */
                                                                                                 /* 0x000fe20000010077 */
        /* <DEDUP_REMOVED lines=19> */
[----:B------:R-:W-:-:S03]  /*3560*/  HMNMX2 R136, |R134|, |R119|.H0_H0, PT ;  /* 0x6000007786887240 */ /* 0x000fc60003800200 */
[----:B------:R-:W-:-:S04]  /*3570*/  IMAD R6, R6, 0x10, R135 ;  /* 0x0000001006067824 */ /* 0x000fc800078e0287 */
[----:B------:R-:W0:Y:S03]  /*3580*/  POPC R135, R6 ;  /* 0x0000000600877309 */ /* 0x000e260000000000 */
[----:B------:R-:W-:Y:S02]  /*3590*/  @P2 PRMT R136, R134, 0x1054, R136 ;  /* 0x0000105486882816 */ /* 0x000fe40000000088 */
[----:B------:R-:W-:-:S03]  /*35a0*/  SEL R134, RZ, 0x1, P3 ;  /* 0x00000001ff867807 */ /* 0x000fc60001800000 */
[----:B------:R-:W-:Y:S01]  /*35b0*/  HSETP2.LTU.AND P3, PT, |R119|.H1_H1, |R136|.H0_H0, PT ;  /* 0x6000008877007234 */ /* 0x000fe20003f69e00 */
[----:B------:R-:W-:-:S04]  /*35c0*/  SEL R134, R134, 0x2, !P4 ;  /* 0x0000000286867807 */ /* 0x000fc80006000000 */
[----:B------:R-:W-:Y:S02]  /*35d0*/  SEL R134, R134, 0x3, !P5 ;  /* 0x0000000386867807 */ /* 0x000fe40006800000 */
[----:B0-----:R-:W-:Y:S01]  /*35e0*/  LOP3.LUT R137, R135, 0x1, RZ, 0xc0, !PT ;  /* 0x0000000187897812 */ /* 0x001fe200078ec0ff */
[----:B------:R-:W-:Y:S01]  /*35f0*/  HMNMX2 R135, |R136|, |R119|.H1_H1, PT ;  /* 0x7000007788877240 */ /* 0x000fe20003800200 */
[----:B------:R-:W-:Y:S02]  /*3600*/  SEL R134, R134, 0x4, !P2 ;  /* 0x0000000486867807 */ /* 0x000fe40005000000 */
[----:B------:R-:W-:Y:S02]  /*3610*/  ISETP.NE.U32.AND P4, PT, R137, 0x1, PT ;  /* 0x000000018900780c */ /* 0x000fe40003f85070 */
[----:B------:R-:W-:Y:S02]  /*3620*/  @P3 PRMT R135, R136, 0x1054, R135 ;  /* 0x0000105488873816 */ /* 0x000fe40000000087 */
[----:B------:R-:W-:-:S02]  /*3630*/  SEL R134, R134, 0x5, !P3 ;  /* 0x0000000586867807 */ /* 0x000fc40005800000 */
[----:B------:R-:W-:Y:S01]  /*3640*/  SEL R137, R4, 0xa820a820, !P4 ;  /* 0xa820a82004897807 */ /* 0x000fe20006000000 */
[----:B------:R-:W-:Y:S01]  /*3650*/  HMUL2 R135, R135, c[0x0] [0x180] ;  /* 0x0000600087877a32 */ /* 0x000fe20000000000 */
[----:B------:R-:W-:Y:S01]  /*3660*/  ISETP.NE.AND P2, PT, R124, 0x7, PT ;  /* 0x000000077c00780c */ /* 0x000fe20003f45270 */
[C---:B------:R-:W-:Y:S01]  /*3670*/  IMAD.SHL.U32 R136, R134.reuse, 0x2, RZ ;  /* 0x0000000286887824 */ /* 0x040fe200078e00ff */
                                                                                                 /* 0x4040008989897241 */
                                                                                                 /* 0x000fe20000000006 */
[----:B------:R-:W-:Y:S01]  /*3690*/  IMAD.SHL.U32 R134, R134, 0x8000000, RZ ;  /* 0x0800000086867824 */ /* 0x000fe200078e00ff */
[----:B------:R-:W-:Y:S02]  /*36a0*/  HMNMX2 R6, |R135|, 65504, 65504, PT ;  /* 0x7bff7bff87067840 */ /* 0x000fe40003800200 */
[----:B------:R-:W-:-:S03]  /*36b0*/  SHF.L.U32 R136, R5, R136, RZ ;  /* 0x0000008805887219 */ /* 0x000fc600000006ff */
[----:B------:R-:W-:Y:S02]  /*36c0*/  LOP3.LUT R135, R6, 0x80008000, RZ, 0xfc, !PT ;  /* 0x8000800006877812 */ /* 0x000fe400078efcff */
[----:B------:R-:W-:-:S04]  /*36d0*/  LOP3.LUT R137, R136, R137, RZ, 0xfc, !PT ;  /* 0x0000008988897212 */ /* 0x000fc800078efcff */
                                                                                                 /* 0x0000008706887241 */
                                                                                                 /* 0x1c0fe40000008089 */
                                                                                                 /* 0x00000087068b7241 */
                                                                                                 /* 0x1c0fe40000000089 */
                                                                                                 /* 0x00000087068a7241 */
                                                                                                 /* 0x100fe40000010089 */
        /* <DEDUP_REMOVED lines=30> */
                                                                                                 /* 0x0000008a4b827241 */
                                                                                                 /* 0x000fe4000000004c */
        /* <DEDUP_REMOVED lines=10> */
                                                                                                 /* 0x0000008a4b837241 */
                                                                                                 /* 0x080fe2000000804c */
[----:B------:R-:W-:Y:S01]  /*39b0*/  LDS.U16 R134, [R134] ;  /* 0x0000000086867984 */ /* 0x000fe20000000400 */
[----:B-1----:R-:W-:Y:S02]  /*39c0*/  PRMT R136, R135, 0x5410, R136 ;  /* 0x0000541087887816 */ /* 0x002fe40000000088 */
                                                                                                 /* 0x0000008a4b4b7241 */
                                                                                                 /* 0x000fe2000001004c */
        /* <DEDUP_REMOVED lines=37> */
                                                                                                 /* 0x4040008989867241 */
                                                                                                 /* 0x000fe20000000086 */
[----:B------:R-:W-:Y:S01]  /*3c40*/  IMAD.SHL.U32 R135, R135, 0x8000000, RZ ;  /* 0x0800000087877824 */ /* 0x000fe200078e00ff */
[----:B------:R-:W-:-:S02]  /*3c50*/  HMNMX2 R75, |R75|, 65504, 65504, PT ;  /* 0x7bff7bff4b4b7840 */ /* 0x000fc40003800200 */
[----:B------:R-:W-:-:S03]  /*3c60*/  SHF.L.U32 R137, R5, R136, RZ ;  /* 0x0000008805897219 */ /* 0x000fc600000006ff */
[----:B------:R-:W-:Y:S02]  /*3c70*/  LOP3.LUT R136, R75, 0x80008000, RZ, 0xfc, !PT ;  /* 0x800080004b887812 */ /* 0x000fe400078efcff */
[----:B------:R-:W-:-:S04]  /*3c80*/  LOP3.LUT R134, R137, R134, RZ, 0xfc, !PT ;  /* 0x0000008689867212 */ /* 0x000fc800078efcff */
                                                                                                 /* 0x000000884b8a7241 */
                                                                                                 /* 0x1c0fe40000008086 */
                                                                                                 /* 0x000000884b897241 */
                                                                                                 /* 0x1c0fe40000000086 */
                                                                                                 /* 0x000000884b8b7241 */
                                                                                                 /* 0x100fe40000010086 */
        /* <DEDUP_REMOVED lines=19> */
                                                                                                 /* 0x0000008649877241 */
                                                                                                 /* 0x1c0fe2000000004a */
[----:B------:R-:W-:Y:S01]  /*3e00*/  HFMA2 R125, -R125, c[0x0] [0x190].H0_H0, R126 ;  /* 0x200064007d7d7a31 */ /* 0x000fe2000000017e */
                                                                                                 /* 0x0000008649497241 */
                                                                                                 /* 0x000fe2000000804a */
[----:B------:R-:W-:-:S03]  /*3e20*/  HADD2 R128, R132.H0_H0, c[0x0] [0x2c0] ;  /* 0x0000b00084807630 */ /* 0x000fc60000000800 */
[----:B------:R-:W-:Y:S01]  /*3e30*/  LEA R126, R125, c[0x0][0x2bc], 0x1 ;  /* 0x0000af007d7e7a11 */ /* 0x000fe200078e08ff */
        /* <DEDUP_REMOVED lines=32> */
                                                                                                 /* 0x4040008383807241 */
                                                                                                 /* 0x000fe40000000080 */
        /* <DEDUP_REMOVED lines=9> */
                                                                                                 /* 0x0000008249867241 */
                                                                                                 /* 0x1c0fe40000000080 */
                                                                                                 /* 0x0000008249837241 */
                                                                                                 /* 0x000fc80000008080 */
        /* <DEDUP_REMOVED lines=14> */
[----:B------:R-:W-:Y:S02]  /*41e0*/  HFMA2 R125, -R125, c[0x0] [0x190].H0_H0, R126 ;  /* 0x200064007d7d7a31 */ /* 0x000fe4000000017e */
[----:B------:R-:W-:Y:S02]  /*41f0*/  HSET2.BF.LE.AND R126, R133.H0_H0, c[0x0] [0x2d0], PT ;  /* 0x0000b400857e7633 */ /* 0x000fe40003803880 */
[----:B------:R-:W-:Y:S01]  /*4200*/  HADD2 R130, R132.H0_H0, c[0x0] [0x2d8] ;  /* 0x0000b60084827630 */ /* 0x000fe20000000800 */
[----:B------:R-:W-:Y:S02]  /*4210*/  LEA R125, R125, c[0x0][0x2cc], 0x1 ;  /* 0x0000b3007d7d7a11 */ /* 0x000fe400078e08ff */
[----:B------:R-:W-:Y:S02]  /*4220*/  HFMA2 R128, -R126, c[0x0] [0x190].H0_H0, R127 ;  /* 0x200064007e807a31 */ /* 0x000fe4000000017f */
        /* <DEDUP_REMOVED lines=8> */
[----:B------:R-:W-:Y:S01]  /*42b0*/  HFMA2 R125, -R125, c[0x0] [0x190].H0_H0, R130 ;  /* 0x200064007d7d7a31 */ /* 0x000fe20000000182 */
                                                                                                 /* 0x0000008947827241 */
                                                                                                 /* 0x1c0fe20000000048 */
[----:B------:R-:W-:Y:S01]  /*42d0*/  LDS.U16 R135, [R128] ;  /* 0x0000000080877984 */ /* 0x000fe20000000400 */
                                                                                                 /* 0x0000008947477241 */
                                                                                                 /* 0x000fc40000008048 */
[----:B------:R-:W-:Y:S01]  /*42f0*/  LEA R125, R125, c[0x0][0x2dc], 0x1 ;  /* 0x0000b7007d7d7a11 */ /* 0x000fe200078e08ff */
[----:B------:R-:W1:Y:S03]  /*4300*/  LDS.U16 R136, [R129] ;  /* 0x0000000081887984 */ /* 0x000e660000000400 */
[----:B------:R-:W-:-:S06]  /*4310*/  PRMT R125, R125, 0x5410, RZ ;  /* 0x000054107d7d7816 */ /* 0x000fcc00000000ff */
[----:B------:R-:W2:Y:S01]  /*4320*/  LDS.U16 R125, [R125] ;  /* 0x000000007d7d7984 */ /* 0x000ea20000000400 */
[----:B0-----:R-:W-:Y:S01]  /*4330*/  PRMT R131, R131, 0x5410, R134 ;  /* 0x0000541083837816 */ /* 0x001fe20000000086 */
[----:B------:R-:W-:-:S05]  /*4340*/  IMAD.MOV.U32 R134, RZ, RZ, 0x7c00 ;  /* 0x00007c00ff867424 */ /* 0x000fca00078e00ff */
[----:B------:R-:W-:Y:S01]  /*4350*/  HFMA2.MMA R130, R131, 1, 1, -R130 ;  /* 0x3c003c0083827835 */ /* 0x000fe20000100082 */
[----:B-1----:R-:W-:-:S05]  /*4360*/  PRMT R72, R135, 0x5410, R136 ;  /* 0x0000541087487816 */ /* 0x002fca0000000088 */
[----:B------:R-:W-:-:S04]  /*4370*/  HADD2 R72, R72, -R71 ;  /* 0x8000004748487230 */ /* 0x000fc80000000000 */
[----:B------:R-:W-:Y:S01]  /*4380*/  HSETP2.LTU.AND P2, PT, |R130|.H0_H0, |R130|.H1_H1, PT ;  /* 0x7000008282007234 */ /* 0x000fe20003f49a00 */
[----:B------:R-:W-:Y:S01]  /*4390*/  IMAD.MOV.U32 R71, RZ, RZ, R130 ;  /* 0x000000ffff477224 */ /* 0x000fe200078e0082 */
[----:B--2---:R-:W-:-:S04]  /*43a0*/  PRMT R125, R125, 0x5410, R134 ;  /* 0x000054107d7d7816 */ /* 0x004fc80000000086 */
[----:B------:R-:W-:Y:S02]  /*43b0*/  PRMT R131, R71, 0xfdb9, R72 ;  /* 0x0000fdb947837816 */ /* 0x000fe40000000048 */
[----:B------:R-:W-:-:S03]  /*43c0*/  PRMT R134, R125, 0xfdb9, R0 ;  /* 0x0000fdb97d867816 */ /* 0x000fc60000000000 */
[----:B------:R-:W-:Y:S02]  /*43d0*/  IDP.4A.S8.S8 R131, R131, c[0x2][0x0], RZ ;  /* 0x0080000083837a26 */ /* 0x000fe400000006ff */
[----:B------:R-:W-:Y:S01]  /*43e0*/  @!P2 PRMT R71, R71, 0x5432, R71 ;  /* 0x000054324747a816 */ /* 0x000fe20000000047 */
[----:B------:R-:W-:-:S04]  /*43f0*/  IDP.4A.S8.S8 R134, R134, c[0x2][0x8], RZ ;  /* 0x0080020086867a26 */ /* 0x000fc800000006ff */
[----:B------:R-:W-:Y:S01]  /*4400*/  HSETP2.LTU.AND P3, PT, |R72|.H0_H0, |R71|.H0_H0, PT ;  /* 0x6000004748007234 */ /* 0x000fe20003f69a00 */
[----:B------:R-:W-:Y:S01]  /*4410*/  IMAD R131, R134, 0x10, R131 ;  /* 0x0000001086837824 */ /* 0x000fe200078e0283 */
[----:B------:R-:W-:-:S03]  /*4420*/  HMNMX2 R135, |R71|, |R72|.H0_H0, PT ;  /* 0x6000004847877240 */ /* 0x000fc60003800200 */
[----:B------:R-:W0:Y:S08]  /*4430*/  POPC R136, R131 ;  /* 0x0000008300887309 */ /* 0x000e300000000000 */
[----:B------:R-:W-:Y:S02]  /*4440*/  @P3 PRMT R135, R71, 0x1054, R135 ;  /* 0x0000105447873816 */ /* 0x000fe40000000087 */
[----:B------:R-:W-:-:S03]  /*4450*/  SEL R71, RZ, 0x1, P2 ;  /* 0x00000001ff477807 */ /* 0x000fc60001000000 */
[----:B------:R-:W-:Y:S01]  /*4460*/  HSETP2.LTU.AND P4, PT, |R72|.H1_H1, |R135|.H0_H0, PT ;  /* 0x6000008748007234 */ /* 0x000fe20003f89e00 */
[----:B------:R-:W-:Y:S01]  /*4470*/  SEL R71, R71, 0x2, !P3 ;  /* 0x0000000247477807 */ /* 0x000fe20005800000 */
[----:B------:R-:W-:Y:S01]  /*4480*/  HMNMX2 R134, |R135|, |R72|.H1_H1, PT ;  /* 0x7000004887867240 */ /* 0x000fe20003800200 */
[----:B0-----:R-:W-:Y:S02]  /*4490*/  LOP3.LUT R136, R136, 0x1, RZ, 0xc0, !PT ;  /* 0x0000000188887812 */ /* 0x001fe400078ec0ff */
[----:B------:R-:W-:Y:S02]  /*44a0*/  SEL R71, R71, 0x3, !P4 ;  /* 0x0000000347477807 */ /* 0x000fe40006000000 */
[----:B------:R-:W-:-:S04]  /*44b0*/  ISETP.NE.U32.AND P2, PT, R136, 0x1, PT ;  /* 0x000000018800780c */ /* 0x000fc80003f45070 */
[----:B------:R-:W-:Y:S02]  /*44c0*/  SEL R136, R4, 0xa820a820, !P2 ;  /* 0xa820a82004887807 */ /* 0x000fe40005000000 */
[----:B------:R-:W-:Y:S02]  /*44d0*/  @P4 PRMT R134, R135, 0x1054, R134 ;  /* 0x0000105487864816 */ /* 0x000fe40000000086 */
                                                                                                 /* 0x4040008888837241 */
                                                                                                 /* 0x000fe40000000083 */
[----:B------:R-:W-:Y:S01]  /*44f0*/  ISETP.NE.AND P2, PT, R124, 0xa, PT ;  /* 0x0000000a7c00780c */ /* 0x000fe20003f45270 */
[----:B------:R-:W-:Y:S02]  /*4500*/  HSETP2.LTU.AND P5, PT, |R125|.H0_H0, |R134|.H0_H0, PT ;  /* 0x600000867d007234 */ /* 0x000fe40003fa9a00 */
[----:B------:R-:W-:-:S11]  /*4510*/  HMNMX2 R135, |R134|, |R125|.H0_H0, PT ;  /* 0x6000007d86877240 */ /* 0x000fd60003800200 */
[----:B------:R-:W-:Y:S02]  /*4520*/  @P5 PRMT R135, R134, 0x1054, R135 ;  /* 0x0000105486875816 */ /* 0x000fe40000000087 */
[----:B------:R-:W-:-:S03]  /*4530*/  SEL R134, R71, 0x4, !P5 ;  /* 0x0000000447867807 */ /* 0x000fc60006800000 */
[----:B------:R-:W-:Y:S02]  /*4540*/  HMUL2 R71, R135, c[0x0] [0x180] ;  /* 0x0000600087477a32 */ /* 0x000fe40000000000 */
[----:B------:R-:W-:-:S03]  /*4550*/  IMAD.SHL.U32 R138, R134, 0x2, RZ ;  /* 0x00000002868a7824 */ /* 0x000fc600078e00ff */
[----:B------:R-:W-:Y:S02]  /*4560*/  HMNMX2 R71, |R71|, 65504, 65504, PT ;  /* 0x7bff7bff47477840 */ /* 0x000fe40003800200 */
[----:B------:R-:W-:-:S04]  /*4570*/  SHF.L.U32 R138, R5, R138, RZ ;  /* 0x0000008a058a7219 */ /* 0x000fc800000006ff */
[----:B------:R-:W-:Y:S02]  /*4580*/  LOP3.LUT R138, R138, R131, RZ, 0xfc, !PT ;  /* 0x000000838a8a7212 */ /* 0x000fe400078efcff */
[----:B------:R-:W-:-:S04]  /*4590*/  LOP3.LUT R131, R71, 0x80008000, RZ, 0xfc, !PT ;  /* 0x8000800047837812 */ /* 0x000fc800078efcff */
                                                                                                 /* 0x0000008347877241 */
                                                                                                 /* 0x1c0fe4000000008a */
                                                                                                 /* 0x0000008347837241 */
                                                                                                 /* 0x000fc8000000808a */
[----:B------:R-:W-:Y:S01]  /*45c0*/  HFMA2.MMA R130, R130, 1, 1, R135 ;  /* 0x3c003c0082827835 */ /* 0x000fe20000000087 */
[----:B------:R-:W-:Y:S01]  /*45d0*/  HADD2 R72, R72, R131 ;  /* 0x0000008348487230 */ /* 0x000fe20000000000 */
[----:B------:R-:W-:-:S04]  /*45e0*/  IMAD.SHL.U32 R131, R134, 0x8000000, RZ ;  /* 0x0800000086837824 */ /* 0x000fc800078e00ff */
        /* <DEDUP_REMOVED lines=15> */
[----:B------:R-:W-:Y:S02]  /*46e0*/  HFMA2 R126, -R126, c[0x0] [0x190].H0_H0, R127 ;  /* 0x200064007e7e7a31 */ /* 0x000fe4000000017f */
[----:B------:R-:W-:Y:S02]  /*46f0*/  HADD2 R129, R132.H0_H0, c[0x0] [0x2e8] ;  /* 0x0000ba0084817630 */ /* 0x000fe40000000800 */
        /* <DEDUP_REMOVED lines=16> */
                                                                                                 /* 0x0000008b45827241 */
                                                                                                 /* 0x000fc40000000046 */
                                                                                                 /* 0x0000008b45457241 */
                                                                                                 /* 0x000fe20000008046 */
        /* <DEDUP_REMOVED lines=24> */
[----:B------:R-:W-:-:S08]  /*49a0*/  SEL R69, R69, 0x3, !P4 ;  /* 0x0000000345457807 */ /* 0x000fd00006000000 */
[----:B------:R-:W-:Y:S02]  /*49b0*/  @P4 PRMT R131, R135, 0x1054, R131 ;  /* 0x0000105487834816 */ /* 0x000fe40000000083 */
[----:B------:R-:W-:Y:S02]  /*49c0*/  SEL R135, R4, 0xa820a820, !P2 ;  /* 0xa820a82004877807 */ /* 0x000fe40005000000 */
[----:B------:R-:W-:Y:S01]  /*49d0*/  ISETP.NE.AND P2, PT, R124, 0xb, PT ;  /* 0x0000000b7c00780c */ /* 0x000fe20003f45270 */
[----:B------:R-:W-:Y:S01]  /*49e0*/  HSETP2.LTU.AND P5, PT, |R138|.H0_H0, |R131|.H0_H0, PT ;  /* 0x600000838a007234 */ /* 0x000fe20003fa9a00 */
                                                                                                 /* 0x4040008787867241 */
                                                                                                 /* 0x000fe20000000086 */
[----:B------:R-:W-:-:S11]  /*4a00*/  HMNMX2 R138, |R131|, |R138|.H0_H0, PT ;  /* 0x6000008a838a7240 */ /* 0x000fd60003800200 */
        /* <DEDUP_REMOVED lines=9> */
                                                                                                 /* 0x0000008745897241 */
                                                                                                 /* 0x1c0fe40000000086 */
                                                                                                 /* 0x0000008745877241 */
                                                                                                 /* 0x000fc80000008086 */
        /* <DEDUP_REMOVED lines=35> */
                                                                                                 /* 0x0000008b43827241 */
                                                                                                 /* 0x000fc40000000044 */
                                                                                                 /* 0x0000008b43437241 */
                                                                                                 /* 0x000fe20000008044 */
        /* <DEDUP_REMOVED lines=29> */
                                                                                                 /* 0x4040008787867241 */
                                                                                                 /* 0x000fe20000000086 */
        /* <DEDUP_REMOVED lines=10> */
                                                                                                 /* 0x0000008743897241 */
                                                                                                 /* 0x1c0fe40000000086 */
                                                                                                 /* 0x0000008743877241 */
                                                                                                 /* 0x000fc80000008086 */
        /* <DEDUP_REMOVED lines=10> */
[----:B------:R0:W-:Y:S01]  /*5050*/  STS.U16 [R129], R136 ;  /* 0x0000008881007388 */ /* 0x0001e20000000400 */
[----:B------:R-:W-:Y:S05]  /*5060*/  @!P2 BRA `(.L_x_91) ;  /* 0x000078500000a947 */ /* 0x000fea0003800000 */
[----:B0-----:R-:W-:Y:S01]  /*5070*/  HSET2.BF.LE.AND R126, R133.H0_H0, c[0x0] [0x310], PT ;  /* 0x0000c400857e7633 */ /* 0x001fe20003803880 */
[----:B------:R-:W-:Y:S01]  /*5080*/  LOP3.LUT R135, R65, 0x80008000, RZ, 0xfc, !PT ;  /* 0x8000800041877812 */ /* 0x000fe200078efcff */
[----:B------:R-:W-:-:S02]  /*5090*/  HADD2 R127, R132.H0_H0, c[0x0] [0x310] ;  /* 0x0000c400847f7630 */ /* 0x000fc40000000800 */
[----:B------:R-:W-:Y:S01]  /*50a0*/  HSET2.BF.LE.AND R128, R133.H0_H0, c[0x0] [0x318], PT ;  /* 0x0000c60085807633 */ /* 0x000fe20003803880 */
                                                                                                 /* 0x0000008741887241 */
                                                                                                 /* 0x1c0fe20000000042 */
[----:B------:R-:W-:Y:S01]  /*50c0*/  HFMA2 R126, -R126, c[0x0] [0x190].H0_H0, R127 ;  /* 0x200064007e7e7a31 */ /* 0x000fe2000000017f */
                                                                                                 /* 0x0000008741417241 */
                                                                                                 /* 0x000fe20000008042 */
        /* <DEDUP_REMOVED lines=34> */
                                                                                                 /* 0x4040008686817241 */
                                                                                                 /* 0x000fe40000000081 */
        /* <DEDUP_REMOVED lines=9> */
                                                                                                 /* 0x0000008141877241 */
                                                                                                 /* 0x1c0fe40000000082 */
                                                                                                 /* 0x0000008141817241 */
                                                                                                 /* 0x000fc80000008082 */
        /* <DEDUP_REMOVED lines=32> */
                                                                                                 /* 0x0000008b3f827241 */
                                                                                                 /* 0x000fc40000000040 */
                                                                                                 /* 0x0000008b3f3f7241 */
                                                                                                 /* 0x000fe20000008040 */
        /* <DEDUP_REMOVED lines=29> */
                                                                                                 /* 0x4040008787867241 */
                                                                                                 /* 0x000fe20000000086 */
        /* <DEDUP_REMOVED lines=10> */
                                                                                                 /* 0x000000873f897241 */
                                                                                                 /* 0x1c0fe40000000086 */
                                                                                                 /* 0x000000873f877241 */
                                                                                                 /* 0x000fc80000008086 */
        /* <DEDUP_REMOVED lines=35> */
                                                                                                 /* 0x0000008b3d827241 */
                                                                                                 /* 0x000fc4000000003e */
                                                                                                 /* 0x0000008b3d3d7241 */
                                                                                                 /* 0x000fe2000000803e */
        /* <DEDUP_REMOVED lines=29> */
                                                                                                 /* 0x4040008787867241 */
                                                                                                 /* 0x000fe20000000086 */
        /* <DEDUP_REMOVED lines=10> */
                                                                                                 /* 0x000000873d897241 */
                                                                                                 /* 0x1c0fe40000000086 */
                                                                                                 /* 0x000000873d877241 */
                                                                                                 /* 0x000fc80000008086 */
        /* <DEDUP_REMOVED lines=17> */
                                                                                                 /* 0x000000873b887241 */
                                                                                                 /* 0x1c0fe2000000003c */
[----:B------:R-:W-:Y:S01]  /*5e90*/  HFMA2 R126, -R126, c[0x0] [0x190].H0_H0, R127 ;  /* 0x200064007e7e7a31 */ /* 0x000fe2000000017f */
                                                                                                 /* 0x000000873b3b7241 */
                                                                                                 /* 0x000fe2000000803c */
        /* <DEDUP_REMOVED lines=34> */
                                                                                                 /* 0x4040008686817241 */
                                                                                                 /* 0x000fe40000000081 */
        /* <DEDUP_REMOVED lines=9> */
                                                                                                 /* 0x000000813b877241 */
                                                                                                 /* 0x1c0fe40000000082 */
                                                                                                 /* 0x000000813b817241 */
                                                                                                 /* 0x000fc80000008082 */
        /* <DEDUP_REMOVED lines=32> */
                                                                                                 /* 0x0000008b39827241 */
                                                                                                 /* 0x000fc4000000003a */
                                                                                                 /* 0x0000008b39397241 */
                                                                                                 /* 0x000fe2000000803a */
        /* <DEDUP_REMOVED lines=29> */
                                                                                                 /* 0x4040008787867241 */
                                                                                                 /* 0x000fe20000000086 */
        /* <DEDUP_REMOVED lines=10> */
                                                                                                 /* 0x0000008739897241 */
                                                                                                 /* 0x1c0fe40000000086 */
                                                                                                 /* 0x0000008739877241 */
                                                                                                 /* 0x000fc80000008086 */
        /* <DEDUP_REMOVED lines=35> */
                                                                                                 /* 0x0000008b37827241 */
                                                                                                 /* 0x000fc40000000038 */
                                                                                                 /* 0x0000008b37377241 */
                                                                                                 /* 0x000fe20000008038 */
        /* <DEDUP_REMOVED lines=29> */
                                                                                                 /* 0x4040008787867241 */
                                                                                                 /* 0x000fe20000000086 */
        /* <DEDUP_REMOVED lines=10> */
                                                                                                 /* 0x0000008737897241 */
                                                                                                 /* 0x1c0fe40000000086 */
                                                                                                 /* 0x0000008737877241 */
                                                                                                 /* 0x000fc80000008086 */
        /* <DEDUP_REMOVED lines=16> */
                                                                                                 /* 0x0000008735887241 */
                                                                                                 /* 0x1c0fe20000000036 */
[----:B------:R-:W-:Y:S01]  /*6c50*/  HFMA2 R126, -R126, c[0x0] [0x190].H0_H0, R127 ;  /* 0x200064007e7e7a31 */ /* 0x000fe2000000017f */
                                                                                                 /* 0x0000008735357241 */
                                                                                                 /* 0x000fe20000008036 */
        /* <DEDUP_REMOVED lines=34> */
                                                                                                 /* 0x4040008686817241 */
                                                                                                 /* 0x000fe40000000081 */
        /* <DEDUP_REMOVED lines=9> */
                                                                                                 /* 0x0000008135877241 */
                                                                                                 /* 0x1c0fe40000000082 */
                                                                                                 /* 0x0000008135817241 */
                                                                                                 /* 0x000fc80000008082 */
        /* <DEDUP_REMOVED lines=14> */
                                                                                                 /* 0x0000008733887241 */
                                                                                                 /* 0x1c0fe20000000034 */
[----:B------:R-:W-:Y:S01]  /*7040*/  HFMA2 R126, -R126, c[0x0] [0x190].H0_H0, R127 ;  /* 0x200064007e7e7a31 */ /* 0x000fe2000000017f */
                                                                                                 /* 0x0000008733337241 */
                                                                                                 /* 0x000fe20000008034 */
        /* <DEDUP_REMOVED lines=34> */
                                                                                                 /* 0x4040008686817241 */
                                                                                                 /* 0x000fe40000000081 */
        /* <DEDUP_REMOVED lines=9> */
                                                                                                 /* 0x0000008133877241 */
                                                                                                 /* 0x1c0fe40000000082 */
                                                                                                 /* 0x0000008133817241 */
                                                                                                 /* 0x000fc80000008082 */
        /* <DEDUP_REMOVED lines=14> */
                                                                                                 /* 0x0000008731887241 */
                                                                                                 /* 0x1c0fe20000000032 */
[----:B------:R-:W-:Y:S01]  /*7430*/  HFMA2 R126, -R126, c[0x0] [0x190].H0_H0, R127 ;  /* 0x200064007e7e7a31 */ /* 0x000fe2000000017f */
                                                                                                 /* 0x0000008731317241 */
                                                                                                 /* 0x000fe20000008032 */
        /* <DEDUP_REMOVED lines=34> */
                                                                                                 /* 0x4040008686817241 */
                                                                                                 /* 0x000fe40000000081 */
        /* <DEDUP_REMOVED lines=9> */
                                                                                                 /* 0x0000008131877241 */
                                                                                                 /* 0x1c0fe40000000082 */
                                                                                                 /* 0x0000008131817241 */
                                                                                                 /* 0x000fc80000008082 */
[----:B------:R-:W-:Y:S01]  /*7730*/  HFMA2.MMA R135, R136, 1, 1, R135 ;  /* 0x3c003c0088877835 */ /* 0x000fe20000000087 */
[----:B------:R-:W-:Y:S01]  /*7740*/  HADD2 R129, R50.H0_H0, R129.H0_H0 ;  /* 0x2000008132817230 */ /* 0x000fe20000000800 */
[----:B------:R-:W-:-:S08]  /*7750*/  LOP3.LUT R50, R131, 0xf8000000, R130, 0xe2, !PT ;  /* 0xf800000083327812 */ /* 0x000fd000078ee282 */
[----:B------:R-:W-:Y:S02]  /*7760*/  PRMT R125, R135, 0x7610, R125 ;  /* 0x00007610877d7816 */ /* 0x000fe4000000007d */
[----:B------:R-:W-:-:S03]  /*7770*/  SHF.R.U32.HI R134, RZ, 0x10, R135 ;  /* 0x00000010ff867819 */ /* 0x000fc60000011687 */
        /* <DEDUP_REMOVED lines=8> */
                                                                                                 /* 0x000000872f887241 */
                                                                                                 /* 0x1c0fe20000000030 */
[----:B------:R-:W-:Y:S01]  /*7810*/  HFMA2 R126, -R126, c[0x0] [0x190].H0_H0, R127 ;  /* 0x200064007e7e7a31 */ /* 0x000fe2000000017f */
                                                                                                 /* 0x000000872f2f7241 */
                                                                                                 /* 0x000fe20000008030 */
        /* <DEDUP_REMOVED lines=34> */
                                                                                                 /* 0x4040008686817241 */
                                                                                                 /* 0x000fe40000000081 */
        /* <DEDUP_REMOVED lines=9> */
                                                                                                 /* 0x000000812f877241 */
                                                                                                 /* 0x1c0fe40000000082 */
                                                                                                 /* 0x000000812f817241 */
                                                                                                 /* 0x000fc80000008082 */
        /* <DEDUP_REMOVED lines=14> */
                                                                                                 /* 0x000000832d2e7241 */
                                                                                                 /* 0x000fe2000000002e */
[----:B------:R-:W-:Y:S02]  /*7c00*/  HFMA2 R126, -R126, c[0x0] [0x190].H0_H0, R127 ;  /* 0x200064007e7e7a31 */ /* 0x000fe4000000017f */
[----:B------:R-:W-:-:S03]  /*7c10*/  HADD2 R129, R132.H0_H0, c[0x0] [0x3d8] ;  /* 0x0000f60084817630 */ /* 0x000fc60000000800 */
[----:B------:R-:W-:Y:S01]  /*7c20*/  LEA R126, R126, c[0x0][0x3d4], 0x1 ;  /* 0x0000f5007e7e7a11 */ /* 0x000fe200078e08ff */
[----:B------:R-:W-:-:S03]  /*7c30*/  HFMA2 R128, -R128, c[0x0] [0x190].H0_H0, R129 ;  /* 0x2000640080807a31 */ /* 0x000fc60000000181 */
        /* <DEDUP_REMOVED lines=13> */
[----:B------:R-:W-:Y:S02]  /*7d10*/  IDP.4A.S8.S8 R129, R129, c[0x2][0xc], RZ ;  /* 0x0080030081817a26 */ /* 0x000fe400000006ff */
[----:B------:R-:W-:Y:S02]  /*7d20*/  @!P2 PRMT R45, R45, 0x5432, R45 ;  /* 0x000054322d2da816 */ /* 0x000fe4000000002d */
[----:B------:R-:W0:Y:S03]  /*7d30*/  POPC R131, R129 ;  /* 0x0000008100837309 */ /* 0x000e260000000000 */
[----:B------:R-:W-:Y:S02]  /*7d40*/  HSETP2.LTU.AND P3, PT, |R128|.H0_H0, |R45|.H0_H0, PT ;  /* 0x6000002d80007234 */ /* 0x000fe40003f69a00 */
[----:B------:R-:W-:Y:S01]  /*7d50*/  HMNMX2 R130, |R45|, |R128|.H0_H0, PT ;  /* 0x600000802d827240 */ /* 0x000fe20003800200 */
[----:B------:R-:W-:-:S04]  /*7d60*/  SEL R128, RZ, 0x1, P2 ;  /* 0x00000001ff807807 */ /* 0x000fc80001000000 */
[----:B------:R-:W-:-:S05]  /*7d70*/  SEL R128, R128, 0x2, !P3 ;  /* 0x0000000280807807 */ /* 0x000fca0005800000 */
[C---:B------:R-:W-:Y:S01]  /*7d80*/  IMAD.SHL.U32 R134, R128.reuse, 0x2, RZ ;  /* 0x0000000280867824 */ /* 0x040fe200078e00ff */
[----:B0-----:R-:W-:Y:S02]  /*7d90*/  LOP3.LUT R131, R131, 0x1, RZ, 0xc0, !PT ;  /* 0x0000000183837812 */ /* 0x001fe400078ec0ff */
[----:B------:R-:W-:Y:S02]  /*7da0*/  @P3 PRMT R130, R45, 0x1054, R130 ;  /* 0x000010542d823816 */ /* 0x000fe40000000082 */
[----:B------:R-:W-:Y:S01]  /*7db0*/  ISETP.NE.U32.AND P2, PT, R131, 0x1, PT ;  /* 0x000000018300780c */ /* 0x000fe20003f45070 */
[----:B------:R-:W-:Y:S01]  /*7dc0*/  IMAD.SHL.U32 R131, R128, 0x8000000, RZ ;  /* 0x0800000080837824 */ /* 0x000fe200078e00ff */
[----:B------:R-:W-:Y:S01]  /*7dd0*/  SHF.L.U32 R134, R5, R134, RZ ;  /* 0x0000008605867219 */ /* 0x000fe200000006ff */
[----:B------:R-:W-:Y:S01]  /*7de0*/  HMUL2 R45, R130, c[0x0] [0x180] ;  /* 0x00006000822d7a32 */ /* 0x000fe20000000000 */
[----:B------:R-:W-:Y:S02]  /*7df0*/  SEL R130, R4, 0xa820a820, !P2 ;  /* 0xa820a82004827807 */ /* 0x000fe40005000000 */
[----:B------:R-:W-:-:S02]  /*7e00*/  ISETP.NE.AND P2, PT, R124, 0x17, PT ;  /* 0x000000177c00780c */ /* 0x000fc40003f45270 */
[----:B------:R-:W-:Y:S01]  /*7e10*/  HMNMX2 R45, |R45|, 65504, 65504, PT ;  /* 0x7bff7bff2d2d7840 */ /* 0x000fe20003800200 */
                                                                                                 /* 0x4040008282817241 */
                                                                                                 /* 0x000fc80000000081 */
[----:B------:R-:W-:Y:S02]  /*7e30*/  LOP3.LUT R130, R45, 0x80008000, RZ, 0xfc, !PT ;  /* 0x800080002d827812 */ /* 0x000fe400078efcff */
[----:B------:R-:W-:-:S04]  /*7e40*/  LOP3.LUT R134, R134, R129, RZ, 0xfc, !PT ;  /* 0x0000008186867212 */ /* 0x000fc800078efcff */
                                                                                                 /* 0x000000822d817241 */
                                                                                                 /* 0x000fca0000000086 */
[----:B------:R-:W-:-:S05]  /*7e60*/  HADD2 R46, R46, R129 ;  /* 0x000000812e2e7230 */ /* 0x000fca0000000000 */
[----:B------:R-:W-:Y:S02]  /*7e70*/  PRMT R125, R46, 0x7610, R125 ;  /* 0x000076102e7d7816 */ /* 0x000fe4000000007d */
[----:B------:R-:W-:Y:S02]  /*7e80*/  SHF.R.U32.HI R129, RZ, 0x10, R46 ;  /* 0x00000010ff817819 */ /* 0x000fe4000001162e */
[----:B------:R-:W-:Y:S01]  /*7e90*/  LOP3.LUT R46, R131, 0xf8000000, R134, 0xe2, !PT ;  /* 0xf8000000832e7812 */ /* 0x000fe200078ee286 */
[----:B------:R0:W-:Y:S04]  /*7ea0*/  STS.U16 [R127], R125 ;  /* 0x0000007d7f007388 */ /* 0x0001e80000000400 */
[----:B------:R0:W-:Y:S01]  /*7eb0*/  STS.U16 [R126], R129 ;  /* 0x000000817e007388 */ /* 0x0001e20000000400 */
[----:B------:R-:W-:Y:S05]  /*7ec0*/  @!P2 BRA `(.L_x_94) ;  /* 0x000049900000a947 */ /* 0x000fea0003800000 */
[----:B0-----:R-:W-:Y:S01]  /*7ed0*/  HSET2.BF.LE.AND R126, R133.H0_H0, c[0x0] [0x3e0], PT ;  /* 0x0000f800857e7633 */ /* 0x001fe20003803880 */
[----:B------:R-:W-:Y:S01]  /*7ee0*/  LOP3.LUT R135, R43, 0x80008000, RZ, 0xfc, !PT ;  /* 0x800080002b877812 */ /* 0x000fe200078efcff */
[----:B------:R-:W-:-:S02]  /*7ef0*/  HADD2 R127, R132.H0_H0, c[0x0] [0x3e0] ;  /* 0x0000f800847f7630 */ /* 0x000fc40000000800 */
[----:B------:R-:W-:Y:S01]  /*7f00*/  HSET2.BF.LE.AND R128, R133.H0_H0, c[0x0] [0x3e8], PT ;  /* 0x0000fa0085807633 */ /* 0x000fe20003803880 */
                                                                                                 /* 0x000000872b887241 */
                                                                                                 /* 0x1c0fe2000000002c */
[----:B------:R-:W-:Y:S01]  /*7f20*/  HFMA2 R126, -R126, c[0x0] [0x190].H0_H0, R127 ;  /* 0x200064007e7e7a31 */ /* 0x000fe2000000017f */
                                                                                                 /* 0x000000872b2b7241 */
                                                                                                 /* 0x000fe2000000802c */
        /* <DEDUP_REMOVED lines=34> */
                                                                                                 /* 0x4040008686817241 */
                                                                                                 /* 0x000fe40000000081 */
        /* <DEDUP_REMOVED lines=9> */
                                                                                                 /* 0x000000812b877241 */
                                                                                                 /* 0x1c0fe40000000082 */
                                                                                                 /* 0x000000812b817241 */
                                                                                                 /* 0x000fc80000008082 */
        /* <DEDUP_REMOVED lines=14> */
                                                                                                 /* 0x0000008729887241 */
                                                                                                 /* 0x1c0fe2000000002a */
[----:B------:R-:W-:Y:S01]  /*8310*/  HFMA2 R126, -R126, c[0x0] [0x190].H0_H0, R127 ;  /* 0x200064007e7e7a31 */ /* 0x000fe2000000017f */
                                                                                                 /* 0x0000008729297241 */
                                                                                                 /* 0x000fe2000000802a */
        /* <DEDUP_REMOVED lines=34> */
                                                                                                 /* 0x4040008686817241 */
                                                                                                 /* 0x000fe40000000081 */
        /* <DEDUP_REMOVED lines=9> */
                                                                                                 /* 0x0000008129877241 */
                                                                                                 /* 0x1c0fe40000000082 */
                                                                                                 /* 0x0000008129817241 */
                                                                                                 /* 0x000fc80000008082 */
        /* <DEDUP_REMOVED lines=13> */
                                                                                                 /* 0x0000008327287241 */
                                                                                                 /* 0x000fe20000000028 */
        /* <DEDUP_REMOVED lines=34> */
                                                                                                 /* 0x4040008282817241 */
                                                                                                 /* 0x000fc80000000081 */
[----:B------:R-:W-:Y:S02]  /*8920*/  LOP3.LUT R130, R39, 0x80008000, RZ, 0xfc, !PT ;  /* 0x8000800027827812 */ /* 0x000fe400078efcff */
[----:B------:R-:W-:-:S04]  /*8930*/  LOP3.LUT R134, R134, R129, RZ, 0xfc, !PT ;  /* 0x0000008186867212 */ /* 0x000fc800078efcff */
                                                                                                 /* 0x0000008227817241 */
                                                                                                 /* 0x000fca0000000086 */
        /* <DEDUP_REMOVED lines=30> */
                                                                                                 /* 0x0000008b25827241 */
                                                                                                 /* 0x000fc40000000026 */
                                                                                                 /* 0x0000008b25257241 */
                                                                                                 /* 0x000fe20000008026 */
        /* <DEDUP_REMOVED lines=29> */
                                                                                                 /* 0x4040008787867241 */
                                                                                                 /* 0x000fe20000000086 */
        /* <DEDUP_REMOVED lines=10> */
                                                                                                 /* 0x0000008725897241 */
                                                                                                 /* 0x1c0fe40000000086 */
                                                                                                 /* 0x0000008725877241 */
                                                                                                 /* 0x000fc80000008086 */
        /* <DEDUP_REMOVED lines=16> */
                                                                                                 /* 0x0000008323247241 */
                                                                                                 /* 0x000fe20000000024 */
        /* <DEDUP_REMOVED lines=34> */
                                                                                                 /* 0x4040008282817241 */
                                                                                                 /* 0x000fc80000000081 */
[----:B------:R-:W-:Y:S02]  /*9130*/  LOP3.LUT R130, R35, 0x80008000, RZ, 0xfc, !PT ;  /* 0x8000800023827812 */ /* 0x000fe400078efcff */
[----:B------:R-:W-:-:S04]  /*9140*/  LOP3.LUT R134, R134, R129, RZ, 0xfc, !PT ;  /* 0x0000008186867212 */ /* 0x000fc800078efcff */
                                                                                                 /* 0x0000008223817241 */
                                                                                                 /* 0x000fca0000000086 */
        /* <DEDUP_REMOVED lines=12> */
                                                                                                 /* 0x0000008721887241 */
                                                                                                 /* 0x1c0fe20000000022 */
[----:B------:R-:W-:Y:S01]  /*9230*/  HFMA2 R126, -R126, c[0x0] [0x190].H0_H0, R127 ;  /* 0x200064007e7e7a31 */ /* 0x000fe2000000017f */
                                                                                                 /* 0x0000008721217241 */
                                                                                                 /* 0x000fe20000008022 */
        /* <DEDUP_REMOVED lines=34> */
                                                                                                 /* 0x4040008686817241 */
                                                                                                 /* 0x000fe40000000081 */
        /* <DEDUP_REMOVED lines=9> */
                                                                                                 /* 0x0000008121877241 */
                                                                                                 /* 0x1c0fe40000000082 */
                                                                                                 /* 0x0000008121817241 */
                                                                                                 /* 0x000fc80000008082 */
        /* <DEDUP_REMOVED lines=13> */
                                                                                                 /* 0x000000831f207241 */
                                                                                                 /* 0x000fe20000000020 */
        /* <DEDUP_REMOVED lines=34> */
                                                                                                 /* 0x4040008282817241 */
                                                                                                 /* 0x000fc80000000081 */
[----:B------:R-:W-:Y:S02]  /*9840*/  LOP3.LUT R130, R31, 0x80008000, RZ, 0xfc, !PT ;  /* 0x800080001f827812 */ /* 0x000fe400078efcff */
[----:B------:R-:W-:-:S04]  /*9850*/  LOP3.LUT R134, R134, R129, RZ, 0xfc, !PT ;  /* 0x0000008186867212 */ /* 0x000fc800078efcff */
                                                                                                 /* 0x000000821f817241 */
                                                                                                 /* 0x000fca0000000086 */
        /* <DEDUP_REMOVED lines=30> */
                                                                                                 /* 0x0000008b1d827241 */
                                                                                                 /* 0x000fc4000000001e */
                                                                                                 /* 0x0000008b1d1d7241 */
                                                                                                 /* 0x000fe2000000801e */
        /* <DEDUP_REMOVED lines=29> */
                                                                                                 /* 0x4040008787867241 */
                                                                                                 /* 0x000fe20000000086 */
        /* <DEDUP_REMOVED lines=10> */
                                                                                                 /* 0x000000871d897241 */
                                                                                                 /* 0x1c0fe40000000086 */
                                                                                                 /* 0x000000871d877241 */
                                                                                                 /* 0x000fc80000008086 */
        /* <DEDUP_REMOVED lines=16> */
                                                                                                 /* 0x000000831b1c7241 */
                                                                                                 /* 0x000fe2000000001c */
        /* <DEDUP_REMOVED lines=34> */
                                                                                                 /* 0x4040008282817241 */
                                                                                                 /* 0x000fc80000000081 */
[----:B------:R-:W-:Y:S02]  /*a050*/  LOP3.LUT R130, R27, 0x80008000, RZ, 0xfc, !PT ;  /* 0x800080001b827812 */ /* 0x000fe400078efcff */
[----:B------:R-:W-:-:S04]  /*a060*/  LOP3.LUT R134, R134, R129, RZ, 0xfc, !PT ;  /* 0x0000008186867212 */ /* 0x000fc800078efcff */
                                                                                                 /* 0x000000821b817241 */
                                                                                                 /* 0x000fca0000000086 */
        /* <DEDUP_REMOVED lines=12> */
                                                                                                 /* 0x0000008719887241 */
                                                                                                 /* 0x1c0fe2000000001a */
[----:B------:R-:W-:Y:S01]  /*a150*/  HFMA2 R126, -R126, c[0x0] [0x190].H0_H0, R127 ;  /* 0x200064007e7e7a31 */ /* 0x000fe2000000017f */
                                                                                                 /* 0x0000008719197241 */
                                                                                                 /* 0x000fe2000000801a */
        /* <DEDUP_REMOVED lines=34> */
                                                                                                 /* 0x4040008686817241 */
                                                                                                 /* 0x000fe40000000081 */
        /* <DEDUP_REMOVED lines=9> */
                                                                                                 /* 0x0000008119877241 */
                                                                                                 /* 0x1c0fe40000000082 */
                                                                                                 /* 0x0000008119817241 */
                                                                                                 /* 0x000fc80000008082 */
        /* <DEDUP_REMOVED lines=13> */
                                                                                                 /* 0x0000008717887241 */
                                                                                                 /* 0x1c0fe20000000018 */
[----:B------:R-:W-:Y:S01]  /*a530*/  HFMA2 R126, -R126, c[0x0] [0x190].H0_H0, R127 ;  /* 0x200064007e7e7a31 */ /* 0x000fe2000000017f */
                                                                                                 /* 0x0000008717177241 */
                                                                                                 /* 0x000fe20000008018 */
        /* <DEDUP_REMOVED lines=34> */
                                                                                                 /* 0x4040008686817241 */
                                                                                                 /* 0x000fe40000000081 */
        /* <DEDUP_REMOVED lines=9> */
                                                                                                 /* 0x0000008117877241 */
                                                                                                 /* 0x1c0fe40000000082 */
                                                                                                 /* 0x0000008117817241 */
                                                                                                 /* 0x000fc80000008082 */
        /* <DEDUP_REMOVED lines=14> */
                                                                                                 /* 0x0000008715887241 */
                                                                                                 /* 0x1c0fe20000000016 */
[----:B------:R-:W-:Y:S01]  /*a920*/  HFMA2 R126, -R126, c[0x0] [0x190].H0_H0, R127 ;  /* 0x200064007e7e7a31 */ /* 0x000fe2000000017f */
                                                                                                 /* 0x0000008715157241 */
                                                                                                 /* 0x000fe20000008016 */
        /* <DEDUP_REMOVED lines=34> */
                                                                                                 /* 0x4040008686817241 */
                                                                                                 /* 0x000fe40000000081 */
        /* <DEDUP_REMOVED lines=9> */
                                                                                                 /* 0x0000008115877241 */
                                                                                                 /* 0x1c0fe40000000082 */
                                                                                                 /* 0x0000008115817241 */
                                                                                                 /* 0x000fc80000008082 */
        /* <DEDUP_REMOVED lines=13> */
                                                                                                 /* 0x0000008713887241 */
                                                                                                 /* 0x1c0fe20000000014 */
[----:B------:R-:W-:Y:S01]  /*ad00*/  HFMA2 R126, -R126, c[0x0] [0x190].H0_H0, R127 ;  /* 0x200064007e7e7a31 */ /* 0x000fe2000000017f */
                                                                                                 /* 0x0000008713137241 */
                                                                                                 /* 0x000fe20000008014 */
        /* <DEDUP_REMOVED lines=34> */
                                                                                                 /* 0x4040008686817241 */
                                                                                                 /* 0x000fe40000000081 */
        /* <DEDUP_REMOVED lines=9> */
                                                                                                 /* 0x0000008113877241 */
                                                                                                 /* 0x1c0fe40000000082 */
                                                                                                 /* 0x0000008113817241 */
                                                                                                 /* 0x000fc80000008082 */
        /* <DEDUP_REMOVED lines=14> */
                                                                                                 /* 0x0000008711887241 */
                                                                                                 /* 0x1c0fe20000000012 */
[----:B------:R-:W-:Y:S01]  /*b0f0*/  HFMA2 R126, -R126, c[0x0] [0x190].H0_H0, R127 ;  /* 0x200064007e7e7a31 */ /* 0x000fe2000000017f */
                                                                                                 /* 0x0000008711117241 */
                                                                                                 /* 0x000fe20000008012 */
        /* <DEDUP_REMOVED lines=34> */
                                                                                                 /* 0x4040008686817241 */
                                                                                                 /* 0x000fe40000000081 */
        /* <DEDUP_REMOVED lines=9> */
                                                                                                 /* 0x0000008111877241 */
                                                                                                 /* 0x1c0fe40000000082 */
                                                                                                 /* 0x0000008111817241 */
                                                                                                 /* 0x000fc80000008082 */
        /* <DEDUP_REMOVED lines=13> */
                                                                                                 /* 0x000000830f107241 */
                                                                                                 /* 0x000fe20000000010 */
        /* <DEDUP_REMOVED lines=24> */
[----:B------:R-:W-:Y:S01]  /*b650*/  IMAD.SHL.U32 R134, R128, 0x2, RZ ;  /* 0x0000000280867824 */ /* 0x000fe200078e00ff */
[----:B0-----:R-:W-:Y:S02]  /*b660*/  LOP3.LUT R129, R129, 0x1, RZ, 0xc0, !PT ;  /* 0x0000000181817812 */ /* 0x001fe400078ec0ff */
[----:B------:R-:W-:Y:S02]  /*b670*/  @P3 PRMT R130, R15, 0x1054, R130 ;  /* 0x000010540f823816 */ /* 0x000fe40000000082 */
[----:B------:R-:W-:Y:S02]  /*b680*/  ISETP.NE.U32.AND P2, PT, R129, 0x1, PT ;  /* 0x000000018100780c */ /* 0x000fe40003f45070 */
[----:B------:R-:W-:Y:S01]  /*b690*/  SHF.L.U32 R134, R5, R134, RZ ;  /* 0x0000008605867219 */ /* 0x000fe200000006ff */
[----:B------:R-:W-:Y:S01]  /*b6a0*/  HMUL2 R15, R130, c[0x0] [0x180] ;  /* 0x00006000820f7a32 */ /* 0x000fe20000000000 */
[----:B------:R-:W-:Y:S02]  /*b6b0*/  SEL R130, R4, 0xa820a820, !P2 ;  /* 0xa820a82004827807 */ /* 0x000fe40005000000 */
[----:B------:R-:W-:-:S02]  /*b6c0*/  ISETP.NE.AND P2, PT, R124, 0x26, PT ;  /* 0x000000267c00780c */ /* 0x000fc40003f45270 */
[----:B------:R-:W-:Y:S01]  /*b6d0*/  HMNMX2 R15, |R15|, 65504, 65504, PT ;  /* 0x7bff7bff0f0f7840 */ /* 0x000fe20003800200 */
                                                                                                 /* 0x40400082827d7241 */
                                                                                                 /* 0x000fc8000000007d */
[----:B------:R-:W-:Y:S02]  /*b6f0*/  LOP3.LUT R129, R15, 0x80008000, RZ, 0xfc, !PT ;  /* 0x800080000f817812 */ /* 0x000fe400078efcff */
[----:B------:R-:W-:-:S04]  /*b700*/  LOP3.LUT R134, R134, R125, RZ, 0xfc, !PT ;  /* 0x0000007d86867212 */ /* 0x000fc800078efcff */
                                                                                                 /* 0x000000810f817241 */
                                                                                                 /* 0x000fca0000000086 */
        /* <DEDUP_REMOVED lines=13> */
                                                                                                 /* 0x000000860d877241 */
                                                                                                 /* 0x1c0fe2000000000e */
[----:B------:R-:W-:Y:S01]  /*b800*/  HFMA2 R125, -R125, c[0x0] [0x190].H0_H0, R126 ;  /* 0x200064007d7d7a31 */ /* 0x000fe2000000017e */
                                                                                                 /* 0x000000860d0d7241 */
                                                                                                 /* 0x000fe2000000800e */
        /* <DEDUP_REMOVED lines=34> */
                                                                                                 /* 0x4040008383807241 */
                                                                                                 /* 0x000fe40000000080 */
        /* <DEDUP_REMOVED lines=9> */
                                                                                                 /* 0x000000820d867241 */
                                                                                                 /* 0x1c0fe40000000080 */
                                                                                                 /* 0x000000820d837241 */
                                                                                                 /* 0x000fc80000008080 */
        /* <DEDUP_REMOVED lines=13> */
                                                                                                 /* 0x000000860b877241 */
                                                                                                 /* 0x1c0fe2000000000c */
[----:B------:R-:W-:Y:S01]  /*bbe0*/  HFMA2 R125, -R125, c[0x0] [0x190].H0_H0, R126 ;  /* 0x200064007d7d7a31 */ /* 0x000fe2000000017e */
                                                                                                 /* 0x000000860b0b7241 */
                                                                                                 /* 0x000fe2000000800c */
        /* <DEDUP_REMOVED lines=34> */
                                                                                                 /* 0x4040008383807241 */
                                                                                                 /* 0x000fe40000000080 */
        /* <DEDUP_REMOVED lines=9> */
                                                                                                 /* 0x000000820b867241 */
                                                                                                 /* 0x1c0fe40000000080 */
                                                                                                 /* 0x000000820b837241 */
                                                                                                 /* 0x000fc80000008080 */
        /* <DEDUP_REMOVED lines=14> */
                                                                                                 /* 0x0000008609877241 */
                                                                                                 /* 0x1c0fe2000000000a */
[----:B------:R-:W-:Y:S01]  /*bfd0*/  HFMA2 R125, -R125, c[0x0] [0x190].H0_H0, R126 ;  /* 0x200064007d7d7a31 */ /* 0x000fe2000000017e */
                                                                                                 /* 0x0000008609097241 */
                                                                                                 /* 0x000fe2000000800a */
        /* <DEDUP_REMOVED lines=34> */
                                                                                                 /* 0x4040008383807241 */
                                                                                                 /* 0x000fe40000000080 */
        /* <DEDUP_REMOVED lines=9> */
                                                                                                 /* 0x0000008209867241 */
                                                                                                 /* 0x1c0fe40000000080 */
                                                                                                 /* 0x0000008209837241 */
                                                                                                 /* 0x000fc80000008080 */
        /* <DEDUP_REMOVED lines=9> */
[----:B------:R-:W-:Y:S01]  /*c360*/  HSET2.BF.LE.AND R124, R133.H0_H0, c[0x0] [0x510], PT ;  /* 0x00014400857c7633 */ /* 0x000fe20003803880 */
[----:B0-----:R-:W-:Y:S01]  /*c370*/  LOP3.LUT R131, R7, 0x80008000, RZ, 0xfc, !PT ;  /* 0x8000800007837812 */ /* 0x001fe200078efcff */
[----:B------:R-:W-:-:S02]  /*c380*/  HADD2 R125, R132.H0_H0, c[0x0] [0x510] ;  /* 0x00014400847d7630 */ /* 0x000fc40000000800 */
[----:B------:R-:W-:Y:S01]  /*c390*/  HSET2.BF.LE.AND R126, R133.H0_H0, c[0x0] [0x518], PT ;  /* 0x00014600857e7633 */ /* 0x000fe20003803880 */
                                                                                                 /* 0x0000008307867241 */
                                                                                                 /* 0x1c0fe20000000008 */
[----:B------:R-:W-:Y:S01]  /*c3b0*/  HFMA2 R124, -R124, c[0x0] [0x190].H0_H0, R125 ;  /* 0x200064007c7c7a31 */ /* 0x000fe2000000017d */
                                                                                                 /* 0x0000008307077241 */
                                                                                                 /* 0x000fe20000008008 */
        /* <DEDUP_REMOVED lines=33> */
                                                                                                 /* 0x4040000404047241 */
                                                                                                 /* 0x000fe4000000007f */
        /* <DEDUP_REMOVED lines=9> */
                                                                                                 /* 0x00000005077f7241 */
                                                                                                 /* 0x1c0fe40000000004 */
                                                                                                 /* 0x0000000507057241 */
                                                                                                 /* 0x000fc80000008004 */
        /* <DEDUP_REMOVED lines=9> */
[----:B------:R-:W-:Y:S05]  /*c730*/  BRA `(.L_x_90) ;  /* 0x0000019000007947 */ /* 0x000fea0003800000 */
.L_x_103:
[----:B------:R-:W-:Y:S06]  /*c740*/  BAR.SYNC 0x0 ;  /* 0x0000000000007b1d */ /* 0x000fec0000000000 */
[----:B------:R-:W-:Y:S05]  /*c750*/  BRA `(.L_x_90) ;  /* 0x0000017000007947 */ /* 0x000fea0003800000 */
.L_x_102:
[----:B------:R-:W-:Y:S06]  /*c760*/  BAR.SYNC 0x0 ;  /* 0x0000000000007b1d */ /* 0x000fec0000000000 */
[----:B------:R-:W-:Y:S05]  /*c770*/  BRA `(.L_x_90) ;  /* 0x0000015000007947 */ /* 0x000fea0003800000 */
.L_x_101:
[----:B------:R-:W-:Y:S06]  /*c780*/  BAR.SYNC 0x0 ;  /* 0x0000000000007b1d */ /* 0x000fec0000000000 */
[----:B------:R-:W-:Y:S05]  /*c790*/  BRA `(.L_x_90) ;  /* 0x0000013000007947 */ /* 0x000fea0003800000 */
.L_x_100:
[----:B------:R-:W-:Y:S06]  /*c7a0*/  BAR.SYNC 0x0 ;  /* 0x0000000000007b1d */ /* 0x000fec0000000000 */
[----:B------:R-:W-:Y:S05]  /*c7b0*/  BRA `(.L_x_90) ;  /* 0x0000011000007947 */ /* 0x000fea0003800000 */
.L_x_99:
[----:B------:R-:W-:Y:S06]  /*c7c0*/  BAR.SYNC 0x0 ;  /* 0x0000000000007b1d */ /* 0x000fec0000000000 */
[----:B------:R-:W-:Y:S05]  /*c7d0*/  BRA `(.L_x_90) ;  /* 0x000000f000007947 */ /* 0x000fea0003800000 */
.L_x_98:
[----:B------:R-:W-:Y:S06]  /*c7e0*/  BAR.SYNC 0x0 ;  /* 0x0000000000007b1d */ /* 0x000fec0000000000 */
[----:B------:R-:W-:Y:S05]  /*c7f0*/  BRA `(.L_x_90) ;  /* 0x000000d000007947 */ /* 0x000fea0003800000 */
.L_x_97:
[----:B------:R-:W-:Y:S06]  /*c800*/  BAR.SYNC 0x0 ;  /* 0x0000000000007b1d */ /* 0x000fec0000000000 */
[----:B------:R-:W-:Y:S05]  /*c810*/  BRA `(.L_x_90) ;  /* 0x000000b000007947 */ /* 0x000fea0003800000 */
.L_x_96:
[----:B------:R-:W-:Y:S06]  /*c820*/  BAR.SYNC 0x0 ;  /* 0x0000000000007b1d */ /* 0x000fec0000000000 */
[----:B------:R-:W-:Y:S05]  /*c830*/  BRA `(.L_x_90) ;  /* 0x0000009000007947 */ /* 0x000fea0003800000 */
.L_x_95:
[----:B------:R-:W-:Y:S06]  /*c840*/  BAR.SYNC 0x0 ;  /* 0x0000000000007b1d */ /* 0x000fec0000000000 */
[----:B------:R-:W-:Y:S05]  /*c850*/  BRA `(.L_x_90) ;  /* 0x0000007000007947 */ /* 0x000fea0003800000 */
.L_x_94:
[----:B------:R-:W-:Y:S06]  /*c860*/  BAR.SYNC 0x0 ;  /* 0x0000000000007b1d */ /* 0x000fec0000000000 */
[----:B------:R-:W-:Y:S05]  /*c870*/  BRA `(.L_x_90) ;  /* 0x0000005000007947 */ /* 0x000fea0003800000 */
.L_x_93:
[----:B------:R-:W-:Y:S06]  /*c880*/  BAR.SYNC 0x0 ;  /* 0x0000000000007b1d */ /* 0x000fec0000000000 */
[----:B------:R-:W-:Y:S05]  /*c890*/  BRA `(.L_x_90) ;  /* 0x0000003000007947 */ /* 0x000fea0003800000 */
.L_x_92:
[----:B------:R-:W-:Y:S06]  /*c8a0*/  BAR.SYNC 0x0 ;  /* 0x0000000000007b1d */ /* 0x000fec0000000000 */
[----:B------:R-:W-:Y:S05]  /*c8b0*/  BRA `(.L_x_90) ;  /* 0x0000001000007947 */ /* 0x000fea0003800000 */
.L_x_91:
[----:B------:R-:W-:Y:S06]  /*c8c0*/  BAR.SYNC 0x0 ;  /* 0x0000000000007b1d */ /* 0x000fec0000000000 */
.L_x_90:
[----:B------:R-:W-:Y:S01]  /*c8d0*/  @P1 CALL.REL.NOINC `(.L_x_89) ;  /* 0x0000001000001944 */ /* 0x000fe20003c00000 */
[----:B------:R-:W-:Y:S05]  /*c8e0*/  BRA `(.L_x_104) ;  /* 0xffff45d000007947 */ /* 0x000fea000383ffff */
.L_x_89:
[----:B------:R-:W1:Y:S01]  /*c8f0*/  S2R R3, SR_TID.X ;  /* 0x0000000000037919 */ /* 0x000e620000002100 */
[----:B------:R-:W-:-:S02]  /*c900*/  ULDC UR6, c[0x0][0x1bc] ;  /* 0x00006f0000067ab9 */ /* 0x000fc40000000800 */
[----:B------:R-:W-:-:S04]  /*c910*/  UIADD3 UR4, UR6, 0x3ff, URZ ;  /* 0x000003ff06047890 */ /* 0x000fc8000fffe03f */
[----:B------:R-:W-:-:S04]  /*c920*/  USHF.R.S32.HI UR5, URZ, 0x1f, UR4 ;  /* 0x0000001f3f057899 */ /* 0x000fc80008011404 */
[----:B------:R-:W-:-:S04]  /*c930*/  ULEA.HI UR5, UR5, UR4, URZ, 0xa ;  /* 0x0000000405057291 */ /* 0x000fc8000f8f503f */
[----:B------:R-:W-:Y:S01]  /*c940*/  USHF.R.S32.HI UR5, URZ, 0xa, UR5 ;  /* 0x0000000a3f057899 */ /* 0x000fe20008011405 */
[----:B-1----:R-:W-:-:S05]  /*c950*/  SHF.R.U32.HI R0, RZ, 0x5, R3 ;  /* 0x00000005ff007819 */ /* 0x002fca0000011603 */
[----:B------:R-:W-:-:S13]  /*c960*/  ISETP.GE.AND P0, PT, R0, UR5, PT ;  /* 0x0000000500007c0c */ /* 0x000fda000bf06270 */
[----:B------:R-:W-:Y:S05]  /*c970*/  @P0 EXIT ;  /* 0x000000000000094d */ /* 0x000fea0003800000 */
[----:B------:R-:W1:Y:S01]  /*c980*/  S2UR UR4, SR_CTAID.X ;  /* 0x00000000000479c3 */ /* 0x000e620000002500 */
[----:B------:R-:W-:Y:S01]  /*c990*/  LOP3.LUT R3, R3, 0x1f, RZ, 0xc0, !PT ;  /* 0x0000001f03037812 */ /* 0x000fe200078ec0ff */
[----:B------:R-:W-:Y:S01]  /*c9a0*/  UIADD3 UR6, UR6, 0x1f, URZ ;  /* 0x0000001f06067890 */ /* 0x000fe2000fffe03f */
[----:B------:R-:W-:Y:S01]  /*c9b0*/  IMAD.MOV.U32 R13, RZ, RZ, RZ ;  /* 0x000000ffff0d7224 */ /* 0x000fe200078e00ff */
[----:B------:R-:W-:Y:S01]  /*c9c0*/  ULDC UR5, c[0x0][0x174] ;  /* 0x00005d0000057ab9 */ /* 0x000fe20000000800 */
[----:B------:R-:W-:Y:S01]  /*c9d0*/  IMAD.MOV.U32 R5, RZ, RZ, RZ ;  /* 0x000000ffff057224 */ /* 0x000fe200078e00ff */
[----:B------:R-:W-:Y:S01]  /*c9e0*/  USHF.R.S32.HI UR7, URZ, 0x1f, UR6 ;  /* 0x0000001f3f077899 */ /* 0x000fe20008011406 */
[--C-:B------:R-:W-:Y:S01]  /*c9f0*/  IMAD R0, R0, 0x400, R3.reuse ;  /* 0x0000040000007824 */ /* 0x100fe200078e0203 */
[----:B------:R-:W-:Y:S01]  /*ca00*/  ULDC.64 UR8, c[0x0][0x168] ;  /* 0x00005a0000087ab9 */ /* 0x000fe20000000a00 */
[----:B------:R-:W-:Y:S01]  /*ca10*/  IMAD.MOV.U32 R4, RZ, RZ, R3 ;  /* 0x000000ffff047224 */ /* 0x000fe200078e0003 */
[----:B------:R-:W-:-:S02]  /*ca20*/  ULEA.HI UR7, UR7, UR6, URZ, 0x5 ;  /* 0x0000000607077291 */ /* 0x000fc4000f8f283f */
[C---:B------:R-:W-:Y:S02]  /*ca30*/  IADD3 R11, R0.reuse, 0xe0, RZ ;  /* 0x000000e0000b7810 */ /* 0x040fe40007ffe0ff */
[C---:B------:R-:W-:Y:S01]  /*ca40*/  LEA R2, R0.reuse, 0x100, 0x1 ;  /* 0x0000010000027811 */ /* 0x040fe200078e08ff */
[----:B------:R-:W-:Y:S01]  /*ca50*/  USHF.R.S32.HI UR7, URZ, 0x5, UR7 ;  /* 0x000000053f077899 */ /* 0x000fe20008011407 */
[----:B------:R-:W-:Y:S01]  /*ca60*/  IADD3 R0, R0, 0x40, RZ ;  /* 0x0000004000007810 */ /* 0x000fe20007ffe0ff */
[----:B-1----:R-:W-:-:S04]  /*ca70*/  UIMAD.WIDE UR4, UR4, UR5, URZ ;  /* 0x00000005040472a5 */ /* 0x002fc8000f8e023f */
[----:B------:R-:W-:-:S04]  /*ca80*/  ULEA UR8, UP0, UR4, UR8, 0x2 ;  /* 0x0000000804087291 */ /* 0x000fc8000f80103f */
[----:B------:R-:W-:-:S02]  /*ca90*/  ULEA.HI.X UR4, UR4, UR9, UR5, 0x2, UP0 ;  /* 0x0000000904047291 */ /* 0x000fc400080f1405 */
.L_x_105:
[C---:B------:R-:W-:Y:S02]  /*caa0*/  IADD3 R6, R11.reuse, -0xe0, RZ ;  /* 0xffffff200b067810 */ /* 0x040fe40007ffe0ff */
[----:B------:R-:W-:Y:S02]  /*cab0*/  ISETP.GE.AND P1, PT, R0, c[0x0][0x1bc], PT ;  /* 0x00006f0000007a0c */ /* 0x000fe40003f26270 */
[----:B------:R-:W-:Y:S02]  /*cac0*/  ISETP.GE.AND P3, PT, R6, c[0x0][0x1bc], PT ;  /* 0x00006f0006007a0c */ /* 0x000fe40003f66270 */
[C---:B------:R-:W-:Y:S02]  /*cad0*/  IADD3 R6, R11.reuse, -0xc0, RZ ;  /* 0xffffff400b067810 */ /* 0x040fe40007ffe0ff */
[----:B------:R-:W-:Y:S02]  /*cae0*/  IADD3 R8, R11, -0x80, RZ ;  /* 0xffffff800b087810 */ /* 0x000fe40007ffe0ff */
[----:B------:R-:W-:-:S02]  /*caf0*/  ISETP.GE.AND P4, PT, R6, c[0x0][0x1bc], PT ;  /* 0x00006f0006007a0c */ /* 0x000fc40003f86270 */
[----:B------:R-:W-:Y:S02]  /*cb00*/  ISETP.GE.AND P2, PT, R8, c[0x0][0x1bc], PT ;  /* 0x00006f0008007a0c */ /* 0x000fe40003f46270 */
[----:B------:R-:W-:Y:S01]  /*cb10*/  IADD3 R0, R0, 0x100, RZ ;  /* 0x0000010000007810 */ /* 0x000fe20007ffe0ff */
[----:B------:R-:W1:Y:S01]  /*cb20*/  @!P1 LDS.U16 R7, [R2+-0x80] ;  /* 0xffff800002079984 */ /* 0x000e620000000400 */
[----:B------:R-:W-:Y:S02]  /*cb30*/  @P1 HSETP2.LT.AND P5, PT, RZ.H0_H0, 1, 1, PT ;  /* 0x3c003c00ff001434 */ /* 0x000fe40003fa1800 */
[----:B------:R-:W-:Y:S01]  /*cb40*/  @P3 HSETP2.LT.AND P0, PT, RZ.H0_H0, 1, 1, PT ;  /* 0x3c003c00ff003434 */ /* 0x000fe20003f01800 */
[----:B------:R-:W2:Y:S04]  /*cb50*/  @!P3 LDS.U16 R9, [R2+-0x100] ;  /* 0xffff00000209b984 */ /* 0x000ea80000000400 */
[----:B------:R-:W3:Y:S01]  /*cb60*/  @!P4 LDS.U16 R6, [R2+-0xc0] ;  /* 0xffff40000206c984 */ /* 0x000ee20000000400 */
[----:B------:R-:W-:-:S03]  /*cb70*/  @P4 HSETP2.LT.AND P6, PT, RZ.H0_H0, 1, 1, PT ;  /* 0x3c003c00ff004434 */ /* 0x000fc60003fc1800 */
[----:B------:R-:W4:Y:S01]  /*cb80*/  @!P2 LDS.U16 R8, [R2+-0x40] ;  /* 0xffffc0000208a984 */ /* 0x000f220000000400 */
[----:B-1----:R-:W-:Y:S01]  /*cb90*/  @!P1 HSETP2.GT.AND P5, PT, R7.H0_H0, RZ.H0_H0, PT ;  /* 0x200000ff07009234 */ /* 0x002fe20003fa4800 */
[C---:B------:R-:W-:Y:S01]  /*cba0*/  ISETP.GE.AND P1, PT, R11.reuse, c[0x0][0x1bc], PT ;  /* 0x00006f000b007a0c */ /* 0x040fe20003f26270 */
[----:B--2---:R-:W-:Y:S01]  /*cbb0*/  @!P3 HSETP2.GT.AND P0, PT, R9.H0_H0, RZ.H0_H0, PT ;  /* 0x200000ff0900b234 */ /* 0x004fe20003f04800 */
[----:B------:R-:W-:Y:S02]  /*cbc0*/  IADD3 R9, R11, -0x60, RZ ;  /* 0xffffffa00b097810 */ /* 0x000fe40007ffe0ff */
[----:B------:R-:W-:Y:S01]  /*cbd0*/  ISETP.NE.AND P3, PT, R4, RZ, PT ;  /* 0x000000ff0400720c */ /* 0x000fe20003f65270 */
[----:B---3--:R-:W-:Y:S01]  /*cbe0*/  @!P4 HSETP2.GT.AND P6, PT, R6.H0_H0, RZ.H0_H0, PT ;  /* 0x200000ff0600c234 */ /* 0x008fe20003fc4800 */
[----:B------:R-:W-:Y:S02]  /*cbf0*/  ISETP.GE.AND P4, PT, R9, c[0x0][0x1bc], PT ;  /* 0x00006f0009007a0c */ /* 0x000fe40003f86270 */
[----:B------:R-:W-:-:S02]  /*cc00*/  IADD3 R9, R11, -0x40, RZ ;  /* 0xffffffc00b097810 */ /* 0x000fc40007ffe0ff */
[----:B------:R-:W-:-:S04]  /*cc10*/  IADD3 R4, R4, -0x8, RZ ;  /* 0xfffffff804047810 */ /* 0x000fc80007ffe0ff */
[----:B------:R-:W-:-:S04]  /*cc20*/  VOTE.ANY R6, PT, !P0 ;  /* 0x0000000000067806 */ /* 0x000fc800040e0100 */
[----:B------:R-:W-:Y:S01]  /*cc30*/  SEL R10, R6, R5, !P3 ;  /* 0x00000005060a7207 */ /* 0x000fe20005800000 */
[----:B------:R-:W1:Y:S01]  /*cc40*/  @!P4 LDS.U16 R14, [R2] ;  /* 0x00000000020ec984 */ /* 0x000e620000000400 */
[----:B------:R-:W-:Y:S02]  /*cc50*/  ISETP.GE.AND P3, PT, R9, c[0x0][0x1bc], PT ;  /* 0x00006f0009007a0c */ /* 0x000fe40003f66270 */
[----:B------:R-:W-:Y:S02]  /*cc60*/  IADD3 R5, R11, -0x20, RZ ;  /* 0xffffffe00b057810 */ /* 0x000fe40007ffe0ff */
[----:B------:R-:W-:Y:S02]  /*cc70*/  IADD3 R6, R13, 0x1, RZ ;  /* 0x000000010d067810 */ /* 0x000fe40007ffe0ff */
[----:B------:R-:W-:Y:S02]  /*cc80*/  ISETP.GE.AND P0, PT, R5, c[0x0][0x1bc], PT ;  /* 0x00006f0005007a0c */ /* 0x000fe40003f06270 */
[----:B------:R-:W-:-:S02]  /*cc90*/  VOTE.ANY R5, PT, !P6 ;  /* 0x0000000000057806 */ /* 0x000fc400070e0100 */
[----:B------:R-:W-:Y:S02]  /*cca0*/  ISETP.NE.AND P6, PT, R3, R6, PT ;  /* 0x000000060300720c */ /* 0x000fe40003fc5270 */
[----:B------:R-:W-:Y:S01]  /*ccb0*/  IADD3 R6, R13, 0x2, RZ ;  /* 0x000000020d067810 */ /* 0x000fe20007ffe0ff */
[----:B------:R-:W2:Y:S01]  /*ccc0*/  @!P3 LDS.U16 R7, [R2+0x40] ;  /* 0x000040000207b984 */ /* 0x000ea20000000400 */
        /* <DEDUP_REMOVED lines=18> */
[----:B-1----:R-:W-:Y:S02]  /*cdf0*/  @!P4 HSETP2.GT.AND P2, PT, R14.H0_H0, RZ.H0_H0, PT ;  /* 0x200000ff0e00c234 */ /* 0x002fe40003f44800 */
[----:B------:R-:W-:Y:S02]  /*ce00*/  @P1 HSETP2.LT.AND P4, PT, RZ.H0_H0, 1, 1, PT ;  /* 0x3c003c00ff001434 */ /* 0x000fe40003f81800 */
[----:B--2---:R-:W-:Y:S01]  /*ce10*/  @!P3 HSETP2.GT.AND P6, PT, R7.H0_H0, RZ.H0_H0, PT ;  /* 0x200000ff0700b234 */ /* 0x004fe20003fc4800 */
        /* <DEDUP_REMOVED lines=20> */
[----:B------:R-:W1:Y:S02]  /*cf60*/  S2R R7, SR_TID.X ;  /* 0x0000000000077919 */ /* 0x000e640000002100 */
[----:B-1----:R-:W-:-:S13]  /*cf70*/  ISETP.GE.AND P0, PT, R7, UR7, PT ;  /* 0x0000000707007c0c */ /* 0x002fda000bf06270 */
[----:B------:R-:W-:Y:S05]  /*cf80*/  @P0 EXIT ;  /* 0x000000000000094d */ /* 0x000fea0003800000 */
[----:B------:R-:W-:Y:S02]  /*cf90*/  IMAD.U32 R2, RZ, RZ, UR8 ;  /* 0x00000008ff027e24 */ /* 0x000fe4000f8e00ff */
[----:B------:R-:W-:-:S04]  /*cfa0*/  IMAD.U32 R3, RZ, RZ, UR4 ;  /* 0x00000004ff037e24 */ /* 0x000fc8000f8e00ff */
[----:B------:R-:W-:-:S05]  /*cfb0*/  IMAD.WIDE R2, R7, 0x4, R2 ;  /* 0x0000000407027825 */ /* 0x000fca00078e0202 */
[----:B------:R-:W-:Y:S01]  /*cfc0*/  STG.E [R2.64], R5 ;  /* 0x0000000502007986 */ /* 0x000fe2000c10190a */
[----:B------:R-:W-:Y:S05]  /*cfd0*/  EXIT ;  /* 0x000000000000794d */ /* 0x000fea0003800000 */
.L_x_106:
        /* <DEDUP_REMOVED lines=10> */
.L_x_131:


//--------------------- .text.ldpc2_BG1_reg_index_fp_desc_dyn_sm80 --------------------------
	.section	.text.ldpc2_BG1_reg_index_fp_desc_dyn_sm80,"ax",@progbits
	.sectionflags	@"SHF_BARRIERS=1"
	.sectioninfo	@"SHI_REGISTERS=148"
	.align	128
        .global         ldpc2_BG1_reg_index_fp_desc_dyn_sm80
        .type           ldpc2_BG1_reg_index_fp_desc_dyn_sm80,@function
        .size           ldpc2_BG1_reg_index_fp_desc_dyn_sm80,(.L_x_129 - ldpc2_BG1_reg_index_fp_desc_dyn_sm80)
        .other          ldpc2_BG1_reg_index_fp_desc_dyn_sm80,@"STO_CUDA_ENTRY STV_DEFAULT"
ldpc2_BG1_reg_index_fp_desc_dyn_sm80:
.text.ldpc2_BG1_reg_index_fp_desc_dyn_sm80:
.L_x_3:
        /* <DEDUP_REMOVED lines=13> */
.L_x_109:
        /* <DEDUP_REMOVED lines=63> */
.L_x_108:
[----:B------:R-:W-:Y:S05]  /*04c0*/  BSYNC B0 ;  /* 0x0000000000007941 */ /* 0x000fea0003800000 */
.L_x_107:
[----:B------:R-:W-:Y:S01]  /*04d0*/  IMAD.MOV.U32 R0, RZ, RZ, c[0x0][0x178] ;  /* 0x00005e00ff007624 */ /* 0x000fe200078e00ff */
[----:B------:R-:W-:Y:S06]  /*04e0*/  BAR.SYNC 0x0 ;  /* 0x0000000000007b1d */ /* 0x000fec0000000000 */
[----:B------:R-:W-:-:S13]  /*04f0*/  ISETP.GE.AND P0, PT, R0, 0x1, PT ;  /* 0x000000010000780c */ /* 0x000fda0003f06270 */
[----:B------:R-:W-:Y:S05]  /*0500*/  @!P0 BRA `(.L_x_110) ;  /* 0x00012f3000008947 */ /* 0x000fea0003800000 */
[----:B------:R-:W-:Y:S01]  /*0510*/  IADD3 R130, -R129, c[0x0][0x190], RZ ;  /* 0x0000640081827a10 */ /* 0x000fe20007ffe1ff */
        /* <DEDUP_REMOVED lines=44> */
[----:B------:R-:W-:-:S02]  /*07e0*/  IMAD.MOV.U32 R93, RZ, RZ, RZ ;  /* 0x000000ffff5d7224 */ /* 0x000fc400078e00ff */
[----:B------:R-:W-:Y:S02]  /*07f0*/  IMAD.MOV.U32 R94, RZ, RZ, RZ ;  /* 0x000000ffff5e7224 */ /* 0x000fe400078e00ff */
[----:B------:R-:W-:Y:S02]  /*0800*/  IMAD.MOV.U32 R98, RZ, RZ, RZ ;  /* 0x000000ffff627224 */ /* 0x000fe400078e00ff */
[----:B------:R-:W-:Y:S02]  /*0810*/  IMAD.MOV.U32 R90, RZ, RZ, RZ ;  /* 0x000000ffff5a7224 */ /* 0x000fe400078e00ff */
[----:B------:R-:W-:-:S04]  /*0820*/  IMAD.MOV.U32 R96, RZ, RZ, RZ ;  /* 0x000000ffff607224 */ /* 0x000fc800078e00ff */
.L_x_126:
[----:B0-----:R-:W-:Y:S01]  /*0830*/  HSET2.BF.LE.AND R0, R130.H0_H0, c[0x0] [0x1d0], PT ;  /* 0x0000740082007633 */ /* 0x001fe20003803880 */
[----:B------:R-:W-:Y:S01]  /*0840*/  SHF.R.U32.HI R103, RZ, 0x1a, R96 ;  /* 0x0000001aff677819 */ /* 0x000fe20000011660 */
[C---:B------:R-:W-:Y:S01]  /*0850*/  HADD2 R91, R129.reuse.H0_H0, c[0x0] [0x1d0] ;  /* 0x00007400815b7630 */ /* 0x040fe20000000800 */
[----:B------:R-:W-:Y:S01]  /*0860*/  LOP3.LUT R96, R96, 0x7ffffff, RZ, 0xc0, !PT ;  /* 0x07ffffff60607812 */ /* 0x000fe200078ec0ff */
[----:B------:R-:W-:Y:S01]  /*0870*/  HADD2 R92, R129.H0_H0, c[0x0] [0x1d8] ;  /* 0x00007600815c7630 */ /* 0x000fe20000000800 */
[----:B------:R-:W-:Y:S01]  /*0880*/  LOP3.LUT R103, R103, 0x3e, RZ, 0xc0, !PT ;  /* 0x0000003e67677812 */ /* 0x000fe200078ec0ff */
[----:B------:R-:W-:Y:S01]  /*0890*/  HFMA2 R0, -R0, c[0x0] [0x190].H0_H0, R91 ;  /* 0x2000640000007a31 */ /* 0x000fe2000000015b */
[----:B------:R-:W-:Y:S01]  /*08a0*/  IADD3 R87, R87, 0x1, RZ ;  /* 0x0000000157577810 */ /* 0x000fe20007ffe0ff */
[----:B------:R-:W-:-:S02]  /*08b0*/  HSET2.BF.LE.AND R91, R130.H0_H0, c[0x0] [0x1d8], PT ;  /* 0x00007600825b7633 */ /* 0x000fc40003803880 */
[----:B------:R-:W-:Y:S01]  /*08c0*/  HSET2.BF.LE.AND R102, R130.H0_H0, c[0x0] [0x1e0], PT ;  /* 0x0000780082667633 */ /* 0x000fe20003803880 */
[----:B------:R-:W-:Y:S01]  /*08d0*/  LEA R0, R0, c[0x0][0x1d4], 0x1 ;  /* 0x0000750000007a11 */ /* 0x000fe200078e08ff */
[----:B------:R-:W-:Y:S02]  /*08e0*/  HADD2 R104, R129.H0_H0, c[0x0] [0x1e0] ;  /* 0x0000780081687630 */ /* 0x000fe40000000800 */
[----:B------:R-:W-:Y:S01]  /*08f0*/  HFMA2 R91, -R91, c[0x0] [0x190].H0_H0, R92 ;  /* 0x200064005b5b7a31 */ /* 0x000fe2000000015c */
[----:B------:R-:W-:Y:S01]  /*0900*/  PRMT R97, R0, 0x5410, RZ ;  /* 0x0000541000617816 */ /* 0x000fe200000000ff */
[----:B------:R-:W-:Y:S01]  /*0910*/  IMAD.MOV.U32 R92, RZ, RZ, 0x1 ;  /* 0x00000001ff5c7424 */ /* 0x000fe200078e00ff */
[----:B------:R-:W-:Y:S01]  /*0920*/  SHF.R.U32.HI R99, RZ, 0x10, R0 ;  /* 0x00000010ff637819 */ /* 0x000fe20000011600 */
[----:B------:R-:W-:Y:S01]  /*0930*/  HFMA2 R104, -R102, c[0x0] [0x190].H0_H0, R104 ;  /* 0x2000640066687a31 */ /* 0x000fe20000000168 */
[----:B------:R-:W-:Y:S01]  /*0940*/  LEA R91, R91, c[0x0][0x1dc], 0x1 ;  /* 0x000077005b5b7a11 */ /* 0x000fe200078e08ff */
[----:B------:R-:W-:Y:S01]  /*0950*/  LDS.U16 R105, [R97] ;  /* 0x0000000061697984 */ /* 0x000fe20000000400 */
[----:B------:R-:W-:-:S02]  /*0960*/  SHF.L.U32 R95, R92, R103, RZ ;  /* 0x000000675c5f7219 */ /* 0x000fc400000006ff */
[----:B------:R-:W-:Y:S01]  /*0970*/  PRMT R100, R91, 0x5410, RZ ;  /* 0x000054105b647816 */ /* 0x000fe200000000ff */
[----:B------:R-:W0:Y:S01]  /*0980*/  LDS.U16 R106, [R99] ;  /* 0x00000000636a7984 */ /* 0x000e220000000400 */
[----:B------:R-:W-:Y:S01]  /*0990*/  SHF.R.U32.HI R101, RZ, 0x10, R91 ;  /* 0x00000010ff657819 */ /* 0x000fe2000001165b */
[----:B------:R-:W-:Y:S02]  /*09a0*/  IMAD.MOV.U32 R91, RZ, RZ, -0x57df57e0 ;  /* 0xa820a820ff5b7424 */ /* 0x000fe400078e00ff */
[----:B------:R-:W-:Y:S03]  /*09b0*/  LDS.U16 R107, [R100] ;  /* 0x00000000646b7984 */ /* 0x000fe60000000400 */
                                                                                                 /* 0x4040005b5b007241 */
                                                                                                 /* 0x1c0fe20000000060 */
[----:B------:R-:W1:Y:S01]  /*09d0*/  LDS.U16 R108, [R101] ;  /* 0x00000000656c7984 */ /* 0x000e620000000400 */
                                                                                                 /* 0x4040005b5b607241 */
                                                                                                 /* 0x000fc40000020060 */
[----:B------:R-:W-:Y:S02]  /*09f0*/  LOP3.LUT R0, R0, R95, RZ, 0xfc, !PT ;  /* 0x0000005f00007212 */ /* 0x000fe400078efcff */
[----:B------:R-:W-:-:S04]  /*0a00*/  LOP3.LUT R95, R90, 0x80008000, RZ, 0xfc, !PT ;  /* 0x800080005a5f7812 */ /* 0x000fc800078efcff */
                                                                                                 /* 0x0000005f5a6d7241 */
                                                                                                 /* 0x1c0fe40000000000 */
                                                                                                 /* 0x0000005f5a707241 */
                                                                                                 /* 0x080fe40000010000 */
[----:B0-----:R-:W-:Y:S02]  /*0a30*/  PRMT R102, R105, 0x5410, R106 ;  /* 0x0000541069667816 */ /* 0x001fe4000000006a */
[----:B------:R-:W-:Y:S02]  /*0a40*/  LEA R105, R104, c[0x0][0x1e4], 0x1 ;  /* 0x0000790068697a11 */ /* 0x000fe400078e08ff */
                                                                                                 /* 0x0000005f5a6a7241 */
                                                                                                 /* 0x000fe40000008000 */
[----:B------:R-:W-:Y:S01]  /*0a60*/  HFMA2.MMA R102, R102, 1, 1, -R109 ;  /* 0x3c003c0066667835 */ /* 0x000fe2000010006d */
[----:B------:R-:W-:-:S02]  /*0a70*/  PRMT R104, R105, 0x5410, RZ ;  /* 0x0000541069687816 */ /* 0x000fc400000000ff */
[----:B------:R-:W-:Y:S02]  /*0a80*/  SHF.R.U32.HI R105, RZ, 0x10, R105 ;  /* 0x00000010ff697819 */ /* 0x000fe40000011669 */
[----:B-1----:R-:W-:Y:S01]  /*0a90*/  PRMT R107, R107, 0x5410, R108 ;  /* 0x000054106b6b7816 */ /* 0x002fe2000000006c */
[----:B------:R-:W-:Y:S01]  /*0aa0*/  LDS.U16 R110, [R104] ;  /* 0x00000000686e7984 */ /* 0x000fe20000000400 */
[----:B------:R-:W-:-:S03]  /*0ab0*/  HADD2 R108, R129.H0_H0, c[0x0] [0x1e8] ;  /* 0x00007a00816c7630 */ /* 0x000fc60000000800 */
[----:B------:R-:W0:Y:S01]  /*0ac0*/  LDS.U16 R111, [R105] ;  /* 0x00000000696f7984 */ /* 0x000e220000000400 */
[----:B------:R-:W-:Y:S01]  /*0ad0*/  HSETP2.LTU.AND P3, PT, |R102|.H0_H0, |R102|.H1_H1, PT ;  /* 0x7000006666007234 */ /* 0x000fe20003f69a00 */
[----:B------:R-:W-:Y:S01]  /*0ae0*/  IMAD.MOV.U32 R113, RZ, RZ, R102 ;  /* 0x000000ffff717224 */ /* 0x000fe200078e0066 */
[----:B------:R-:W-:Y:S02]  /*0af0*/  HADD2 R106, R107, -R106 ;  /* 0x8000006a6b6a7230 */ /* 0x000fe40000000000 */
[----:B------:R-:W-:Y:S01]  /*0b00*/  HSET2.BF.LE.AND R107, R130.H0_H0, c[0x0] [0x1e8], PT ;  /* 0x00007a00826b7633 */ /* 0x000fe20003803880 */
[----:B------:R-:W-:Y:S02]  /*0b10*/  SEL R121, RZ, 0x1, P3 ;  /* 0x00000001ff797807 */ /* 0x000fe40001800000 */
[----:B------:R-:W-:Y:S02]  /*0b20*/  PRMT R109, R113, 0xfdb9, R106 ;  /* 0x0000fdb9716d7816 */ /* 0x000fe4000000006a */
[----:B------:R-:W-:-:S04]  /*0b30*/  HFMA2 R107, -R107, c[0x0] [0x190].H0_H0, R108 ;  /* 0x200064006b6b7a31 */ /* 0x000fc8000000016c */
[----:B------:R-:W-:Y:S02]  /*0b40*/  @!P3 PRMT R113, R113, 0x5432, R113 ;  /* 0x000054327171b816 */ /* 0x000fe40000000071 */
[----:B------:R-:W-:-:S03]  /*0b50*/  LEA R108, R107, c[0x0][0x1ec], 0x1 ;  /* 0x00007b006b6c7a11 */ /* 0x000fc600078e08ff */
[----:B------:R-:W-:Y:S01]  /*0b60*/  HSETP2.LTU.AND P0, PT, |R106|.H0_H0, |R113|.H0_H0, PT ;  /* 0x600000716a007234 */ /* 0x000fe20003f09a00 */
[----:B------:R-:W-:Y:S01]  /*0b70*/  PRMT R107, R108, 0x5410, RZ ;  /* 0x000054106c6b7816 */ /* 0x000fe200000000ff */
[----:B------:R-:W-:Y:S01]  /*0b80*/  HMNMX2 R115, |R113|, |R106|.H0_H0, PT ;  /* 0x6000006a71737240 */ /* 0x000fe20003800200 */
[----:B------:R-:W-:Y:S02]  /*0b90*/  SHF.R.U32.HI R108, RZ, 0x10, R108 ;  /* 0x00000010ff6c7819 */ /* 0x000fe4000001166c */
[----:B------:R-:W-:Y:S02]  /*0ba0*/  SEL R124, R121, 0x2, !P0 ;  /* 0x00000002797c7807 */ /* 0x000fe40004000000 */
                                                                                                 /* 0x0000005f5a797241 */
                                                                                                 /* 0x000fe20000028000 */
[----:B------:R-:W-:Y:S05]  /*0bc0*/  LDS.U16 R114, [R108] ;  /* 0x000000006c727984 */ /* 0x000fea0000000400 */
[----:B------:R-:W-:-:S02]  /*0bd0*/  @P0 PRMT R115, R113, 0x1054, R115 ;  /* 0x0000105471730816 */ /* 0x000fc40000000073 */
[----:B------:R-:W1:Y:S03]  /*0be0*/  LDS.U16 R113, [R107] ;  /* 0x000000006b717984 */ /* 0x000e660000000400 */
[----:B------:R-:W-:Y:S02]  /*0bf0*/  HSETP2.LTU.AND P2, PT, |R106|.H1_H1, |R115|.H0_H0, PT ;  /* 0x600000736a007234 */ /* 0x000fe40003f49e00 */
[----:B------:R-:W-:Y:S01]  /*0c00*/  HMNMX2 R117, |R115|, |R106|.H1_H1, PT ;  /* 0x7000006a73757240 */ /* 0x000fe20003800200 */
[----:B0-----:R-:W-:Y:S02]  /*0c10*/  PRMT R111, R110, 0x5410, R111 ;  /* 0x000054106e6f7816 */ /* 0x001fe4000000006f */
[----:B------:R-:W-:-:S04]  /*0c20*/  SEL R124, R124, 0x3, !P2 ;  /* 0x000000037c7c7807 */ /* 0x000fc80005000000 */
[----:B------:R-:W-:Y:S01]  /*0c30*/  HFMA2.MMA R110, R111, 1, 1, -R112 ;  /* 0x3c003c006f6e7835 */ /* 0x000fe20000100070 */
[----:B------:R-:W-:Y:S02]  /*0c40*/  HSET2.BF.LE.AND R111, R130.H0_H0, c[0x0] [0x1f0], PT ;  /* 0x00007c00826f7633 */ /* 0x000fe40003803880 */
[----:B------:R-:W-:Y:S01]  /*0c50*/  HADD2 R112, R129.H0_H0, c[0x0] [0x1f0] ;  /* 0x00007c0081707630 */ /* 0x000fe20000000800 */
[----:B------:R-:W-:Y:S02]  /*0c60*/  @P2 PRMT R117, R115, 0x1054, R117 ;  /* 0x0000105473752816 */ /* 0x000fe40000000075 */
                                                                                                 /* 0x0000005f5a737241 */
                                                                                                 /* 0x000fe20000018000 */
[----:B------:R-:W-:-:S03]  /*0c80*/  HFMA2 R111, -R111, c[0x0] [0x190].H0_H0, R112 ;  /* 0x200064006f6f7a31 */ /* 0x000fc60000000170 */
[----:B------:R-:W-:Y:S02]  /*0c90*/  HSETP2.LTU.AND P1, PT, |R110|.H0_H0, |R117|.H0_H0, PT ;  /* 0x600000756e007234 */ /* 0x000fe40003f29a00 */
[----:B------:R-:W-:Y:S01]  /*0ca0*/  LEA R112, R111, c[0x0][0x1f4], 0x1 ;  /* 0x00007d006f707a11 */ /* 0x000fe200078e08ff */
[----:B------:R-:W-:-:S03]  /*0cb0*/  HMNMX2 R119, |R117|, |R110|.H0_H0, PT ;  /* 0x6000006e75777240 */ /* 0x000fc60003800200 */
[----:B------:R-:W-:Y:S02]  /*0cc0*/  PRMT R111, R112, 0x5410, RZ ;  /* 0x00005410706f7816 */ /* 0x000fe400000000ff */
[----:B------:R-:W-:-:S03]  /*0cd0*/  SHF.R.U32.HI R112, RZ, 0x10, R112 ;  /* 0x00000010ff707819 */ /* 0x000fc60000011670 */
[----:B------:R-:W-:Y:S02]  /*0ce0*/  LDS.U16 R116, [R111] ;  /* 0x000000006f747984 */ /* 0x000fe40000000400 */
[----:B------:R-:W-:Y:S02]  /*0cf0*/  @P1 PRMT R119, R117, 0x1054, R119 ;  /* 0x0000105475771816 */ /* 0x000fe40000000077 */
[----:B------:R-:W0:Y:S03]  /*0d00*/  LDS.U16 R117, [R112] ;  /* 0x0000000070757984 */ /* 0x000e260000000400 */
[----:B------:R-:W-:Y:S01]  /*0d10*/  HSETP2.LTU.AND P4, PT, |R110|.H1_H1, |R119|.H0_H0, PT ;  /* 0x600000776e007234 */ /* 0x000fe20003f89e00 */
[----:B-1----:R-:W-:Y:S01]  /*0d20*/  PRMT R114, R113, 0x5410, R114 ;  /* 0x0000541071727816 */ /* 0x002fe20000000072 */
[----:B------:R-:W-:-:S05]  /*0d30*/  HMNMX2 R118, |R119|, |R110|.H1_H1, PT ;  /* 0x7000006e77767240 */ /* 0x000fca0003800200 */
[----:B------:R-:W-:Y:S01]  /*0d40*/  HFMA2.MMA R113, R114, 1, 1, -R115 ;  /* 0x3c003c0072717835 */ /* 0x000fe20000100073 */
[----:B------:R-:W-:Y:S02]  /*0d50*/  HSET2.BF.LE.AND R114, R130.H0_H0, c[0x0] [0x1f8], PT ;  /* 0x00007e0082727633 */ /* 0x000fe40003803880 */
[----:B------:R-:W-:-:S03]  /*0d60*/  HADD2 R115, R129.H0_H0, c[0x0] [0x1f8] ;  /* 0x00007e0081737630 */ /* 0x000fc60000000800 */
[----:B------:R-:W-:Y:S01]  /*0d70*/  @P4 PRMT R118, R119, 0x1054, R118 ;  /* 0x0000105477764816 */ /* 0x000fe20000000076 */
[----:B------:R-:W-:-:S04]  /*0d80*/  HFMA2 R114, -R114, c[0x0] [0x190].H0_H0, R115 ;  /* 0x2000640072727a31 */ /* 0x000fc80000000173 */
[----:B------:R-:W-:Y:S01]  /*0d90*/  HSETP2.LTU.AND P6, PT, |R113|.H0_H0, |R118|.H0_H0, PT ;  /* 0x6000007671007234 */ /* 0x000fe20003fc9a00 */
[----:B------:R-:W-:Y:S01]  /*0da0*/  LEA R115, R114, c[0x0][0x1fc], 0x1 ;  /* 0x00007f0072737a11 */ /* 0x000fe200078e08ff */
[----:B------:R-:W-:-:S03]  /*0db0*/  HMNMX2 R122, |R118|, |R113|.H0_H0, PT ;  /* 0x60000071767a7240 */ /* 0x000fc60003800200 */
[----:B------:R-:W-:Y:S02]  /*0dc0*/  PRMT R114, R115, 0x5410, RZ ;  /* 0x0000541073727816 */ /* 0x000fe400000000ff */
[----:B------:R-:W-:-:S03]  /*0dd0*/  SHF.R.U32.HI R115, RZ, 0x10, R115 ;  /* 0x00000010ff737819 */ /* 0x000fc60000011673 */
[----:B------:R-:W-:Y:S03]  /*0de0*/  LDS.U16 R119, [R114] ;  /* 0x0000000072777984 */ /* 0x000fe60000000400 */
[----:B------:R-:W-:Y:S01]  /*0df0*/  @P6 PRMT R122, R118, 0x1054, R122 ;  /* 0x00001054767a6816 */ /* 0x000fe2000000007a */
[----:B------:R-:W1:Y:S01]  /*0e00*/  LDS.U16 R120, [R115] ;  /* 0x0000000073787984 */ /* 0x000e620000000400 */
                                                                                                 /* 0x0000005f5a767241 */
                                                                                                 /* 0x000fc60000020000 */
[----:B------:R-:W-:Y:S01]  /*0e20*/  HSETP2.LTU.AND P5, PT, |R113|.H1_H1, |R122|.H0_H0, PT ;  /* 0x6000007a71007234 */ /* 0x000fe20003fa9e00 */
[----:B0-----:R-:W-:Y:S01]  /*0e30*/  PRMT R117, R116, 0x5410, R117 ;  /* 0x0000541074757816 */ /* 0x001fe20000000075 */
        /* <DEDUP_REMOVED lines=21> */
[----:B------:R-:W-:Y:S01]  /*0f90*/  HFMA2 R120, -R120, c[0x0] [0x190].H0_H0, R121 ;  /* 0x2000640078787a31 */ /* 0x000fe20000000179 */
[----:B------:R-:W-:Y:S02]  /*0fa0*/  SEL R125, R124, 0x4, !P1 ;  /* 0x000000047c7d7807 */ /* 0x000fe40004800000 */
                                                                                                 /* 0x0000005f5a7c7241 */
                                                                                                 /* 0x000fe20000030000 */
[----:B------:R-:W-:Y:S01]  /*0fc0*/  HSETP2.LTU.AND P2, PT, |R119|.H0_H0, |R126|.H0_H0, PT ;  /* 0x6000007e77007234 */ /* 0x000fe20003f49a00 */
[----:B------:R-:W-:Y:S01]  /*0fd0*/  LEA R121, R120, c[0x0][0x20c], 0x1 ;  /* 0x0000830078797a11 */ /* 0x000fe200078e08ff */
[----:B------:R-:W-:Y:S01]  /*0fe0*/  HMNMX2 R128, |R126|, |R119|.H0_H0, PT ;  /* 0x600000777e807240 */ /* 0x000fe20003800200 */
[----:B------:R-:W-:Y:S02]  /*0ff0*/  SEL R125, R125, 0x5, !P4 ;  /* 0x000000057d7d7807 */ /* 0x000fe40006000000 */
[----:B------:R-:W-:-:S02]  /*1000*/  PRMT R120, R121, 0x5410, RZ ;  /* 0x0000541079787816 */ /* 0x000fc400000000ff */
[----:B------:R-:W-:Y:S02]  /*1010*/  SHF.R.U32.HI R121, RZ, 0x10, R121 ;  /* 0x00000010ff797819 */ /* 0x000fe40000011679 */
[----:B------:R-:W-:Y:S01]  /*1020*/  SEL R132, R125, 0x6, !P6 ;  /* 0x000000067d847807 */ /* 0x000fe20007000000 */
[----:B------:R-:W-:Y:S01]  /*1030*/  LDS.U16 R127, [R120] ;  /* 0x00000000787f7984 */ /* 0x000fe20000000400 */
[----:B------:R-:W-:Y:S02]  /*1040*/  HSET2.BF.LE.AND R125, R130.H0_H0, c[0x0] [0x218], PT ;  /* 0x00008600827d7633 */ /* 0x000fe40003803880 */
[----:B------:R-:W-:Y:S01]  /*1050*/  @P2 PRMT R128, R126, 0x1054, R128 ;  /* 0x000010547e802816 */ /* 0x000fe20000000080 */
[----:B------:R-:W-:Y:S01]  /*1060*/  HADD2 R126, R129.H0_H0, c[0x0] [0x218] ;  /* 0x00008600817e7630 */ /* 0x000fe20000000800 */
[----:B------:R-:W-:-:S03]  /*1070*/  SEL R132, R132, 0x7, !P5 ;  /* 0x0000000784847807 */ /* 0x000fc60006800000 */
[----:B------:R-:W-:Y:S01]  /*1080*/  HSETP2.LTU.AND P1, PT, |R119|.H1_H1, |R128|.H0_H0, PT ;  /* 0x6000008077007234 */ /* 0x000fe20003f29e00 */
[----:B0-----:R-:W-:Y:S01]  /*1090*/  PRMT R123, R122, 0x5410, R123 ;  /* 0x000054107a7b7816 */ /* 0x001fe2000000007b */
[----:B------:R-:W-:Y:S01]  /*10a0*/  HMNMX2 R131, |R128|, |R119|.H1_H1, PT ;  /* 0x7000007780837240 */ /* 0x000fe20003800200 */
[----:B------:R-:W-:Y:S01]  /*10b0*/  SEL R132, R132, 0x8, !P3 ;  /* 0x0000000884847807 */ /* 0x000fe20005800000 */
[----:B------:R-:W-:Y:S01]  /*10c0*/  HFMA2 R125, -R125, c[0x0] [0x190].H0_H0, R126 ;  /* 0x200064007d7d7a31 */ /* 0x000fe2000000017e */
                                                                                                 /* 0x0000005f5a7e7241 */
                                                                                                 /* 0x000fe40000038000 */
[----:B------:R-:W-:Y:S01]  /*10e0*/  HFMA2.MMA R122, R123, 1, 1, -R124 ;  /* 0x3c003c007b7a7835 */ /* 0x000fe2000010007c */
[----:B------:R-:W-:Y:S01]  /*10f0*/  HSET2.BF.LE.AND R123, R130.H0_H0, c[0x0] [0x210], PT ;  /* 0x00008400827b7633 */ /* 0x000fe20003803880 */
[----:B------:R-:W-:Y:S01]  /*1100*/  LEA R125, R125, c[0x0][0x21c], 0x1 ;  /* 0x000087007d7d7a11 */ /* 0x000fe200078e08ff */
[----:B------:R-:W-:Y:S01]  /*1110*/  HADD2 R124, R129.H0_H0, c[0x0] [0x210] ;  /* 0x00008400817c7630 */ /* 0x000fe20000000800 */
[----:B------:R-:W-:-:S02]  /*1120*/  SEL R132, R132, 0x9, !P0 ;  /* 0x0000000984847807 */ /* 0x000fc40004000000 */
[----:B------:R-:W-:Y:S01]  /*1130*/  @P1 PRMT R131, R128, 0x1054, R131 ;  /* 0x0000105480831816 */ /* 0x000fe20000000083 */
[----:B------:R-:W-:Y:S01]  /*1140*/  HFMA2 R123, -R123, c[0x0] [0x190].H0_H0, R124 ;  /* 0x200064007b7b7a31 */ /* 0x000fe2000000017c */
[----:B------:R-:W0:Y:S01]  /*1150*/  LDS.U16 R128, [R121] ;  /* 0x0000000079807984 */ /* 0x000e220000000400 */
[----:B------:R-:W-:Y:S02]  /*1160*/  PRMT R125, R125, 0x5410, RZ ;  /* 0x000054107d7d7816 */ /* 0x000fe400000000ff */
[----:B------:R-:W-:Y:S01]  /*1170*/  HSETP2.LTU.AND P4, PT, |R122|.H0_H0, |R131|.H0_H0, PT ;  /* 0x600000837a007234 */ /* 0x000fe20003f89a00 */
[----:B------:R-:W-:Y:S01]  /*1180*/  LEA R124, R123, c[0x0][0x214], 0x1 ;  /* 0x000085007b7c7a11 */ /* 0x000fe200078e08ff */
[----:B------:R-:W-:Y:S01]  /*1190*/  HMNMX2 R133, |R131|, |R122|.H0_H0, PT ;  /* 0x6000007a83857240 */ /* 0x000fe20003800200 */
[----:B------:R-:W-:Y:S02]  /*11a0*/  SEL R132, R132, 0xa, !P2 ;  /* 0x0000000a84847807 */ /* 0x000fe40005000000 */
[----:B------:R-:W-:-:S02]  /*11b0*/  PRMT R123, R124, 0x5410, RZ ;  /* 0x000054107c7b7816 */ /* 0x000fc400000000ff */
[----:B------:R-:W-:Y:S02]  /*11c0*/  SHF.R.U32.HI R124, RZ, 0x10, R124 ;  /* 0x00000010ff7c7819 */ /* 0x000fe4000001167c */
[----:B------:R-:W-:Y:S01]  /*11d0*/  SEL R132, R132, 0xb, !P1 ;  /* 0x0000000b84847807 */ /* 0x000fe20004800000 */
[----:B------:R-:W1:Y:S03]  /*11e0*/  LDS.U16 R0, [R123] ;  /* 0x000000007b007984 */ /* 0x000e660000000400 */
[----:B------:R-:W-:Y:S02]  /*11f0*/  @P4 PRMT R133, R131, 0x1054, R133 ;  /* 0x0000105483854816 */ /* 0x000fe40000000085 */
[----:B------:R-:W2:Y:S01]  /*1200*/  LDS.U16 R131, [R124] ;  /* 0x000000007c837984 */ /* 0x000ea20000000400 */
[----:B------:R-:W-:Y:S02]  /*1210*/  SEL R132, R132, 0xc, !P4 ;  /* 0x0000000c84847807 */ /* 0x000fe40006000000 */
[----:B------:R-:W-:-:S02]  /*1220*/  HSETP2.LTU.AND P6, PT, |R122|.H1_H1, |R133|.H0_H0, PT ;  /* 0x600000857a007234 */ /* 0x000fc40003fc9e00 */
[----:B------:R-:W-:-:S03]  /*1230*/  HMNMX2 R135, |R133|, |R122|.H1_H1, PT ;  /* 0x7000007a85877240 */ /* 0x000fc60003800200 */
[----:B------:R-:W-:-:S08]  /*1240*/  SEL R132, R132, 0xd, !P6 ;  /* 0x0000000d84847807 */ /* 0x000fd00007000000 */
[----:B------:R-:W-:Y:S02]  /*1250*/  @P6 PRMT R135, R133, 0x1054, R135 ;  /* 0x0000105485876816 */ /* 0x000fe40000000087 */
[----:B0-----:R-:W-:Y:S02]  /*1260*/  PRMT R127, R127, 0x5410, R128 ;  /* 0x000054107f7f7816 */ /* 0x001fe40000000080 */
[----:B------:R-:W-:-:S04]  /*1270*/  PRMT R128, R110, 0xfdb9, R113 ;  /* 0x0000fdb96e807816 */ /* 0x000fc80000000071 */
[----:B------:R-:W-:Y:S01]  /*1280*/  HFMA2.MMA R126, R127, 1, 1, -R126 ;  /* 0x3c003c007f7e7835 */ /* 0x000fe2000010007e */
[----:B------:R-:W-:Y:S01]  /*1290*/  IDP.4A.S8.S8 R133, R128, c[0x2][0x0], RZ ;  /* 0x0080000080857a26 */ /* 0x000fe200000006ff */
[----:B------:R-:W0:Y:S08]  /*12a0*/  LDS.U16 R127, [R125] ;  /* 0x000000007d7f7984 */ /* 0x000e300000000400 */
[----:B------:R-:W-:-:S02]  /*12b0*/  HSETP2.LTU.AND P5, PT, |R126|.H0_H0, |R135|.H0_H0, PT ;  /* 0x600000877e007234 */ /* 0x000fc40003fa9a00 */
[----:B------:R-:W-:-:S03]  /*12c0*/  HMNMX2 R137, |R135|, |R126|.H0_H0, PT ;  /* 0x6000007e87897240 */ /* 0x000fc60003800200 */
[----:B------:R-:W-:-:S08]  /*12d0*/  SEL R132, R132, 0xe, !P5 ;  /* 0x0000000e84847807 */ /* 0x000fd00006800000 */
[----:B------:R-:W-:Y:S02]  /*12e0*/  @P5 PRMT R137, R135, 0x1054, R137 ;  /* 0x0000105487895816 */ /* 0x000fe40000000089 */
[----:B------:R-:W-:-:S03]  /*12f0*/  SHF.L.U64.HI R135, R92, R103, RZ ;  /* 0x000000675c877219 */ /* 0x000fc600000102ff */
[----:B------:R-:W-:Y:S01]  /*1300*/  HSETP2.LTU.AND P3, PT, |R126|.H1_H1, |R137|.H0_H0, PT ;  /* 0x600000897e007234 */ /* 0x000fe20003f69e00 */
[----:B------:R-:W-:Y:S01]  /*1310*/  LOP3.LUT R135, R96, R135, RZ, 0xfc, !PT ;  /* 0x0000008760877212 */ /* 0x000fe200078efcff */
[----:B------:R-:W-:Y:S01]  /*1320*/  IMAD.MOV.U32 R96, RZ, RZ, 0x7c00 ;  /* 0x00007c00ff607424 */ /* 0x000fe200078e00ff */
[----:B------:R-:W-:Y:S02]  /*1330*/  HMNMX2 R134, |R137|, |R126|.H1_H1, PT ;  /* 0x7000007e89867240 */ /* 0x000fe40003800200 */
                                                                                                 /* 0x0000005f5a677241 */
                                                                                                 /* 0x180fe40000000087 */
[----:B-1----:R-:W-:Y:S01]  /*1350*/  PRMT R0, R0, 0x5410, R96 ;  /* 0x0000541000007816 */ /* 0x002fe20000000060 */
[----:B------:R-:W-:Y:S01]  /*1360*/  IDP.4A.S8.S8 R96, R109, c[0x2][0x0], RZ ;  /* 0x008000006d607a26 */ /* 0x000fe200000006ff */
                                                                                                 /* 0x0000005f5a6d7241 */
                                                                                                 /* 0x000fe20000008087 */
[----:B------:R-:W-:Y:S01]  /*1380*/  HSET2.BF.LE.AND R135, R130.H0_H0, c[0x0] [0x228], PT ;  /* 0x00008a0082877633 */ /* 0x000fe20003803880 */
[----:B--2---:R-:W-:Y:S01]  /*1390*/  PRMT R90, R0, 0x5410, R131 ;  /* 0x00005410005a7816 */ /* 0x004fe20000000083 */
[----:B------:R-:W-:Y:S01]  /*13a0*/  IMAD R96, R133, 0x10, R96 ;  /* 0x0000001085607824 */ /* 0x000fe200078e0260 */
[----:B------:R-:W-:-:S02]  /*13b0*/  @P3 PRMT R134, R137, 0x1054, R134 ;  /* 0x0000105489863816 */ /* 0x000fc40000000086 */
[----:B0-----:R-:W-:Y:S01]  /*13c0*/  PRMT R0, R127, 0x7610, R0 ;  /* 0x000076107f007816 */ /* 0x001fe20000000000 */
[----:B------:R-:W-:Y:S01]  /*13d0*/  HADD2 R103, R90, -R103 ;  /* 0x800000675a677230 */ /* 0x000fe20000000000 */
[----:B------:R-:W-:Y:S02]  /*13e0*/  PRMT R90, R116, 0xfdb9, R119 ;  /* 0x0000fdb9745a7816 */ /* 0x000fe40000000077 */
[----:B------:R-:W-:Y:S02]  /*13f0*/  PRMT R127, R122, 0xfdb9, R126 ;  /* 0x0000fdb97a7f7816 */ /* 0x000fe4000000007e */
[----:B------:R-:W-:Y:S01]  /*1400*/  HSETP2.LTU.AND P0, PT, |R103|.H0_H0, |R134|.H0_H0, PT ;  /* 0x6000008667007234 */ /* 0x000fe20003f09a00 */
[----:B------:R-:W-:Y:S01]  /*1410*/  HFMA2.MMA R109, R0, 1, 1, -R109 ;  /* 0x3c003c00006d7835 */ /* 0x000fe2000010006d */
[----:B------:R-:W-:Y:S01]  /*1420*/  HMNMX2 R136, |R134|, |R103|.H0_H0, PT ;  /* 0x6000006786887240 */ /* 0x000fe20003800200 */
[----:B------:R-:W-:Y:S01]  /*1430*/  IDP.4A.S8.S8 R95, R90, c[0x2][0x0], RZ ;  /* 0x008000005a5f7a26 */ /* 0x000fe200000006ff */
[----:B------:R-:W-:Y:S01]  /*1440*/  SEL R132, R132, 0xf, !P3 ;  /* 0x0000000f84847807 */ /* 0x000fe20005800000 */
[----:B------:R-:W-:-:S02]  /*1450*/  IDP.4A.S8.S8 R90, R127, c[0x2][0x0], RZ ;  /* 0x008000007f5a7a26 */ /* 0x000fc400000006ff */
[----:B------:R-:W-:Y:S01]  /*1460*/  IMAD R95, R95, 0x100, R96 ;  /* 0x000001005f5f7824 */ /* 0x000fe200078e0260 */
[----:B------:R-:W-:-:S03]  /*1470*/  SEL R132, R132, 0x10, !P0 ;  /* 0x0000001084847807 */ /* 0x000fc60004000000 */
[----:B------:R-:W-:Y:S01]  /*1480*/  PRMT R128, R103, 0xfdb9, R109 ;  /* 0x0000fdb967807816 */ /* 0x000fe2000000006d */
[----:B------:R-:W-:Y:S01]  /*1490*/  IMAD R90, R90, 0x1000, R95 ;  /* 0x000010005a5a7824 */ /* 0x000fe200078e025f */
[----:B------:R-:W-:-:S03]  /*14a0*/  @P0 PRMT R136, R134, 0x1054, R136 ;  /* 0x0000105486880816 */ /* 0x000fc60000000088 */
[----:B------:R-:W-:Y:S01]  /*14b0*/  IDP.4A.S8.S8 R127, R128, c[0x2][0x4], RZ ;  /* 0x00800100807f7a26 */ /* 0x000fe200000006ff */
[----:B------:R-:W-:Y:S02]  /*14c0*/  HSET2.BF.LE.AND R128, R130.H0_H0, c[0x0] [0x220], PT ;  /* 0x0000880082807633 */ /* 0x000fe40003803880 */
[----:B------:R-:W-:Y:S01]  /*14d0*/  HSETP2.LTU.AND P2, PT, |R103|.H1_H1, |R136|.H0_H0, PT ;  /* 0x6000008867007234 */ /* 0x000fe20003f49e00 */
[----:B------:R-:W-:Y:S01]  /*14e0*/  IMAD R127, R127, 0x10000, R90 ;  /* 0x000100007f7f7824 */ /* 0x000fe200078e025a */
[----:B------:R-:W-:-:S03]  /*14f0*/  HMNMX2 R90, |R136|, |R103|.H1_H1, PT ;  /* 0x70000067885a7240 */ /* 0x000fc60003800200 */
[----:B------:R-:W0:Y:S08]  /*1500*/  POPC R95, R127 ;  /* 0x0000007f005f7309 */ /* 0x000e300000000000 */
[----:B------:R-:W-:Y:S01]  /*1510*/  @P2 PRMT R90, R136, 0x1054, R90 ;  /* 0x00001054885a2816 */ /* 0x000fe2000000005a */
[----:B------:R-:W-:-:S04]  /*1520*/  HADD2 R136, R129.H0_H0, c[0x0] [0x228] ;  /* 0x00008a0081887630 */ /* 0x000fc80000000800 */
        /* <DEDUP_REMOVED lines=9> */
[----:B------:R-:W-:Y:S02]  /*15c0*/  IMAD.SHL.U32 R95, R95, 0x8000000, RZ ;  /* 0x080000005f5f7824 */ /* 0x000fe400078e00ff */
[----:B------:R-:W-:Y:S01]  /*15d0*/  HMUL2 R90, R131, c[0x0] [0x180] ;  /* 0x00006000835a7a32 */ /* 0x000fe20000000000 */
                                                                                                 /* 0x4040005b5b7f7241 */
                                                                                                 /* 0x140fe40000000060 */
[----:B------:R-:W-:Y:S02]  /*15f0*/  SHF.L.U32 R134, R92, R133, RZ ;  /* 0x000000855c867219 */ /* 0x000fe400000006ff */
[----:B------:R-:W-:Y:S01]  /*1600*/  HMNMX2 R90, |R90|, 65504, 65504, PT ;  /* 0x7bff7bff5a5a7840 */ /* 0x000fe20003800200 */
                                                                                                 /* 0x4040005b5b847241 */
                                                                                                 /* 0x000fc40000020060 */
[----:B------:R-:W-:Y:S02]  /*1620*/  SHF.L.U64.HI R133, R92, R133, RZ ;  /* 0x000000855c857219 */ /* 0x000fe400000102ff */
[----:B------:R-:W-:Y:S01]  /*1630*/  LOP3.LUT R134, R127, R134, RZ, 0xfc, !PT ;  /* 0x000000867f867212 */ /* 0x000fe200078efcff */
[----:B------:R-:W-:Y:S01]  /*1640*/  HADD2 R127, R129.H0_H0, c[0x0] [0x220] ;  /* 0x00008800817f7630 */ /* 0x000fe20000000800 */
[----:B------:R-:W-:Y:S02]  /*1650*/  LOP3.LUT R131, R90, 0x80008000, RZ, 0xfc, !PT ;  /* 0x800080005a837812 */ /* 0x000fe400078efcff */
[----:B------:R-:W-:Y:S01]  /*1660*/  LOP3.LUT R138, R132, R133, RZ, 0xfc, !PT ;  /* 0x00000085848a7212 */ /* 0x000fe200078efcff */
[----:B------:R-:W-:Y:S01]  /*1670*/  HFMA2 R128, -R128, c[0x0] [0x190].H0_H0, R127 ;  /* 0x2000640080807a31 */ /* 0x000fe2000000017f */
                                                                                                 /* 0x000000835a857241 */
                                                                                                 /* 0x1c0fe20000000086 */
[----:B------:R-:W-:Y:S01]  /*1690*/  HFMA2 R127, -R135, c[0x0] [0x190].H0_H0, R136 ;  /* 0x20006400877f7a31 */ /* 0x000fe20000000188 */
                                                                                                 /* 0x000000835a897241 */
                                                                                                 /* 0x000fc40000010086 */
                                                                                                 /* 0x000000835a877241 */
                                                                                                 /* 0x1c0fe40000008086 */
[----:B------:R-:W-:Y:S01]  /*16c0*/  HFMA2.MMA R102, R102, 1, 1, R133 ;  /* 0x3c003c0066667835 */ /* 0x000fe20000000085 */
                                                                                                 /* 0x000000835a8b7241 */
                                                                                                 /* 0x1c0fe20000020086 */
[----:B------:R-:W-:Y:S01]  /*16e0*/  HFMA2.MMA R110, R110, 1, 1, R137 ;  /* 0x3c003c006e6e7835 */ /* 0x000fe20000000089 */
                                                                                                 /* 0x000000835a847241 */
                                                                                                 /* 0x1c0fe20000018086 */
[----:B------:R-:W-:Y:S01]  /*1700*/  HADD2 R106, R106, R135 ;  /* 0x000000876a6a7230 */ /* 0x000fe20000000000 */
                                                                                                 /* 0x000000835a887241 */
                                                                                                 /* 0x1c0fe40000028086 */
                                                                                                 /* 0x000000835a8d7241 */
                                                                                                 /* 0x1c0fe20000030086 */
[----:B------:R-:W-:Y:S01]  /*1730*/  HFMA2.MMA R116, R116, 1, 1, R139 ;  /* 0x3c003c0074747835 */ /* 0x000fe2000000008b */
                                                                                                 /* 0x000000835a8f7241 */
                                                                                                 /* 0x0c0fe20000038086 */
[----:B------:R-:W-:Y:S01]  /*1750*/  HADD2 R113, R113, R132 ;  /* 0x0000008471717230 */ /* 0x000fe20000000000 */
                                                                                                 /* 0x000000835a867241 */
                                                                                                 /* 0x1c0fe2000000008a */
[----:B------:R-:W-:Y:S01]  /*1770*/  HADD2 R119, R119, R136 ;  /* 0x0000008877777230 */ /* 0x000fe20000000000 */
                                                                                                 /* 0x000000835a8a7241 */
                                                                                                 /* 0x000fe2000000808a */
[----:B------:R-:W-:Y:S01]  /*1790*/  HFMA2.MMA R122, R122, 1, 1, R141 ;  /* 0x3c003c007a7a7835 */ /* 0x000fe2000000008d */
[----:B------:R-:W-:Y:S01]  /*17a0*/  PRMT R0, R102, 0x7610, R0 ;  /* 0x0000761066007816 */ /* 0x000fe20000000000 */
[----:B------:R-:W-:Y:S01]  /*17b0*/  HADD2 R126, R126, R143 ;  /* 0x0000008f7e7e7230 */ /* 0x000fe20000000000 */
[----:B------:R-:W-:Y:S01]  /*17c0*/  SHF.R.U32.HI R102, RZ, 0x10, R102 ;  /* 0x00000010ff667819 */ /* 0x000fe20000011666 */
        /* <DEDUP_REMOVED lines=14> */
[----:B-1----:R-:W-:Y:S01]  /*18b0*/  PRMT R102, R122, 0x7610, R102 ;  /* 0x000076107a667816 */ /* 0x002fe20000000066 */
[----:B------:R1:W-:Y:S01]  /*18c0*/  STS.U16 [R104], R131 ;  /* 0x0000008368007388 */ /* 0x0003e20000000400 */
[----:B------:R-:W-:-:S02]  /*18d0*/  SHF.R.U32.HI R99, RZ, 0x10, R122 ;  /* 0x00000010ff637819 */ /* 0x000fc4000001167a */
[----:B--2---:R-:W-:Y:S01]  /*18e0*/  SHF.R.U32.HI R100, RZ, 0x10, R119 ;  /* 0x00000010ff647819 */ /* 0x004fe20000011677 */
[----:B------:R2:W-:Y:S01]  /*18f0*/  STS.U16 [R105], R110 ;  /* 0x0000006e69007388 */ /* 0x0005e20000000400 */
[----:B------:R-:W-:Y:S02]  /*1900*/  LEA R128, R128, c[0x0][0x224], 0x1 ;  /* 0x0000890080807a11 */ /* 0x000fe400078e08ff */
[----:B0-----:R-:W-:Y:S01]  /*1910*/  PRMT R101, R119, 0x7610, R101 ;  /* 0x0000761077657816 */ /* 0x001fe20000000065 */
[----:B------:R-:W-:Y:S01]  /*1920*/  STS.U16 [R107], R132 ;  /* 0x000000846b007388 */ /* 0x000fe20000000400 */
[----:B------:R-:W-:Y:S02]  /*1930*/  LEA R127, R127, c[0x0][0x22c], 0x1 ;  /* 0x00008b007f7f7a11 */ /* 0x000fe400078e08ff */
[----:B-1----:R-:W-:Y:S01]  /*1940*/  PRMT R104, R126, 0x7610, R104 ;  /* 0x000076107e687816 */ /* 0x002fe20000000068 */
[----:B------:R-:W-:Y:S01]  /*1950*/  STS.U16 [R108], R113 ;  /* 0x000000716c007388 */ /* 0x000fe20000000400 */
[----:B------:R-:W-:-:S02]  /*1960*/  SHF.R.U32.HI R126, RZ, 0x10, R126 ;  /* 0x00000010ff7e7819 */ /* 0x000fc4000001167e */
[----:B--2---:R-:W-:Y:S01]  /*1970*/  LOP3.LUT R105, R2, 0x80008000, RZ, 0xfc, !PT ;  /* 0x8000800002697812 */ /* 0x004fe200078efcff */
[----:B------:R0:W-:Y:S01]  /*1980*/  STS.U16 [R111], R0 ;  /* 0x000000006f007388 */ /* 0x0001e20000000400 */
[----:B------:R-:W-:-:S03]  /*1990*/  LOP3.LUT R96, R95, 0xf8000000, R96, 0xe2, !PT ;  /* 0xf80000005f607812 */ /* 0x000fc600078ee260 */
[----:B------:R1:W-:Y:S04]  /*19a0*/  STS.U16 [R112], R97 ;  /* 0x0000006170007388 */ /* 0x0003e80000000400 */
[----:B------:R2:W-:Y:S01]  /*19b0*/  STS.U16 [R114], R101 ;  /* 0x0000006572007388 */ /* 0x0005e20000000400 */
[----:B0-----:R-:W-:-:S03]  /*19c0*/  PRMT R0, R103, 0x7610, R0 ;  /* 0x0000761067007816 */ /* 0x001fc60000000000 */
[----:B------:R0:W-:Y:S01]  /*19d0*/  STS.U16 [R115], R100 ;  /* 0x0000006473007388 */ /* 0x0001e20000000400 */
[----:B------:R-:W-:Y:S02]  /*19e0*/  SHF.R.U32.HI R103, RZ, 0x10, R103 ;  /* 0x00000010ff677819 */ /* 0x000fe40000011667 */
[----:B-1----:R-:W-:Y:S01]  /*19f0*/  SHF.R.U32.HI R97, RZ, 0x1a, R98 ;  /* 0x0000001aff617819 */ /* 0x002fe20000011662 */
[----:B------:R1:W-:Y:S01]  /*1a00*/  STS.U16 [R117], R102 ;  /* 0x0000006675007388 */ /* 0x0003e20000000400 */
[----:B------:R-:W-:Y:S02]  /*1a10*/  LOP3.LUT R98, R98, 0x7ffffff, RZ, 0xc0, !PT ;  /* 0x07ffffff62627812 */ /* 0x000fe400078ec0ff */
[----:B--2---:R-:W-:Y:S01]  /*1a20*/  PRMT R101, R127, 0x5410, RZ ;  /* 0x000054107f657816 */ /* 0x004fe200000000ff */
[----:B------:R2:W-:Y:S01]  /*1a30*/  STS.U16 [R118], R99 ;  /* 0x0000006376007388 */ /* 0x0005e20000000400 */
[----:B------:R-:W-:Y:S02]  /*1a40*/  LOP3.LUT R97, R97, 0x3e, RZ, 0xc0, !PT ;  /* 0x0000003e61617812 */ /* 0x000fe400078ec0ff */
[----:B0-----:R-:W-:Y:S01]  /*1a50*/  SHF.R.U32.HI R100, RZ, 0x10, R128 ;  /* 0x00000010ff647819 */ /* 0x001fe20000011680 */
[----:B------:R0:W-:Y:S01]  /*1a60*/  STS.U16 [R120], R104 ;  /* 0x0000006878007388 */ /* 0x0001e20000000400 */
                                                                                                 /* 0x4040005b5b6c7241 */
                                                                                                 /* 0x000fc40000000062 */
[----:B-1----:R-:W-:Y:S01]  /*1a80*/  SHF.R.U32.HI R102, RZ, 0x10, R127 ;  /* 0x00000010ff667819 */ /* 0x002fe2000001167f */
[----:B------:R-:W-:Y:S01]  /*1a90*/  STS.U16 [R121], R126 ;  /* 0x0000007e79007388 */ /* 0x000fe20000000400 */
                                                                                                 /* 0x4040005b5b627241 */
                                                                                                 /* 0x000fe40000020062 */
[----:B--2---:R-:W-:Y:S01]  /*1ab0*/  PRMT R99, R128, 0x5410, RZ ;  /* 0x0000541080637816 */ /* 0x004fe200000000ff */
[----:B------:R-:W-:Y:S01]  /*1ac0*/  STS.U16 [R123], R0 ;  /* 0x000000007b007388 */ /* 0x000fe20000000400 */
[----:B0-----:R-:W-:-:S03]  /*1ad0*/  HADD2 R104, R129.H0_H0, c[0x0] [0x230] ;  /* 0x00008c0081687630 */ /* 0x001fc60000000800 */
[----:B------:R-:W-:Y:S04]  /*1ae0*/  STS.U16 [R124], R103 ;  /* 0x000000677c007388 */ /* 0x000fe80000000400 */
        /* <DEDUP_REMOVED lines=8> */
                                                                                                 /* 0x00000069026f7241 */
                                                                                                 /* 0x1c0fe4000000006c */
[----:B------:R-:W-:Y:S01]  /*1b80*/  HFMA2 R104, -R103, c[0x0] [0x190].H0_H0, R104 ;  /* 0x2000640067687a31 */ /* 0x000fe20000000168 */
[----:B------:R-:W1:Y:S01]  /*1b90*/  LDS.U16 R110, [R102] ;  /* 0x00000000666e7984 */ /* 0x000e620000000400 */
                                                                                                 /* 0x0000006902867241 */
                                                                                                 /* 0x000fe4000003806c */
[----:B0-----:R-:W-:-:S02]  /*1bb0*/  PRMT R106, R106, 0x5410, R107 ;  /* 0x000054106a6a7816 */ /* 0x001fc4000000006b */
                                                                                                 /* 0x00000069026b7241 */
                                                                                                 /* 0x000fc8000000806c */
        /* <DEDUP_REMOVED lines=13> */
[----:B------:R-:W-:Y:S01]  /*1ca0*/  HFMA2 R109, -R109, c[0x0] [0x190].H0_H0, R110 ;  /* 0x200064006d6d7a31 */ /* 0x000fe2000000016e */
        /* <DEDUP_REMOVED lines=10> */
                                                                                                 /* 0x00000069027b7241 */
                                                                                                 /* 0x000fca000002806c */
[----:B------:R-:W-:Y:S02]  /*1d60*/  @P0 PRMT R118, R114, 0x1054, R118 ;  /* 0x0000105472760816 */ /* 0x000fe40000000076 */
                                                                                                 /* 0x0000006902727241 */
                                                                                                 /* 0x000fc6000001006c */
        /* <DEDUP_REMOVED lines=8> */
[----:B------:R-:W-:Y:S02]  /*1e00*/  HFMA2 R113, -R113, c[0x0] [0x190].H0_H0, R114 ;  /* 0x2000640071717a31 */ /* 0x000fe40000000172 */
        /* <DEDUP_REMOVED lines=8> */
                                                                                                 /* 0x0000006902757241 */
                                                                                                 /* 0x000fc6000001806c */
[----:B------:R-:W0:Y:S01]  /*1ea0*/  LDS.U16 R119, [R114] ;  /* 0x0000000072777984 */ /* 0x000e220000000400 */
[----:B------:R-:W-:Y:S02]  /*1eb0*/  HSETP2.LTU.AND P4, PT, |R112|.H1_H1, |R121|.H0_H0, PT ;  /* 0x6000007970007234 */ /* 0x000fe40003f89e00 */
[----:B------:R-:W-:Y:S01]  /*1ec0*/  HMNMX2 R120, |R121|, |R112|.H1_H1, PT ;  /* 0x7000007079787240 */ /* 0x000fe20003800200 */
[----:B------:R-:W-:Y:S01]  /*1ed0*/  HFMA2.MMA R115, R116, 1, 1, -R117 ;  /* 0x3c003c0074737835 */ /* 0x000fe20000100075 */
[----:B------:R-:W-:Y:S02]  /*1ee0*/  HSET2.BF.LE.AND R116, R130.H0_H0, c[0x0] [0x248], PT ;  /* 0x0000920082747633 */ /* 0x000fe40003803880 */
[----:B------:R-:W-:-:S04]  /*1ef0*/  HADD2 R117, R129.H0_H0, c[0x0] [0x248] ;  /* 0x0000920081757630 */ /* 0x000fc80000000800 */
[----:B------:R-:W-:-:S03]  /*1f00*/  HFMA2 R116, -R116, c[0x0] [0x190].H0_H0, R117 ;  /* 0x2000640074747a31 */ /* 0x000fc60000000175 */
        /* <DEDUP_REMOVED lines=9> */
                                                                                                 /* 0x0000006902787241 */
                                                                                                 /* 0x000fc6000002006c */
[----:B------:R-:W-:Y:S02]  /*1fb0*/  HSETP2.LTU.AND P5, PT, |R115|.H1_H1, |R124|.H0_H0, PT ;  /* 0x6000007c73007234 */ /* 0x000fe40003fa9e00 */
[----:B------:R-:W-:Y:S01]  /*1fc0*/  HMNMX2 R125, |R124|, |R115|.H1_H1, PT ;  /* 0x700000737c7d7240 */ /* 0x000fe20003800200 */
[----:B0-----:R-:W-:-:S06]  /*1fd0*/  PRMT R119, R118, 0x5410, R119 ;  /* 0x0000541076777816 */ /* 0x001fcc0000000077 */
[----:B------:R-:W-:Y:S01]  /*1fe0*/  HFMA2.MMA R118, R119, 1, 1, -R120 ;  /* 0x3c003c0077767835 */ /* 0x000fe20000100078 */
[----:B------:R-:W-:Y:S02]  /*1ff0*/  HSET2.BF.LE.AND R119, R130.H0_H0, c[0x0] [0x250], PT ;  /* 0x0000940082777633 */ /* 0x000fe40003803880 */
[----:B------:R-:W-:Y:S01]  /*2000*/  HADD2 R120, R129.H0_H0, c[0x0] [0x250] ;  /* 0x0000940081787630 */ /* 0x000fe20000000800 */
[----:B------:R-:W-:-:S03]  /*2010*/  @P5 PRMT R125, R124, 0x1054, R125 ;  /* 0x000010547c7d5816 */ /* 0x000fc6000000007d */
[----:B------:R-:W-:-:S03]  /*2020*/  HFMA2 R119, -R119, c[0x0] [0x190].H0_H0, R120 ;  /* 0x2000640077777a31 */ /* 0x000fc60000000178 */
        /* <DEDUP_REMOVED lines=14> */
[----:B------:R-:W-:-:S03]  /*2110*/  HFMA2 R122, -R122, c[0x0] [0x190].H0_H0, R123 ;  /* 0x200064007a7a7a31 */ /* 0x000fc6000000017b */
[----:B------:R-:W-:Y:S02]  /*2120*/  @P0 PRMT R128, R127, 0x1054, R128 ;  /* 0x000010547f800816 */ /* 0x000fe40000000080 */
[----:B------:R-:W-:Y:S02]  /*2130*/  SEL R127, R126, 0x4, !P1 ;  /* 0x000000047e7f7807 */ /* 0x000fe40004800000 */
[----:B------:R-:W-:Y:S01]  /*2140*/  LEA R123, R122, c[0x0][0x25c], 0x1 ;  /* 0x000097007a7b7a11 */ /* 0x000fe200078e08ff */
[----:B------:R-:W-:Y:S01]  /*2150*/  HSETP2.LTU.AND P2, PT, |R121|.H0_H0, |R128|.H0_H0, PT ;  /* 0x6000008079007234 */ /* 0x000fe20003f49a00 */
                                                                                                 /* 0x00000069027e7241 */
                                                                                                 /* 0x000fe2000003006c */
[----:B------:R-:W-:Y:S01]  /*2170*/  HMNMX2 R132, |R128|, |R121|.H0_H0, PT ;  /* 0x6000007980847240 */ /* 0x000fe20003800200 */
[----:B------:R-:W-:Y:S02]  /*2180*/  PRMT R122, R123, 0x5410, RZ ;  /* 0x000054107b7a7816 */ /* 0x000fe400000000ff */
[----:B------:R-:W-:-:S02]  /*2190*/  SHF.R.U32.HI R123, RZ, 0x10, R123 ;  /* 0x00000010ff7b7819 */ /* 0x000fc4000001167b */
[----:B------:R-:W-:Y:S01]  /*21a0*/  SEL R127, R127, 0x5, !P4 ;  /* 0x000000057f7f7807 */ /* 0x000fe20006000000 */
[----:B------:R-:W-:Y:S03]  /*21b0*/  LDS.U16 R131, [R122] ;  /* 0x000000007a837984 */ /* 0x000fe60000000400 */
[----:B------:R-:W-:Y:S01]  /*21c0*/  SEL R135, R127, 0x6, !P6 ;  /* 0x000000067f877807 */ /* 0x000fe20007000000 */
[----:B------:R-:W-:Y:S01]  /*21d0*/  HSET2.BF.LE.AND R127, R130.H0_H0, c[0x0] [0x268], PT ;  /* 0x00009a00827f7633 */ /* 0x000fe20003803880 */
[----:B------:R-:W-:Y:S01]  /*21e0*/  @P2 PRMT R132, R128, 0x1054, R132 ;  /* 0x0000105480842816 */ /* 0x000fe20000000084 */
[----:B------:R-:W-:Y:S01]  /*21f0*/  HADD2 R128, R129.H0_H0, c[0x0] [0x268] ;  /* 0x00009a0081807630 */ /* 0x000fe20000000800 */
[----:B------:R-:W-:-:S03]  /*2200*/  SEL R135, R135, 0x7, !P5 ;  /* 0x0000000787877807 */ /* 0x000fc60006800000 */
[----:B------:R-:W-:Y:S02]  /*2210*/  HSETP2.LTU.AND P1, PT, |R121|.H1_H1, |R132|.H0_H0, PT ;  /* 0x6000008479007234 */ /* 0x000fe40003f29e00 */
[----:B------:R-:W-:Y:S01]  /*2220*/  HMNMX2 R133, |R132|, |R121|.H1_H1, PT ;  /* 0x7000007984857240 */ /* 0x000fe20003800200 */
[----:B0-----:R-:W-:Y:S01]  /*2230*/  PRMT R125, R124, 0x5410, R125 ;  /* 0x000054107c7d7816 */ /* 0x001fe2000000007d */
[----:B------:R-:W-:-:S05]  /*2240*/  HFMA2 R127, -R127, c[0x0] [0x190].H0_H0, R128 ;  /* 0x200064007f7f7a31 */ /* 0x000fca0000000180 */
[----:B------:R-:W-:Y:S01]  /*2250*/  HFMA2.MMA R124, R125, 1, 1, -R126 ;  /* 0x3c003c007d7c7835 */ /* 0x000fe2000010007e */
[----:B------:R-:W-:Y:S01]  /*2260*/  HSET2.BF.LE.AND R125, R130.H0_H0, c[0x0] [0x260], PT ;  /* 0x00009800827d7633 */ /* 0x000fe20003803880 */
[----:B------:R-:W-:Y:S01]  /*2270*/  LEA R127, R127, c[0x0][0x26c], 0x1 ;  /* 0x00009b007f7f7a11 */ /* 0x000fe200078e08ff */
[----:B------:R-:W-:Y:S01]  /*2280*/  HADD2 R126, R129.H0_H0, c[0x0] [0x260] ;  /* 0x00009800817e7630 */ /* 0x000fe20000000800 */
[----:B------:R-:W-:Y:S02]  /*2290*/  @P1 PRMT R133, R132, 0x1054, R133 ;  /* 0x0000105484851816 */ /* 0x000fe40000000085 */
[----:B------:R-:W0:Y:S01]  /*22a0*/  LDS.U16 R132, [R123] ;  /* 0x000000007b847984 */ /* 0x000e220000000400 */
[----:B------:R-:W-:Y:S01]  /*22b0*/  HFMA2 R125, -R125, c[0x0] [0x190].H0_H0, R126 ;  /* 0x200064007d7d7a31 */ /* 0x000fe2000000017e */
[----:B------:R-:W-:Y:S02]  /*22c0*/  PRMT R108, R127, 0x5410, RZ ;  /* 0x000054107f6c7816 */ /* 0x000fe400000000ff */
[----:B------:R-:W-:-:S02]  /*22d0*/  HSETP2.LTU.AND P4, PT, |R124|.H0_H0, |R133|.H0_H0, PT ;  /* 0x600000857c007234 */ /* 0x000fc40003f89a00 */
[----:B------:R-:W-:Y:S01]  /*22e0*/  HMNMX2 R137, |R133|, |R124|.H0_H0, PT ;  /* 0x6000007c85897240 */ /* 0x000fe20003800200 */
[----:B------:R-:W-:-:S04]  /*22f0*/  LEA R126, R125, c[0x0][0x264], 0x1 ;  /* 0x000099007d7e7a11 */ /* 0x000fc800078e08ff */
[----:B------:R-:W-:Y:S02]  /*2300*/  PRMT R125, R126, 0x5410, RZ ;  /* 0x000054107e7d7816 */ /* 0x000fe400000000ff */
[----:B------:R-:W-:-:S03]  /*2310*/  SHF.R.U32.HI R126, RZ, 0x10, R126 ;  /* 0x00000010ff7e7819 */ /* 0x000fc6000001167e */
[----:B------:R-:W-:Y:S01]  /*2320*/  LDS.U16 R128, [R125] ;  /* 0x000000007d807984 */ /* 0x000fe20000000400 */
[----:B------:R-:W-:-:S03]  /*2330*/  @P4 PRMT R137, R133, 0x1054, R137 ;  /* 0x0000105485894816 */ /* 0x000fc60000000089 */
[----:B------:R-:W1:Y:S02]  /*2340*/  LDS.U16 R133, [R126] ;  /* 0x000000007e857984 */ /* 0x000e640000000400 */
[----:B------:R-:W-:Y:S02]  /*2350*/  HSETP2.LTU.AND P6, PT, |R124|.H1_H1, |R137|.H0_H0, PT ;  /* 0x600000897c007234 */ /* 0x000fe40003fc9e00 */
[----:B------:R-:W-:-:S11]  /*2360*/  HMNMX2 R136, |R137|, |R124|.H1_H1, PT ;  /* 0x7000007c89887240 */ /* 0x000fd60003800200 */
[----:B------:R-:W-:Y:S02]  /*2370*/  @P6 PRMT R136, R137, 0x1054, R136 ;  /* 0x0000105489886816 */ /* 0x000fe40000000088 */
[----:B------:R-:W-:Y:S02]  /*2380*/  SHF.L.U64.HI R137, R92, R97, RZ ;  /* 0x000000615c897219 */ /* 0x000fe400000102ff */
[----:B0-----:R-:W-:Y:S02]  /*2390*/  PRMT R127, R131, 0x5410, R132 ;  /* 0x00005410837f7816 */ /* 0x001fe40000000084 */
[----:B------:R-:W0:Y:S01]  /*23a0*/  LDS.U16 R131, [R108] ;  /* 0x000000006c837984 */ /* 0x000e220000000400 */
[----:B------:R-:W-:Y:S01]  /*23b0*/  LOP3.LUT R137, R98, R137, RZ, 0xfc, !PT ;  /* 0x0000008962897212 */ /* 0x000fe200078efcff */
[----:B------:R-:W-:Y:S01]  /*23c0*/  IDP.4A.S8.S8 R98, R111, c[0x2][0x0], RZ ;  /* 0x008000006f627a26 */ /* 0x000fe200000006ff */
[----:B------:R-:W-:Y:S01]  /*23d0*/  PRMT R132, R112, 0xfdb9, R115 ;  /* 0x0000fdb970847816 */ /* 0x000fe20000000073 */
[----:B------:R-:W-:Y:S01]  /*23e0*/  HFMA2.MMA R127, R127, 1, 1, -R134 ;  /* 0x3c003c007f7f7835 */ /* 0x000fe20000100086 */
[----:B------:R-:W-:-:S02]  /*23f0*/  SEL R134, R135, 0x8, !P3 ;  /* 0x0000000887867807 */ /* 0x000fc40005800000 */
                                                                                                 /* 0x0000006902617241 */
                                                                                                 /* 0x180fe20000000089 */
[----:B------:R-:W-:Y:S01]  /*2410*/  IDP.4A.S8.S8 R135, R132, c[0x2][0x0], RZ ;  /* 0x0080000084877a26 */ /* 0x000fe200000006ff */
                                                                                                 /* 0x00000069026f7241 */
                                                                                                 /* 0x000fe40000008089 */
[----:B------:R-:W-:Y:S01]  /*2430*/  SEL R134, R134, 0x9, !P0 ;  /* 0x0000000986867807 */ /* 0x000fe20004000000 */
[----:B------:R-:W-:Y:S01]  /*2440*/  IMAD R98, R135, 0x10, R98 ;  /* 0x0000001087627824 */ /* 0x000fe200078e0262 */
[----:B------:R-:W-:Y:S01]  /*2450*/  PRMT R2, R118, 0xfdb9, R121 ;  /* 0x0000fdb976027816 */ /* 0x000fe20000000079 */
[----:B------:R-:W-:Y:S01]  /*2460*/  HSETP2.LTU.AND P5, PT, |R127|.H0_H0, |R136|.H0_H0, PT ;  /* 0x600000887f007234 */ /* 0x000fe20003fa9a00 */
[----:B------:R-:W-:Y:S01]  /*2470*/  SEL R134, R134, 0xa, !P2 ;  /* 0x0000000a86867807 */ /* 0x000fe20005000000 */
[----:B------:R-:W-:Y:S01]  /*2480*/  HMNMX2 R138, |R136|, |R127|.H0_H0, PT ;  /* 0x6000007f888a7240 */ /* 0x000fe20003800200 */
[----:B-1----:R-:W-:-:S02]  /*2490*/  PRMT R128, R128, 0x5410, R133 ;  /* 0x0000541080807816 */ /* 0x002fc40000000085 */
[----:B------:R-:W-:-:S03]  /*24a0*/  SEL R134, R134, 0xb, !P1 ;  /* 0x0000000b86867807 */ /* 0x000fc60004800000 */
[----:B------:R-:W-:Y:S01]  /*24b0*/  HADD2 R105, R128, -R97 ;  /* 0x8000006180697230 */ /* 0x000fe20000000000 */
[----:B------:R-:W-:Y:S01]  /*24c0*/  PRMT R128, R124, 0xfdb9, R127 ;  /* 0x0000fdb97c807816 */ /* 0x000fe2000000007f */
[----:B------:R-:W-:Y:S01]  /*24d0*/  IDP.4A.S8.S8 R97, R2, c[0x2][0x0], RZ ;  /* 0x0080000002617a26 */ /* 0x000fe200000006ff */
[----:B------:R-:W-:Y:S02]  /*24e0*/  SEL R134, R134, 0xc, !P4 ;  /* 0x0000000c86867807 */ /* 0x000fe40006000000 */
[----:B------:R-:W-:Y:S01]  /*24f0*/  @P5 PRMT R138, R136, 0x1054, R138 ;  /* 0x00001054888a5816 */ /* 0x000fe2000000008a */
[----:B------:R-:W-:Y:S01]  /*2500*/  IDP.4A.S8.S8 R128, R128, c[0x2][0x0], RZ ;  /* 0x0080000080807a26 */ /* 0x000fe200000006ff */
[----:B------:R-:W-:Y:S01]  /*2510*/  SEL R134, R134, 0xd, !P6 ;  /* 0x0000000d86867807 */ /* 0x000fe20007000000 */
[----:B------:R-:W-:Y:S02]  /*2520*/  IMAD R97, R97, 0x100, R98 ;  /* 0x0000010061617824 */ /* 0x000fe400078e0262 */
[----:B------:R-:W-:Y:S01]  /*2530*/  HSETP2.LTU.AND P3, PT, |R127|.H1_H1, |R138|.H0_H0, PT ;  /* 0x6000008a7f007234 */ /* 0x000fe20003f69e00 */
[----:B------:R-:W-:Y:S01]  /*2540*/  SEL R134, R134, 0xe, !P5 ;  /* 0x0000000e86867807 */ /* 0x000fe20006800000 */
[----:B------:R-:W-:Y:S01]  /*2550*/  HMNMX2 R136, |R138|, |R127|.H1_H1, PT ;  /* 0x7000007f8a887240 */ /* 0x000fe20003800200 */
[----:B------:R-:W-:-:S02]  /*2560*/  IMAD R97, R128, 0x1000, R97 ;  /* 0x0000100080617824 */ /* 0x000fc400078e0261 */
        /* <DEDUP_REMOVED lines=9> */
[----:B------:R-:W-:Y:S01]  /*2600*/  @P0 PRMT R132, R136, 0x1054, R132 ;  /* 0x0000105488840816 */ /* 0x000fe20000000084 */
[----:B------:R-:W-:Y:S02]  /*2610*/  HADD2 R136, R129.H0_H0, c[0x0] [0x278] ;  /* 0x00009e0081887630 */ /* 0x000fe40000000800 */
        /* <DEDUP_REMOVED lines=12> */
[C---:B------:R-:W-:Y:S01]  /*26e0*/  IMAD.SHL.U32 R133, R97.reuse, 0x2, RZ ;  /* 0x0000000261857824 */ /* 0x040fe200078e00ff */
[----:B------:R-:W-:Y:S01]  /*26f0*/  @P1 PRMT R131, R2, 0x1054, R131 ;  /* 0x0000105402831816 */ /* 0x000fe20000000083 */
[----:B------:R-:W-:Y:S01]  /*2700*/  IMAD.SHL.U32 R97, R97, 0x8000000, RZ ;  /* 0x0800000061617824 */ /* 0x000fe200078e00ff */
                                                                                                 /* 0x4040005b5b807241 */
                                                                                                 /* 0x140fe40000000062 */
[C---:B------:R-:W-:Y:S01]  /*2720*/  SHF.L.U32 R135, R92.reuse, R133, RZ ;  /* 0x000000855c877219 */ /* 0x040fe200000006ff */
[----:B------:R-:W-:Y:S01]  /*2730*/  HMUL2 R2, R131, c[0x0] [0x180] ;  /* 0x0000600083027a32 */ /* 0x000fe20000000000 */
                                                                                                 /* 0x4040005b5b847241 */
                                                                                                 /* 0x000fe20000020062 */
[----:B------:R-:W-:Y:S01]  /*2750*/  HSET2.BF.LE.AND R131, R130.H0_H0, c[0x0] [0x270], PT ;  /* 0x00009c0082837633 */ /* 0x000fe20003803880 */
[----:B------:R-:W-:-:S02]  /*2760*/  SHF.L.U64.HI R137, R92, R133, RZ ;  /* 0x000000855c897219 */ /* 0x000fc400000102ff */
[----:B------:R-:W-:Y:S01]  /*2770*/  HMNMX2 R2, |R2|, 65504, 65504, PT ;  /* 0x7bff7bff02027840 */ /* 0x000fe20003800200 */
[----:B------:R-:W-:Y:S01]  /*2780*/  LOP3.LUT R134, R128, R135, RZ, 0xfc, !PT ;  /* 0x0000008780867212 */ /* 0x000fe200078efcff */
[----:B------:R-:W-:Y:S01]  /*2790*/  HADD2 R128, R129.H0_H0, c[0x0] [0x270] ;  /* 0x00009c0081807630 */ /* 0x000fe20000000800 */
[----:B------:R-:W-:Y:S01]  /*27a0*/  LOP3.LUT R144, R132, R137, RZ, 0xfc, !PT ;  /* 0x0000008984907212 */ /* 0x000fe200078efcff */
[----:B------:R-:W-:Y:S01]  /*27b0*/  HSET2.BF.LE.AND R135, R130.H0_H0, c[0x0] [0x278], PT ;  /* 0x00009e0082877633 */ /* 0x000fe20003803880 */
[C---:B------:R-:W-:Y:S01]  /*27c0*/  LOP3.LUT R133, R2.reuse, 0x80008000, RZ, 0xfc, !PT ;  /* 0x8000800002857812 */ /* 0x040fe200078efcff */
[----:B------:R-:W-:Y:S01]  /*27d0*/  HFMA2 R131, -R131, c[0x0] [0x190].H0_H0, R128 ;  /* 0x2000640083837a31 */ /* 0x000fe20000000180 */
[----:B------:R-:W-:Y:S02]  /*27e0*/  LOP3.LUT R98, R97, 0xf8000000, R98, 0xe2, !PT ;  /* 0xf800000061627812 */ /* 0x000fe400078ee262 */
                                                                                                 /* 0x0000008502847241 */
                                                                                                 /* 0x1c0fe20000000086 */
[----:B------:R-:W-:Y:S01]  /*2800*/  HFMA2 R128, -R135, c[0x0] [0x190].H0_H0, R136 ;  /* 0x2000640087807a31 */ /* 0x000fe20000000188 */
                                                                                                 /* 0x0000008502877241 */
                                                                                                 /* 0x000fc40000010086 */
                                                                                                 /* 0x0000008502887241 */
                                                                                                 /* 0x1c0fe40000008086 */
[----:B------:R-:W-:Y:S01]  /*2830*/  HFMA2.MMA R103, R103, 1, 1, R132 ;  /* 0x3c003c0067677835 */ /* 0x000fe20000000084 */
                                                                                                 /* 0x0000008502897241 */
                                                                                                 /* 0x1c0fe20000020086 */
[----:B------:R-:W-:Y:S01]  /*2850*/  HFMA2.MMA R112, R112, 1, 1, R135 ;  /* 0x3c003c0070707835 */ /* 0x000fe20000000087 */
                                                                                                 /* 0x00000085028a7241 */
                                                                                                 /* 0x1c0fe20000018086 */
[----:B------:R-:W-:Y:S01]  /*2870*/  HADD2 R107, R107, R136 ;  /* 0x000000886b6b7230 */ /* 0x000fe20000000000 */
                                                                                                 /* 0x00000085028b7241 */
                                                                                                 /* 0x0c0fe40000030086 */
                                                                                                 /* 0x00000085028e7241 */
                                                                                                 /* 0x1c0fe20000000090 */
[----:B------:R-:W-:Y:S01]  /*28a0*/  HFMA2.MMA R118, R118, 1, 1, R137 ;  /* 0x3c003c0076767835 */ /* 0x000fe20000000089 */
                                                                                                 /* 0x0000008502907241 */
                                                                                                 /* 0x0c0fe20000008090 */
[----:B------:R-:W-:Y:S01]  /*28c0*/  HADD2 R115, R115, R138 ;  /* 0x0000008a73737230 */ /* 0x000fe20000000000 */
                                                                                                 /* 0x00000085028c7241 */
                                                                                                 /* 0x0c0fe20000028086 */
[----:B------:R-:W-:Y:S01]  /*28e0*/  HFMA2.MMA R124, R124, 1, 1, R139 ;  /* 0x3c003c007c7c7835 */ /* 0x000fe2000000008b */
[----:B------:R-:W-:Y:S01]  /*28f0*/  PRMT R0, R103, 0x7610, R0 ;  /* 0x0000761067007816 */ /* 0x000fe20000000000 */
[----:B------:R-:W-:Y:S01]  /*2900*/  HADD2 R144, R111.H0_H0, R144.H0_H0 ;  /* 0x200000906f907230 */ /* 0x000fe20000000800 */
[----:B------:R-:W-:Y:S01]  /*2910*/  SHF.R.U32.HI R103, RZ, 0x10, R103 ;  /* 0x00000010ff677819 */ /* 0x000fe20000011667 */
[----:B------:R-:W-:Y:S01]  /*2920*/  HADD2 R121, R121, R140 ;  /* 0x0000008c79797230 */ /* 0x000fe20000000000 */
[----:B------:R-:W-:Y:S01]  /*2930*/  PRMT R132, R107, 0x7610, R132 ;  /* 0x000076106b847816 */ /* 0x000fe20000000084 */
[----:B------:R0:W-:Y:S01]  /*2940*/  STS.U16 [R99], R0 ;  /* 0x0000000063007388 */ /* 0x0001e20000000400 */
[----:B------:R-:W-:Y:S01]  /*2950*/  SHF.R.U32.HI R107, RZ, 0x10, R107 ;  /* 0x00000010ff6b7819 */ /* 0x000fe2000001166b */
[----:B------:R-:W-:Y:S01]  /*2960*/  HFMA2.MMA R105, R105, 1, 1, R142 ;  /* 0x3c003c0069697835 */ /* 0x000fe2000000008e */
                                                                                                 /* 0x0000008502867241 */
                                                                                                 /* 0x000fe20000038086 */
[----:B------:R1:W-:Y:S01]  /*2980*/  STS.U16 [R100], R103 ;  /* 0x0000006764007388 */ /* 0x0003e20000000400 */
[----:B------:R-:W-:-:S02]  /*2990*/  SHF.R.U32.HI R111, RZ, 0x10, R112 ;  /* 0x00000010ff6f7819 */ /* 0x000fc40000011670 */
[----:B------:R-:W-:Y:S01]  /*29a0*/  PRMT R133, R115, 0x7610, R133 ;  /* 0x0000761073857816 */ /* 0x000fe20000000085 */
[----:B------:R2:W-:Y:S01]  /*29b0*/  STS.U16 [R101], R132 ;  /* 0x0000008465007388 */ /* 0x0005e20000000400 */
[----:B------:R-:W-:Y:S01]  /*29c0*/  SHF.R.U32.HI R115, RZ, 0x10, R115 ;  /* 0x00000010ff737819 */ /* 0x000fe20000011673 */
[----:B------:R-:W-:Y:S01]  /*29d0*/  HADD2 R127, R127, R134 ;  /* 0x000000867f7f7230 */ /* 0x000fe20000000000 */
        /* <DEDUP_REMOVED lines=9> */
[----:B0-----:R-:W-:Y:S01]  /*2a70*/  SHF.R.U32.HI R102, RZ, 0x10, R127 ;  /* 0x00000010ff667819 */ /* 0x001fe2000001167f */
[----:B------:R-:W-:Y:S01]  /*2a80*/  STS.U16 [R109], R133 ;  /* 0x000000856d007388 */ /* 0x000fe20000000400 */
[----:B------:R-:W-:Y:S02]  /*2a90*/  LEA R128, R128, c[0x0][0x27c], 0x1 ;  /* 0x00009f0080807a11 */ /* 0x000fe400078e08ff */
[----:B-1----:R-:W-:Y:S01]  /*2aa0*/  PRMT R104, R124, 0x7610, R104 ;  /* 0x000076107c687816 */ /* 0x002fe20000000068 */
        /* <DEDUP_REMOVED lines=11> */
[----:B--2---:R-:W-:Y:S01]  /*2b60*/  SHF.R.U32.HI R103, RZ, 0x10, R128 ;  /* 0x00000010ff677819 */ /* 0x004fe20000011680 */
[----:B------:R2:W-:Y:S01]  /*2b70*/  STS.U16 [R120], R101 ;  /* 0x0000006578007388 */ /* 0x0005e20000000400 */
[----:B------:R-:W-:Y:S02]  /*2b80*/  LOP3.LUT R99, R99, 0x3e, RZ, 0xc0, !PT ;  /* 0x0000003e63637812 */ /* 0x000fe400078ec0ff */
[----:B0-----:R-:W-:Y:S01]  /*2b90*/  PRMT R100, R131, 0x5410, RZ ;  /* 0x0000541083647816 */ /* 0x001fe200000000ff */
[----:B------:R0:W-:Y:S01]  /*2ba0*/  STS.U16 [R122], R106 ;  /* 0x0000006a7a007388 */ /* 0x0001e20000000400 */
                                                                                                 /* 0x4040005b5b6d7241 */
                                                                                                 /* 0x000fc4000000005e */
[C---:B-1----:R-:W-:Y:S01]  /*2bc0*/  SHF.L.U32 R104, R92.reuse, R99, RZ ;  /* 0x000000635c687219 */ /* 0x042fe200000006ff */
[----:B------:R1:W-:Y:S01]  /*2bd0*/  STS.U16 [R123], R102 ;  /* 0x000000667b007388 */ /* 0x0003e20000000400 */
                                                                                                 /* 0x4040005b5b5e7241 */
                                                                                                 /* 0x000fe4000002005e */
[----:B--2---:R-:W-:Y:S01]  /*2bf0*/  SHF.R.U32.HI R101, RZ, 0x10, R131 ;  /* 0x00000010ff657819 */ /* 0x004fe20000011683 */
[----:B------:R-:W-:Y:S01]  /*2c00*/  STS.U16 [R125], R0 ;  /* 0x000000007d007388 */ /* 0x000fe20000000400 */
[----:B------:R-:W-:Y:S01]  /*2c10*/  LOP3.LUT R109, R109, R104, RZ, 0xfc, !PT ;  /* 0x000000686d6d7212 */ /* 0x000fe200078efcff */
[----:B------:R-:W-:Y:S01]  /*2c20*/  HSET2.BF.LE.AND R104, R130.H0_H0, c[0x0] [0x280], PT ;  /* 0x0000a00082687633 */ /* 0x000fe20003803880 */
[----:B0-----:R-:W-:Y:S01]  /*2c30*/  LOP3.LUT R106, R89, 0x80008000, RZ, 0xfc, !PT ;  /* 0x80008000596a7812 */ /* 0x001fe200078efcff */
[----:B------:R-:W-:Y:S01]  /*2c40*/  STS.U16 [R126], R105 ;  /* 0x000000697e007388 */ /* 0x000fe20000000400 */
[----:B------:R-:W-:-:S02]  /*2c50*/  SHF.L.U64.HI R99, R92, R99, RZ ;  /* 0x000000635c637219 */ /* 0x000fc400000102ff */
[----:B-1----:R-:W-:Y:S01]  /*2c60*/  PRMT R102, R128, 0x5410, RZ ;  /* 0x0000541080667816 */ /* 0x002fe200000000ff */
[----:B------:R-:W-:Y:S01]  /*2c70*/  STS.U16 [R108], R144 ;  /* 0x000000906c007388 */ /* 0x000fe20000000400 */
                                                                                                 /* 0x0000006a59877241 */
                                                                                                 /* 0x000fc6000003806d */
[----:B------:R-:W-:Y:S06]  /*2c90*/  BAR.SYNC 0x0 ;  /* 0x0000000000007b1d */ /* 0x000fec0000000000 */
[----:B------:R-:W-:Y:S01]  /*2ca0*/  LDS.U16 R107, [R100] ;  /* 0x00000000646b7984 */ /* 0x000fe20000000400 */
[----:B------:R-:W-:Y:S01]  /*2cb0*/  HADD2 R105, R129.H0_H0, c[0x0] [0x280] ;  /* 0x0000a00081697630 */ /* 0x000fe20000000800 */
                                                                                                 /* 0x0000006a596c7241 */
                                                                                                 /* 0x000fe4000000006d */
[----:B------:R-:W0:Y:S01]  /*2cd0*/  LDS.U16 R110, [R101] ;  /* 0x00000000656e7984 */ /* 0x000e220000000400 */
[----:B------:R-:W-:-:S03]  /*2ce0*/  HFMA2 R105, -R104, c[0x0] [0x190].H0_H0, R105 ;  /* 0x2000640068697a31 */ /* 0x000fc60000000169 */
[----:B------:R-:W-:Y:S04]  /*2cf0*/  LDS.U16 R111, [R102] ;  /* 0x00000000666f7984 */ /* 0x000fe80000000400 */
[----:B------:R-:W1:Y:S01]  /*2d00*/  LDS.U16 R112, [R103] ;  /* 0x0000000067707984 */ /* 0x000e620000000400 */
[----:B0-----:R-:W-:Y:S01]  /*2d10*/  PRMT R107, R107, 0x5410, R110 ;  /* 0x000054106b6b7816 */ /* 0x001fe2000000006e */
[----:B------:R-:W-:-:S05]  /*2d20*/  HSET2.BF.LE.AND R110, R130.H0_H0, c[0x0] [0x288], PT ;  /* 0x0000a200826e7633 */ /* 0x000fca0003803880 */
[----:B------:R-:W-:Y:S01]  /*2d30*/  HFMA2.MMA R104, R107, 1, 1, -R108 ;  /* 0x3c003c006b687835 */ /* 0x000fe2000010006c */
[----:B------:R-:W-:Y:S02]  /*2d40*/  LEA R107, R105, c[0x0][0x284], 0x1 ;  /* 0x0000a100696b7a11 */ /* 0x000fe400078e08ff */
                                                                                                 /* 0x0000006a596c7241 */
                                                                                                 /* 0x000fe4000000806d */
[----:B------:R-:W-:Y:S02]  /*2d60*/  PRMT R105, R107, 0x5410, RZ ;  /* 0x000054106b697816 */ /* 0x000fe400000000ff */
[----:B------:R-:W-:Y:S02]  /*2d70*/  SHF.R.U32.HI R107, RZ, 0x10, R107 ;  /* 0x00000010ff6b7819 */ /* 0x000fe4000001166b */
[----:B-1----:R-:W-:Y:S01]  /*2d80*/  PRMT R111, R111, 0x5410, R112 ;  /* 0x000054106f6f7816 */ /* 0x002fe20000000070 */
[----:B------:R-:W-:Y:S01]  /*2d90*/  LDS.U16 R113, [R105] ;  /* 0x0000000069717984 */ /* 0x000fe20000000400 */
[----:B------:R-:W-:Y:S01]  /*2da0*/  HSETP2.LTU.AND P3, PT, |R104|.H0_H0, |R104|.H1_H1, PT ;  /* 0x7000006868007234 */ /* 0x000fe20003f69a00 */
[----:B------:R-:W-:-:S02]  /*2db0*/  IMAD.MOV.U32 R115, RZ, RZ, R104 ;  /* 0x000000ffff737224 */ /* 0x000fc400078e0068 */
[----:B------:R-:W0:Y:S01]  /*2dc0*/  LDS.U16 R114, [R107] ;  /* 0x000000006b727984 */ /* 0x000e220000000400 */
[----:B------:R-:W-:Y:S01]  /*2dd0*/  HADD2 R108, R111, -R108 ;  /* 0x8000006c6f6c7230 */ /* 0x000fe20000000000 */
[----:B------:R-:W-:Y:S01]  /*2de0*/  SEL R124, RZ, 0x1, P3 ;  /* 0x00000001ff7c7807 */ /* 0x000fe20001800000 */
[----:B------:R-:W-:-:S03]  /*2df0*/  HADD2 R111, R129.H0_H0, c[0x0] [0x288] ;  /* 0x0000a200816f7630 */ /* 0x000fc60000000800 */
[----:B------:R-:W-:Y:S01]  /*2e00*/  PRMT R112, R115, 0xfdb9, R108 ;  /* 0x0000fdb973707816 */ /* 0x000fe2000000006c */
[----:B------:R-:W-:-:S03]  /*2e10*/  HFMA2 R110, -R110, c[0x0] [0x190].H0_H0, R111 ;  /* 0x200064006e6e7a31 */ /* 0x000fc6000000016f */
[----:B------:R-:W-:Y:S02]  /*2e20*/  @!P3 PRMT R115, R115, 0x5432, R115 ;  /* 0x000054327373b816 */ /* 0x000fe40000000073 */
[----:B------:R-:W-:-:S03]  /*2e30*/  LEA R111, R110, c[0x0][0x28c], 0x1 ;  /* 0x0000a3006e6f7a11 */ /* 0x000fc600078e08ff */
[----:B------:R-:W-:Y:S01]  /*2e40*/  HSETP2.LTU.AND P0, PT, |R108|.H0_H0, |R115|.H0_H0, PT ;  /* 0x600000736c007234 */ /* 0x000fe20003f09a00 */
[----:B------:R-:W-:Y:S01]  /*2e50*/  PRMT R110, R111, 0x5410, RZ ;  /* 0x000054106f6e7816 */ /* 0x000fe200000000ff */
[----:B------:R-:W-:Y:S01]  /*2e60*/  HMNMX2 R119, |R115|, |R108|.H0_H0, PT ;  /* 0x6000006c73777240 */ /* 0x000fe20003800200 */
[----:B------:R-:W-:Y:S02]  /*2e70*/  SHF.R.U32.HI R111, RZ, 0x10, R111 ;  /* 0x00000010ff6f7819 */ /* 0x000fe4000001166f */
[----:B------:R-:W-:Y:S01]  /*2e80*/  SEL R127, R124, 0x2, !P0 ;  /* 0x000000027c7f7807 */ /* 0x000fe20004000000 */
[----:B------:R-:W-:Y:S01]  /*2e90*/  LDS.U16 R116, [R110] ;  /* 0x000000006e747984 */ /* 0x000fe20000000400 */
                                                                                                 /* 0x0000006a597c7241 */
                                                                                                 /* 0x000fc6000002806d */
[----:B------:R-:W1:Y:S03]  /*2eb0*/  LDS.U16 R117, [R111] ;  /* 0x000000006f757984 */ /* 0x000e660000000400 */
[----:B------:R-:W-:Y:S02]  /*2ec0*/  @P0 PRMT R119, R115, 0x1054, R119 ;  /* 0x0000105473770816 */ /* 0x000fe40000000077 */
                                                                                                 /* 0x0000006a59737241 */
                                                                                                 /* 0x000fc6000001006d */
        /* <DEDUP_REMOVED lines=11> */
[----:B------:R-:W-:-:S04]  /*2f90*/  LEA R115, R114, c[0x0][0x294], 0x1 ;  /* 0x0000a50072737a11 */ /* 0x000fc800078e08ff */
[----:B------:R-:W-:Y:S02]  /*2fa0*/  PRMT R114, R115, 0x5410, RZ ;  /* 0x0000541073727816 */ /* 0x000fe400000000ff */
[----:B------:R-:W-:Y:S02]  /*2fb0*/  SHF.R.U32.HI R115, RZ, 0x10, R115 ;  /* 0x00000010ff737819 */ /* 0x000fe40000011673 */
[----:B-1----:R-:W-:Y:S01]  /*2fc0*/  PRMT R117, R116, 0x5410, R117 ;  /* 0x0000541074757816 */ /* 0x002fe20000000075 */
[----:B------:R-:W-:Y:S01]  /*2fd0*/  LDS.U16 R119, [R114] ;  /* 0x0000000072777984 */ /* 0x000fe20000000400 */
[----:B------:R-:W-:Y:S02]  /*2fe0*/  @P1 PRMT R122, R118, 0x1054, R122 ;  /* 0x00001054767a1816 */ /* 0x000fe4000000007a */
                                                                                                 /* 0x0000006a59767241 */
                                                                                                 /* 0x000fe2000001806d */
[----:B------:R-:W0:Y:S02]  /*3000*/  LDS.U16 R120, [R115] ;  /* 0x0000000073787984 */ /* 0x000e240000000400 */
[----:B------:R-:W-:-:S02]  /*3010*/  HSETP2.LTU.AND P4, PT, |R113|.H1_H1, |R122|.H0_H0, PT ;  /* 0x6000007a71007234 */ /* 0x000fc40003f89e00 */
        /* <DEDUP_REMOVED lines=14> */
                                                                                                 /* 0x0000006a59797241 */
                                                                                                 /* 0x000fc6000002006d */
        /* <DEDUP_REMOVED lines=27> */
                                                                                                 /* 0x0000006a597f7241 */
                                                                                                 /* 0x000fe2000003006d */
        /* <DEDUP_REMOVED lines=14> */
[----:B------:R-:W-:Y:S01]  /*33b0*/  HFMA2 R128, -R128, c[0x0] [0x190].H0_H0, R131 ;  /* 0x2000640080807a31 */ /* 0x000fe20000000183 */
[----:B------:R-:W-:-:S04]  /*33c0*/  SEL R136, R136, 0x9, !P0 ;  /* 0x0000000988887807 */ /* 0x000fc80004000000 */
        /* <DEDUP_REMOVED lines=23> */
[----:B------:R-:W-:Y:S01]  /*3540*/  LOP3.LUT R138, R94, R99, RZ, 0xfc, !PT ;  /* 0x000000635e8a7212 */ /* 0x000fe200078efcff */
[----:B------:R-:W-:Y:S01]  /*3550*/  IDP.4A.S8.S8 R99, R112, c[0x2][0x0], RZ ;  /* 0x0080000070637a26 */ /* 0x000fe200000006ff */
[----:B0-----:R-:W-:Y:S02]  /*3560*/  PRMT R128, R132, 0x5410, R133 ;  /* 0x0000541084807816 */ /* 0x001fe40000000085 */
[----:B------:R-:W0:Y:S01]  /*3570*/  LDS.U16 R133, [R109] ;  /* 0x000000006d857984 */ /* 0x000e220000000400 */
                                                                                                 /* 0x0000006a595e7241 */
                                                                                                 /* 0x1c0fe4000000008a */
                                                                                                 /* 0x0000006a59707241 */
                                                                                                 /* 0x000fe2000000808a */
[----:B------:R-:W-:Y:S01]  /*35a0*/  HFMA2.MMA R128, R128, 1, 1, -R135 ;  /* 0x3c003c0080807835 */ /* 0x000fe20000100087 */
[----:B------:R-:W-:Y:S01]  /*35b0*/  PRMT R132, R113, 0xfdb9, R116 ;  /* 0x0000fdb971847816 */ /* 0x000fe20000000074 */
[----:B------:R-:W-:Y:S01]  /*35c0*/  HADD2 R138, R129.H0_H0, c[0x0] [0x2c8] ;  /* 0x0000b200818a7630 */ /* 0x000fe20000000800 */
[----:B------:R-:W-:-:S03]  /*35d0*/  PRMT R89, R119, 0xfdb9, R122 ;  /* 0x0000fdb977597816 */ /* 0x000fc6000000007a */
[----:B------:R-:W-:-:S04]  /*35e0*/  IDP.4A.S8.S8 R132, R132, c[0x2][0x0], RZ ;  /* 0x0080000084847a26 */ /* 0x000fc800000006ff */
[----:B------:R-:W-:Y:S01]  /*35f0*/  HSETP2.LTU.AND P5, PT, |R128|.H0_H0, |R137|.H0_H0, PT ;  /* 0x6000008980007234 */ /* 0x000fe20003fa9a00 */
[----:B------:R-:W-:Y:S01]  /*3600*/  IMAD R99, R132, 0x10, R99 ;  /* 0x0000001084637824 */ /* 0x000fe200078e0263 */
[----:B------:R-:W-:Y:S01]  /*3610*/  HMNMX2 R135, |R137|, |R128|.H0_H0, PT ;  /* 0x6000008089877240 */ /* 0x000fe20003800200 */
[----:B-1----:R-:W-:Y:S02]  /*3620*/  PRMT R131, R131, 0x5410, R134 ;  /* 0x0000541083837816 */ /* 0x002fe40000000086 */
[----:B------:R-:W-:-:S03]  /*3630*/  SEL R136, R136, 0xe, !P5 ;  /* 0x0000000e88887807 */ /* 0x000fc60006800000 */
[----:B------:R-:W-:Y:S01]  /*3640*/  HADD2 R106, R131, -R94 ;  /* 0x8000005e836a7230 */ /* 0x000fe20000000000 */
[----:B------:R-:W-:Y:S01]  /*3650*/  PRMT R131, R125, 0xfdb9, R128 ;  /* 0x0000fdb97d837816 */ /* 0x000fe20000000080 */
[----:B------:R-:W-:-:S03]  /*3660*/  IDP.4A.S8.S8 R94, R89, c[0x2][0x0], RZ ;  /* 0x00800000595e7a26 */ /* 0x000fc600000006ff */
[----:B------:R-:W-:Y:S01]  /*3670*/  @P5 PRMT R135, R137, 0x1054, R135 ;  /* 0x0000105489875816 */ /* 0x000fe20000000087 */
[----:B------:R-:W-:Y:S02]  /*3680*/  IDP.4A.S8.S8 R131, R131, c[0x2][0x0], RZ ;  /* 0x0080000083837a26 */ /* 0x000fe400000006ff */
[----:B------:R-:W-:Y:S02]  /*3690*/  IMAD R94, R94, 0x100, R99 ;  /* 0x000001005e5e7824 */ /* 0x000fe400078e0263 */
[----:B------:R-:W-:Y:S02]  /*36a0*/  HSETP2.LTU.AND P3, PT, |R128|.H1_H1, |R135|.H0_H0, PT ;  /* 0x6000008780007234 */ /* 0x000fe40003f69e00 */
[----:B------:R-:W-:Y:S01]  /*36b0*/  HMNMX2 R137, |R135|, |R128|.H1_H1, PT ;  /* 0x7000008087897240 */ /* 0x000fe20003800200 */
[----:B------:R-:W-:Y:S02]  /*36c0*/  IMAD R94, R131, 0x1000, R94 ;  /* 0x00001000835e7824 */ /* 0x000fe400078e025e */
[----:B------:R-:W-:-:S02]  /*36d0*/  SEL R136, R136, 0xf, !P3 ;  /* 0x0000000f88887807 */ /* 0x000fc40005800000 */
        /* <DEDUP_REMOVED lines=23> */
[----:B------:R-:W-:Y:S01]  /*3850*/  @P1 PRMT R132, R89, 0x1054, R132 ;  /* 0x0000105459841816 */ /* 0x000fe20000000084 */
[----:B------:R-:W-:Y:S01]  /*3860*/  IMAD.SHL.U32 R99, R99, 0x8000000, RZ ;  /* 0x0800000063637824 */ /* 0x000fe200078e00ff */
                                                                                                 /* 0x4040005b5b837241 */
                                                                                                 /* 0x140fe4000000005e */
[C---:B------:R-:W-:Y:S01]  /*3880*/  SHF.L.U32 R136, R92.reuse, R135, RZ ;  /* 0x000000875c887219 */ /* 0x040fe200000006ff */
[----:B------:R-:W-:Y:S01]  /*3890*/  HMUL2 R89, R132, c[0x0] [0x180] ;  /* 0x0000600084597a32 */ /* 0x000fe20000000000 */
                                                                                                 /* 0x4040005b5b857241 */
                                                                                                 /* 0x000fe2000002005e */
[----:B------:R-:W-:Y:S01]  /*38b0*/  HSET2.BF.LE.AND R132, R130.H0_H0, c[0x0] [0x2c0], PT ;  /* 0x0000b00082847633 */ /* 0x000fe20003803880 */
[----:B------:R-:W-:-:S02]  /*38c0*/  SHF.L.U64.HI R140, R92, R135, RZ ;  /* 0x000000875c8c7219 */ /* 0x000fc400000102ff */
[----:B------:R-:W-:Y:S01]  /*38d0*/  HMNMX2 R89, |R89|, 65504, 65504, PT ;  /* 0x7bff7bff59597840 */ /* 0x000fe20003800200 */
[----:B------:R-:W-:Y:S01]  /*38e0*/  LOP3.LUT R136, R131, R136, RZ, 0xfc, !PT ;  /* 0x0000008883887212 */ /* 0x000fe200078efcff */
[----:B------:R-:W-:Y:S01]  /*38f0*/  HADD2 R131, R129.H0_H0, c[0x0] [0x2c0] ;  /* 0x0000b00081837630 */ /* 0x000fe20000000800 */
[----:B------:R-:W-:Y:S02]  /*3900*/  LOP3.LUT R145, R133, R140, RZ, 0xfc, !PT ;  /* 0x0000008c85917212 */ /* 0x000fe400078efcff */
[----:B------:R-:W-:Y:S01]  /*3910*/  LOP3.LUT R134, R89, 0x80008000, RZ, 0xfc, !PT ;  /* 0x8000800059867812 */ /* 0x000fe200078efcff */
[----:B------:R-:W-:Y:S01]  /*3920*/  HFMA2 R132, -R132, c[0x0] [0x190].H0_H0, R131 ;  /* 0x2000640084847a31 */ /* 0x000fe20000000183 */
[----:B------:R-:W-:Y:S01]  /*3930*/  LOP3.LUT R94, R99, 0xf8000000, R94, 0xe2, !PT ;  /* 0xf8000000635e7812 */ /* 0x000fe200078ee25e */
[----:B------:R-:W-:Y:S01]  /*3940*/  HFMA2 R131, -R137, c[0x0] [0x190].H0_H0, R138 ;  /* 0x2000640089837a31 */ /* 0x000fe2000000018a */
                                                                                                 /* 0x0000008659857241 */
                                                                                                 /* 0x1c0fe40000000088 */
                                                                                                 /* 0x00000086598a7241 */
                                                                                                 /* 0x000fc40000010088 */
                                                                                                 /* 0x0000008659877241 */
                                                                                                 /* 0x1c0fe40000008088 */
[----:B------:R-:W-:Y:S01]  /*3980*/  HFMA2.MMA R104, R104, 1, 1, R133 ;  /* 0x3c003c0068687835 */ /* 0x000fe20000000085 */
                                                                                                 /* 0x00000086598c7241 */
                                                                                                 /* 0x1c0fe20000020088 */
[----:B------:R-:W-:Y:S01]  /*39a0*/  HFMA2.MMA R113, R113, 1, 1, R138 ;  /* 0x3c003c0071717835 */ /* 0x000fe2000000008a */
                                                                                                 /* 0x0000008659897241 */
                                                                                                 /* 0x1c0fe20000018088 */
[----:B------:R-:W-:Y:S01]  /*39c0*/  HADD2 R108, R108, R135 ;  /* 0x000000876c6c7230 */ /* 0x000fe20000000000 */
                                                                                                 /* 0x00000086598e7241 */
                                                                                                 /* 0x1c0fe40000030088 */
                                                                                                 /* 0x00000086598f7241 */
                                                                                                 /* 0x1c0fe20000000091 */
[----:B------:R-:W-:Y:S01]  /*39f0*/  HFMA2.MMA R119, R119, 1, 1, R140 ;  /* 0x3c003c0077777835 */ /* 0x000fe2000000008c */
                                                                                                 /* 0x0000008659917241 */
                                                                                                 /* 0x0c0fe20000008091 */
[----:B------:R-:W-:Y:S01]  /*3a10*/  HADD2 R116, R116, R137 ;  /* 0x0000008974747230 */ /* 0x000fe20000000000 */
                                                                                                 /* 0x00000086598b7241 */
                                                                                                 /* 0x0c0fe20000028088 */
        /* <DEDUP_REMOVED lines=9> */
                                                                                                 /* 0x00000086598d7241 */
                                                                                                 /* 0x000fe20000038088 */
        /* <DEDUP_REMOVED lines=14> */
[----:B------:R-:W-:Y:S01]  /*3bb0*/  LEA R132, R132, c[0x0][0x2c4], 0x1 ;  /* 0x0000b10084847a11 */ /* 0x000fe200078e08ff */
[----:B0-----:R-:W-:Y:S01]  /*3bc0*/  HADD2 R108, R129.H0_H0, c[0x0] [0x2d0] ;  /* 0x0000b400816c7630 */ /* 0x001fe20000000800 */
[----:B------:R-:W-:Y:S01]  /*3bd0*/  SHF.R.U32.HI R103, RZ, 0x10, R128 ;  /* 0x00000010ff677819 */ /* 0x000fe20000011680 */
        /* <DEDUP_REMOVED lines=11> */
[----:B-1----:R-:W-:Y:S01]  /*3c90*/  PRMT R100, R132, 0x5410, RZ ;  /* 0x0000541084647816 */ /* 0x002fe200000000ff */
[----:B------:R1:W-:Y:S01]  /*3ca0*/  STS.U16 [R120], R105 ;  /* 0x0000006978007388 */ /* 0x0003e20000000400 */
[----:B--2---:R-:W-:-:S03]  /*3cb0*/  LOP3.LUT R104, R93, 0x7ffffff, RZ, 0xc0, !PT ;  /* 0x07ffffff5d687812 */ /* 0x004fc600078ec0ff */
[----:B------:R2:W-:Y:S01]  /*3cc0*/  STS.U16 [R121], R102 ;  /* 0x0000006679007388 */ /* 0x0005e20000000400 */
[----:B0-----:R-:W-:-:S03]  /*3cd0*/  PRMT R101, R131, 0x5410, RZ ;  /* 0x0000541083657816 */ /* 0x001fc600000000ff */
[----:B------:R0:W-:Y:S01]  /*3ce0*/  STS.U16 [R123], R107 ;  /* 0x0000006b7b007388 */ /* 0x0001e20000000400 */
[----:B-1----:R-:W-:-:S03]  /*3cf0*/  SHF.R.U32.HI R105, RZ, 0x1a, R93 ;  /* 0x0000001aff697819 */ /* 0x002fc6000001165d */
[----:B------:R1:W-:Y:S01]  /*3d00*/  STS.U16 [R124], R103 ;  /* 0x000000677c007388 */ /* 0x0003e20000000400 */
[----:B--2---:R-:W-:-:S03]  /*3d10*/  SHF.R.U32.HI R102, RZ, 0x10, R132 ;  /* 0x00000010ff667819 */ /* 0x004fc60000011684 */
[----:B------:R-:W-:Y:S01]  /*3d20*/  STS.U16 [R126], R0 ;  /* 0x000000007e007388 */ /* 0x000fe20000000400 */
[----:B------:R-:W-:Y:S02]  /*3d30*/  LOP3.LUT R105, R105, 0x3e, RZ, 0xc0, !PT ;  /* 0x0000003e69697812 */ /* 0x000fe400078ec0ff */
[----:B0-----:R-:W-:Y:S01]  /*3d40*/  LOP3.LUT R107, R88, 0x80008000, RZ, 0xfc, !PT ;  /* 0x80008000586b7812 */ /* 0x001fe200078efcff */
[----:B------:R-:W-:Y:S01]  /*3d50*/  STS.U16 [R127], R106 ;  /* 0x0000006a7f007388 */ /* 0x000fe20000000400 */
[CC--:B------:R-:W-:Y:S02]  /*3d60*/  SHF.L.U32 R93, R92.reuse, R105.reuse, RZ ;  /* 0x000000695c5d7219 */ /* 0x0c0fe400000006ff */
[----:B-1----:R-:W-:Y:S01]  /*3d70*/  SHF.R.U32.HI R103, RZ, 0x10, R131 ;  /* 0x00000010ff677819 */ /* 0x002fe20000011683 */
[----:B------:R-:W-:Y:S01]  /*3d80*/  STS.U16 [R109], R145 ;  /* 0x000000916d007388 */ /* 0x000fe20000000400 */
[----:B------:R-:W-:-:S03]  /*3d90*/  SHF.L.U64.HI R105, R92, R105, RZ ;  /* 0x000000695c697219 */ /* 0x000fc600000102ff */
[----:B------:R-:W-:Y:S06]  /*3da0*/  BAR.SYNC 0x0 ;  /* 0x0000000000007b1d */ /* 0x000fec0000000000 */
[----:B------:R-:W-:Y:S01]  /*3db0*/  LDS.U16 R110, [R100] ;  /* 0x00000000646e7984 */ /* 0x000fe20000000400 */
                                                                                                 /* 0x4040005b5b6a7241 */
                                                                                                 /* 0x1c0fe40000000068 */
                                                                                                 /* 0x4040005b5b687241 */
                                                                                                 /* 0x000fe20000020068 */
[----:B------:R-:W0:Y:S01]  /*3de0*/  LDS.U16 R111, [R102] ;  /* 0x00000000666f7984 */ /* 0x000e220000000400 */
[----:B------:R-:W-:Y:S01]  /*3df0*/  LOP3.LUT R106, R106, R93, RZ, 0xfc, !PT ;  /* 0x0000005d6a6a7212 */ /* 0x000fe200078efcff */
[----:B------:R-:W-:-:S02]  /*3e00*/  HSET2.BF.LE.AND R93, R130.H0_H0, c[0x0] [0x2d0], PT ;  /* 0x0000b400825d7633 */ /* 0x000fc40003803880 */
[----:B------:R-:W-:Y:S01]  /*3e10*/  LDS.U16 R112, [R101] ;  /* 0x0000000065707984 */ /* 0x000fe20000000400 */
                                                                                                 /* 0x0000006b586d7241 */
                                                                                                 /* 0x1c0fe4000000006a */
[----:B------:R-:W-:Y:S01]  /*3e30*/  HFMA2 R108, -R93, c[0x0] [0x190].H0_H0, R108 ;  /* 0x200064005d6c7a31 */ /* 0x000fe2000000016c */
[----:B------:R-:W1:Y:S01]  /*3e40*/  LDS.U16 R113, [R103] ;  /* 0x0000000067717984 */ /* 0x000e620000000400 */
                                                                                                 /* 0x0000006b58747241 */
                                                                                                 /* 0x1c0fe4000001006a */
                                                                                                 /* 0x0000006b58887241 */
                                                                                                 /* 0x000fe4000003806a */
[----:B0-----:R-:W-:Y:S01]  /*3e70*/  PRMT R110, R110, 0x5410, R111 ;  /* 0x000054106e6e7816 */ /* 0x001fe2000000006f */
[----:B------:R-:W-:-:S05]  /*3e80*/  HSET2.BF.LE.AND R111, R130.H0_H0, c[0x0] [0x2d8], PT ;  /* 0x0000b600826f7633 */ /* 0x000fca0003803880 */
[----:B------:R-:W-:Y:S01]  /*3e90*/  HFMA2.MMA R93, R110, 1, 1, -R109 ;  /* 0x3c003c006e5d7835 */ /* 0x000fe2000010006d */
[----:B------:R-:W-:Y:S02]  /*3ea0*/  LEA R109, R108, c[0x0][0x2d4], 0x1 ;  /* 0x0000b5006c6d7a11 */ /* 0x000fe400078e08ff */
                                                                                                 /* 0x0000006b586e7241 */
                                                                                                 /* 0x000fe4000000806a */
        /* <DEDUP_REMOVED lines=12> */
[----:B------:R-:W-:Y:S01]  /*3f80*/  @!P3 PRMT R117, R117, 0x5432, R117 ;  /* 0x000054327575b816 */ /* 0x000fe20000000075 */
[----:B------:R-:W-:Y:S01]  /*3f90*/  IDP.4A.S8.S8 R112, R112, c[0x2][0x0], RZ ;  /* 0x0080000070707a26 */ /* 0x000fe200000006ff */
[----:B------:R-:W-:-:S03]  /*3fa0*/  LEA R113, R111, c[0x0][0x2dc], 0x1 ;  /* 0x0000b7006f717a11 */ /* 0x000fc600078e08ff */
[----:B------:R-:W-:Y:S01]  /*3fb0*/  HSETP2.LTU.AND P0, PT, |R110|.H0_H0, |R117|.H0_H0, PT ;  /* 0x600000756e007234 */ /* 0x000fe20003f09a00 */
[----:B------:R-:W-:Y:S01]  /*3fc0*/  PRMT R111, R113, 0x5410, RZ ;  /* 0x00005410716f7816 */ /* 0x000fe200000000ff */
[----:B------:R-:W-:Y:S01]  /*3fd0*/  HMNMX2 R119, |R117|, |R110|.H0_H0, PT ;  /* 0x6000006e75777240 */ /* 0x000fe20003800200 */
[----:B------:R-:W-:Y:S02]  /*3fe0*/  SHF.R.U32.HI R113, RZ, 0x10, R113 ;  /* 0x00000010ff717819 */ /* 0x000fe40000011671 */
[----:B------:R-:W-:Y:S02]  /*3ff0*/  SEL R128, R125, 0x2, !P0 ;  /* 0x000000027d807807 */ /* 0x000fe40004000000 */
                                                                                                 /* 0x0000006b587d7241 */
                                                                                                 /* 0x000fe2000002806a */
[----:B------:R-:W-:Y:S05]  /*4010*/  LDS.U16 R118, [R113] ;  /* 0x0000000071767984 */ /* 0x000fea0000000400 */
[----:B------:R-:W-:-:S02]  /*4020*/  @P0 PRMT R119, R117, 0x1054, R119 ;  /* 0x0000105475770816 */ /* 0x000fc40000000077 */
        /* <DEDUP_REMOVED lines=8> */
                                                                                                 /* 0x0000006b58777241 */
                                                                                                 /* 0x000fe2000001806a */
[----:B------:R-:W-:-:S04]  /*40c0*/  HADD2 R116, R129.H0_H0, c[0x0] [0x2e0] ;  /* 0x0000b80081747630 */ /* 0x000fc80000000800 */
[----:B------:R-:W-:Y:S02]  /*40d0*/  HFMA2 R115, -R115, c[0x0] [0x190].H0_H0, R116 ;  /* 0x2000640073737a31 */ /* 0x000fe40000000174 */
        /* <DEDUP_REMOVED lines=24> */
                                                                                                 /* 0x0000006b587a7241 */
                                                                                                 /* 0x000fc6000002006a */
        /* <DEDUP_REMOVED lines=27> */
                                                                                                 /* 0x0000006b58807241 */
                                                                                                 /* 0x000fe2000003006a */
        /* <DEDUP_REMOVED lines=33> */
[----:B0-----:R-:W-:Y:S02]  /*4640*/  PRMT R131, R133, 0x5410, R134 ;  /* 0x0000541085837816 */ /* 0x001fe40000000086 */
[----:B------:R-:W0:Y:S01]  /*4650*/  LDS.U16 R133, [R106] ;  /* 0x000000006a857984 */ /* 0x000e220000000400 */
[----:B------:R-:W-:-:S03]  /*4660*/  SEL R134, R137, 0x8, !P3 ;  /* 0x0000000889867807 */ /* 0x000fc60005800000 */
[----:B------:R-:W-:Y:S01]  /*4670*/  HFMA2.MMA R131, R131, 1, 1, -R136 ;  /* 0x3c003c0083837835 */ /* 0x000fe20000100088 */
[----:B------:R-:W-:-:S04]  /*4680*/  SEL R134, R134, 0x9, !P0 ;  /* 0x0000000986867807 */ /* 0x000fc80004000000 */
[----:B------:R-:W-:-:S04]  /*4690*/  SEL R134, R134, 0xa, !P2 ;  /* 0x0000000a86867807 */ /* 0x000fc80005000000 */
[----:B------:R-:W-:Y:S01]  /*46a0*/  SEL R134, R134, 0xb, !P1 ;  /* 0x0000000b86867807 */ /* 0x000fe20004800000 */
[----:B------:R-:W-:Y:S02]  /*46b0*/  HSETP2.LTU.AND P5, PT, |R131|.H0_H0, |R138|.H0_H0, PT ;  /* 0x6000008a83007234 */ /* 0x000fe40003fa9a00 */
[----:B------:R-:W-:Y:S01]  /*46c0*/  HMNMX2 R136, |R138|, |R131|.H0_H0, PT ;  /* 0x600000838a887240 */ /* 0x000fe20003800200 */
[----:B------:R-:W-:Y:S02]  /*46d0*/  SEL R134, R134, 0xc, !P4 ;  /* 0x0000000c86867807 */ /* 0x000fe40006000000 */
[----:B-1----:R-:W-:Y:S02]  /*46e0*/  PRMT R135, R132, 0x5410, R135 ;  /* 0x0000541084877816 */ /* 0x002fe40000000087 */
[----:B------:R-:W-:Y:S02]  /*46f0*/  PRMT R132, R126, 0xfdb9, R131 ;  /* 0x0000fdb97e847816 */ /* 0x000fe40000000083 */
[----:B------:R-:W-:-:S03]  /*4700*/  SEL R134, R134, 0xd, !P6 ;  /* 0x0000000d86867807 */ /* 0x000fc60007000000 */
[----:B------:R-:W-:Y:S01]  /*4710*/  IDP.4A.S8.S8 R132, R132, c[0x2][0x0], RZ ;  /* 0x0080000084847a26 */ /* 0x000fe200000006ff */
[----:B------:R-:W-:Y:S02]  /*4720*/  @P5 PRMT R136, R138, 0x1054, R136 ;  /* 0x000010548a885816 */ /* 0x000fe40000000088 */
[----:B------:R-:W-:Y:S02]  /*4730*/  LOP3.LUT R138, R104, R105, RZ, 0xfc, !PT ;  /* 0x00000069688a7212 */ /* 0x000fe400078efcff */
[----:B------:R-:W-:Y:S01]  /*4740*/  PRMT R105, R114, 0xfdb9, R117 ;  /* 0x0000fdb972697816 */ /* 0x000fe20000000075 */
[----:B------:R-:W-:Y:S01]  /*4750*/  HSETP2.LTU.AND P3, PT, |R131|.H1_H1, |R136|.H0_H0, PT ;  /* 0x6000008883007234 */ /* 0x000fe20003f69e00 */
                                                                                                 /* 0x0000006b58687241 */
                                                                                                 /* 0x180fe2000000008a */
[----:B------:R-:W-:Y:S01]  /*4770*/  HMNMX2 R139, |R136|, |R131|.H1_H1, PT ;  /* 0x70000083888b7240 */ /* 0x000fe20003800200 */
[----:B------:R-:W-:Y:S01]  /*4780*/  SEL R134, R134, 0xe, !P5 ;  /* 0x0000000e86867807 */ /* 0x000fe20006800000 */
[----:B------:R-:W-:Y:S01]  /*4790*/  IDP.4A.S8.S8 R137, R105, c[0x2][0x0], RZ ;  /* 0x0080000069897a26 */ /* 0x000fe200000006ff */
                                                                                                 /* 0x0000006b58697241 */
                                                                                                 /* 0x000fe2000000808a */
[----:B------:R-:W-:Y:S01]  /*47b0*/  HADD2 R104, R135, -R104 ;  /* 0x8000006887687230 */ /* 0x000fe20000000000 */
[----:B------:R-:W-:Y:S01]  /*47c0*/  PRMT R88, R120, 0xfdb9, R123 ;  /* 0x0000fdb978587816 */ /* 0x000fe2000000007b */
[----:B------:R-:W-:Y:S01]  /*47d0*/  IMAD R112, R137, 0x10, R112 ;  /* 0x0000001089707824 */ /* 0x000fe200078e0270 */
[----:B0-----:R-:W-:-:S02]  /*47e0*/  PRMT R0, R133, 0x7610, R0 ;  /* 0x0000761085007816 */ /* 0x001fc40000000000 */
[----:B------:R-:W-:Y:S01]  /*47f0*/  SEL R134, R134, 0xf, !P3 ;  /* 0x0000000f86867807 */ /* 0x000fe20005800000 */
[----:B------:R-:W-:Y:S01]  /*4800*/  IDP.4A.S8.S8 R107, R88, c[0x2][0x0], RZ ;  /* 0x00800000586b7a26 */ /* 0x000fe200000006ff */
[----:B------:R-:W-:Y:S02]  /*4810*/  @P3 PRMT R139, R136, 0x1054, R139 ;  /* 0x00001054888b3816 */ /* 0x000fe4000000008b */
[----:B------:R-:W-:Y:S01]  /*4820*/  HFMA2.MMA R105, R0, 1, 1, -R105 ;  /* 0x3c003c0000697835 */ /* 0x000fe20000100069 */
[----:B------:R-:W-:Y:S02]  /*4830*/  IMAD R107, R107, 0x100, R112 ;  /* 0x000001006b6b7824 */ /* 0x000fe400078e0270 */
[----:B------:R-:W-:Y:S02]  /*4840*/  HSETP2.LTU.AND P0, PT, |R104|.H0_H0, |R139|.H0_H0, PT ;  /* 0x6000008b68007234 */ /* 0x000fe40003f09a00 */
[----:B------:R-:W-:Y:S01]  /*4850*/  HMNMX2 R133, |R139|, |R104|.H0_H0, PT ;  /* 0x600000688b857240 */ /* 0x000fe20003800200 */
[----:B------:R-:W-:-:S02]  /*4860*/  IMAD R107, R132, 0x1000, R107 ;  /* 0x00001000846b7824 */ /* 0x000fc400078e026b */
[----:B------:R-:W-:Y:S02]  /*4870*/  SEL R134, R134, 0x10, !P0 ;  /* 0x0000001086867807 */ /* 0x000fe40004000000 */
[----:B------:R-:W-:-:S05]  /*4880*/  PRMT R88, R104, 0xfdb9, R105 ;  /* 0x0000fdb968587816 */ /* 0x000fca0000000069 */
[----:B------:R-:W-:Y:S01]  /*4890*/  IDP.4A.S8.S8 R88, R88, c[0x2][0x4], RZ ;  /* 0x0080010058587a26 */ /* 0x000fe200000006ff */
[----:B------:R-:W-:Y:S02]  /*48a0*/  @P0 PRMT R133, R139, 0x1054, R133 ;  /* 0x000010548b850816 */ /* 0x000fe40000000085 */
[----:B------:R-:W-:Y:S01]  /*48b0*/  ISETP.GE.AND P0, PT, R87, c[0x0][0x178], PT ;  /* 0x00005e0057007a0c */ /* 0x000fe20003f06270 */
        /* <DEDUP_REMOVED lines=14> */
                                                                                                 /* 0x4040005b5b847241 */
                                                                                                 /* 0x140fe40000020070 */
[C---:B------:R-:W-:Y:S01]  /*49b0*/  SHF.L.U32 R134, R92.reuse, R135, RZ ;  /* 0x000000875c867219 */ /* 0x040fe200000006ff */
[----:B------:R-:W-:Y:S01]  /*49c0*/  HMUL2 R88, R133, c[0x0] [0x180] ;  /* 0x0000600085587a32 */ /* 0x000fe20000000000 */
                                                                                                 /* 0x4040005b5b857241 */
                                                                                                 /* 0x000fe40000000070 */
[----:B------:R-:W-:-:S02]  /*49e0*/  SHF.L.U64.HI R135, R92, R135, RZ ;  /* 0x000000875c877219 */ /* 0x000fc400000102ff */
[----:B------:R-:W-:Y:S01]  /*49f0*/  HMNMX2 R88, |R88|, 65504, 65504, PT ;  /* 0x7bff7bff58587840 */ /* 0x000fe20003800200 */
[----:B------:R-:W-:Y:S02]  /*4a00*/  LOP3.LUT R134, R133, R134, RZ, 0xfc, !PT ;  /* 0x0000008685867212 */ /* 0x000fe400078efcff */
[----:B------:R-:W-:Y:S02]  /*4a10*/  LOP3.LUT R140, R132, R135, RZ, 0xfc, !PT ;  /* 0x00000087848c7212 */ /* 0x000fe400078efcff */
[----:B------:R-:W-:-:S04]  /*4a20*/  LOP3.LUT R133, R88, 0x80008000, RZ, 0xfc, !PT ;  /* 0x8000800058857812 */ /* 0x000fc800078efcff */
                                                                                                 /* 0x0000008558877241 */
                                                                                                 /* 0x1c0fe40000008086 */
                                                                                                 /* 0x0000008558847241 */
                                                                                                 /* 0x1c0fe40000000086 */
                                                                                                 /* 0x0000008558887241 */
                                                                                                 /* 0x1c0fe40000018086 */
[----:B------:R-:W-:Y:S01]  /*4a60*/  HFMA2.MMA R110, R110, 1, 1, R135 ;  /* 0x3c003c006e6e7835 */ /* 0x000fe20000000087 */
                                                                                                 /* 0x0000008558897241 */
                                                                                                 /* 0x1c0fe20000010086 */
[----:B------:R-:W-:Y:S01]  /*4a80*/  HADD2 R93, R93, R132 ;  /* 0x000000845d5d7230 */ /* 0x000fe20000000000 */
                                                                                                 /* 0x00000085588a7241 */
                                                                                                 /* 0x0c0fe20000028086 */
[----:B------:R-:W-:Y:S01]  /*4aa0*/  HFMA2.MMA R117, R117, 1, 1, R136 ;  /* 0x3c003c0075757835 */ /* 0x000fe20000000088 */
                                                                                                 /* 0x00000085588f7241 */
                                                                                                 /* 0x0c0fe2000000008c */
[----:B------:R-:W-:Y:S01]  /*4ac0*/  HADD2 R114, R114, R137 ;  /* 0x0000008972727230 */ /* 0x000fe20000000000 */
                                                                                                 /* 0x00000085588b7241 */
                                                                                                 /* 0x000fc40000020086 */
                                                                                                 /* 0x00000085588d7241 */
                                                                                                 /* 0x0c0fe20000030086 */
[----:B------:R-:W-:Y:S01]  /*4af0*/  HFMA2.MMA R123, R123, 1, 1, R138 ;  /* 0x3c003c007b7b7835 */ /* 0x000fe2000000008a */
                                                                                                 /* 0x00000085588c7241 */
                                                                                                 /* 0x0c0fe2000000808c */
[----:B------:R-:W-:Y:S01]  /*4b10*/  HADD2 R120, R120, R139 ;  /* 0x0000008b78787230 */ /* 0x000fe20000000000 */
                                                                                                 /* 0x0000008558867241 */
                                                                                                 /* 0x000fe20000038086 */
[----:B------:R-:W-:Y:S01]  /*4b30*/  HADD2 R126, R126, R141 ;  /* 0x0000008d7e7e7230 */ /* 0x000fe20000000000 */
[----:B------:R-:W-:Y:S01]  /*4b40*/  PRMT R0, R93, 0x7610, R0 ;  /* 0x000076105d007816 */ /* 0x000fe20000000000 */
[----:B------:R-:W-:Y:S01]  /*4b50*/  HADD2 R140, R105.H0_H0, R140.H0_H0 ;  /* 0x2000008c698c7230 */ /* 0x000fe20000000800 */
[----:B------:R-:W-:Y:S01]  /*4b60*/  SHF.R.U32.HI R93, RZ, 0x10, R93 ;  /* 0x00000010ff5d7819 */ /* 0x000fe2000001165d */
[----:B------:R-:W-:Y:S01]  /*4b70*/  HADD2 R104, R104, R143 ;  /* 0x0000008f68687230 */ /* 0x000fe20000000000 */
[----:B------:R-:W-:Y:S01]  /*4b80*/  PRMT R133, R110, 0x7610, R133 ;  /* 0x000076106e857816 */ /* 0x000fe20000000085 */
[----:B------:R-:W-:Y:S01]  /*4b90*/  HFMA2.MMA R131, R131, 1, 1, R134 ;  /* 0x3c003c0083837835 */ /* 0x000fe20000000086 */
[----:B------:R-:W-:Y:S01]  /*4ba0*/  SHF.R.U32.HI R110, RZ, 0x10, R110 ;  /* 0x00000010ff6e7819 */ /* 0x000fe2000001166e */
[----:B------:R0:W-:Y:S01]  /*4bb0*/  STS.U16 [R100], R0 ;  /* 0x0000000064007388 */ /* 0x0001e20000000400 */
[----:B------:R-:W-:-:S02]  /*4bc0*/  PRMT R105, R114, 0x7610, R105 ;  /* 0x0000761072697816 */ /* 0x000fc40000000069 */
[----:B------:R-:W-:Y:S01]  /*4bd0*/  SHF.R.U32.HI R114, RZ, 0x10, R114 ;  /* 0x00000010ff727819 */ /* 0x000fe20000011672 */
[----:B------:R1:W-:Y:S01]  /*4be0*/  STS.U16 [R102], R93 ;  /* 0x0000005d66007388 */ /* 0x0003e20000000400 */
[----:B------:R-:W-:Y:S02]  /*4bf0*/  PRMT R134, R117, 0x7610, R134 ;  /* 0x0000761075867816 */ /* 0x000fe40000000086 */
[----:B------:R-:W-:Y:S01]  /*4c00*/  SHF.R.U32.HI R132, RZ, 0x10, R117 ;  /* 0x00000010ff847819 */ /* 0x000fe20000011675 */
[----:B------:R2:W-:Y:S01]  /*4c10*/  STS.U16 [R101], R133 ;  /* 0x0000008565007388 */ /* 0x0005e20000000400 */
[----:B0-----:R-:W-:-:S03]  /*4c20*/  PRMT R0, R123, 0x7610, R0 ;  /* 0x000076107b007816 */ /* 0x001fc60000000000 */
[----:B------:R0:W-:Y:S01]  /*4c30*/  STS.U16 [R103], R110 ;  /* 0x0000006e67007388 */ /* 0x0001e20000000400 */
[----:B------:R-:W-:Y:S02]  /*4c40*/  SHF.R.U32.HI R100, RZ, 0x10, R123 ;  /* 0x00000010ff647819 */ /* 0x000fe4000001167b */
[----:B-1----:R-:W-:Y:S01]  /*4c50*/  SHF.R.U32.HI R93, RZ, 0x10, R120 ;  /* 0x00000010ff5d7819 */ /* 0x002fe20000011678 */
[----:B------:R1:W-:Y:S01]  /*4c60*/  STS.U16 [R108], R105 ;  /* 0x000000696c007388 */ /* 0x0003e20000000400 */
[----:B------:R-:W-:Y:S02]  /*4c70*/  SHF.R.U32.HI R102, RZ, 0x10, R131 ;  /* 0x00000010ff667819 */ /* 0x000fe40000011683 */
[----:B--2---:R-:W-:Y:S01]  /*4c80*/  SHF.R.U32.HI R101, RZ, 0x10, R126 ;  /* 0x00000010ff657819 */ /* 0x004fe2000001167e */
[----:B------:R2:W-:Y:S01]  /*4c90*/  STS.U16 [R109], R114 ;  /* 0x000000726d007388 */ /* 0x0005e20000000400 */
[----:B0-----:R-:W-:-:S03]  /*4ca0*/  SHF.R.U32.HI R103, RZ, 0x10, R104 ;  /* 0x00000010ff677819 */ /* 0x001fc60000011668 */
[----:B------:R-:W-:Y:S01]  /*4cb0*/  STS.U16 [R111], R134 ;  /* 0x000000866f007388 */ /* 0x000fe20000000400 */
[----:B-1----:R-:W-:-:S03]  /*4cc0*/  PRMT R105, R126, 0x7610, R105 ;  /* 0x000076107e697816 */ /* 0x002fc60000000069 */
[----:B------:R-:W-:Y:S01]  /*4cd0*/  STS.U16 [R113], R132 ;  /* 0x0000008471007388 */ /* 0x000fe20000000400 */
[----:B------:R-:W-:Y:S02]  /*4ce0*/  PRMT R108, R131, 0x7610, R108 ;  /* 0x00007610836c7816 */ /* 0x000fe4000000006c */
[----:B--2---:R-:W-:Y:S01]  /*4cf0*/  PRMT R109, R104, 0x7610, R109 ;  /* 0x00007610686d7816 */ /* 0x004fe2000000006d */
[----:B------:R-:W-:Y:S04]  /*4d00*/  STS.U16 [R115], R120 ;  /* 0x0000007873007388 */ /* 0x000fe80000000400 */
[----:B------:R0:W-:Y:S04]  /*4d10*/  STS.U16 [R116], R93 ;  /* 0x0000005d74007388 */ /* 0x0001e80000000400 */
[----:B------:R-:W-:Y:S04]  /*4d20*/  STS.U16 [R118], R0 ;  /* 0x0000000076007388 */ /* 0x000fe80000000400 */
[----:B------:R1:W-:Y:S01]  /*4d30*/  STS.U16 [R119], R100 ;  /* 0x0000006477007388 */ /* 0x0003e20000000400 */
[----:B0-----:R-:W-:-:S03]  /*4d40*/  IMAD.SHL.U32 R93, R107, 0x8000000, RZ ;  /* 0x080000006b5d7824 */ /* 0x001fc600078e00ff */
[----:B------:R-:W-:Y:S02]  /*4d50*/  STS.U16 [R121], R105 ;  /* 0x0000006979007388 */ /* 0x000fe40000000400 */
[----:B------:R-:W-:Y:S02]  /*4d60*/  LOP3.LUT R93, R93, 0xf8000000, R112, 0xe2, !PT ;  /* 0xf80000005d5d7812 */ /* 0x000fe400078ee270 */
[----:B------:R-:W-:Y:S01]  /*4d70*/  STS.U16 [R122], R101 ;  /* 0x000000657a007388 */ /* 0x000fe20000000400 */
[----:B-1----:R-:W-:-:S03]  /*4d80*/  IMAD.MOV.U32 R100, RZ, RZ, c[0x0][0x1ac] ;  /* 0x00006b00ff647624 */ /* 0x002fc600078e00ff */
[----:B------:R-:W-:Y:S02]  /*4d90*/  STS.U16 [R124], R108 ;  /* 0x0000006c7c007388 */ /* 0x000fe40000000400 */
[----:B------:R-:W-:Y:S02]  /*4da0*/  ISETP.NE.AND P1, PT, R100, 0x4, PT ;  /* 0x000000046400780c */ /* 0x000fe40003f25270 */
        /* <DEDUP_REMOVED lines=10> */
                                                                                                 /* 0x0000006755567241 */
                                                                                                 /* 0x000fe20000000056 */
        /* <DEDUP_REMOVED lines=33> */
                                                                                                 /* 0x4040006868657241 */
                                                                                                 /* 0x000fe40000000065 */
[----:B------:R-:W-:Y:S02]  /*5080*/  LOP3.LUT R99, R85, 0x80008000, RZ, 0xfc, !PT ;  /* 0x8000800055637812 */ /* 0x000fe400078efcff */
[----:B------:R-:W-:-:S04]  /*5090*/  LOP3.LUT R106, R106, R101, RZ, 0xfc, !PT ;  /* 0x000000656a6a7212 */ /* 0x000fc800078efcff */
                                                                                                 /* 0x0000006355637241 */
                                                                                                 /* 0x000fca000000006a */
        /* <DEDUP_REMOVED lines=12> */
[C---:B------:R-:W-:Y:S01]  /*5170*/  HSET2.BF.LE.AND R99, R130.reuse.H0_H0, c[0x0] [0x328], PT ;  /* 0x0000ca0082637633 */ /* 0x040fe20003803880 */
                                                                                                 /* 0x0000006d536c7241 */
                                                                                                 /* 0x1c0fe20000000054 */
[----:B------:R-:W-:Y:S01]  /*5190*/  HFMA2 R95, -R95, c[0x0] [0x190].H0_H0, R97 ;  /* 0x200064005f5f7a31 */ /* 0x000fe20000000161 */
                                                                                                 /* 0x0000006d536e7241 */
                                                                                                 /* 0x000fe20000010054 */
        /* <DEDUP_REMOVED lines=19> */
                                                                                                 /* 0x0000006d53687241 */
                                                                                                 /* 0x1c0fe40000008054 */
                                                                                                 /* 0x0000006d53537241 */
                                                                                                 /* 0x000fe40000018054 */
        /* <DEDUP_REMOVED lines=11> */
[----:B------:R-:W-:-:S04]  /*53b0*/  HFMA2 R104, -R104, c[0x0] [0x190].H0_H0, R105 ;  /* 0x2000640068687a31 */ /* 0x000fc80000000169 */
        /* <DEDUP_REMOVED lines=39> */
[----:B------:R-:W-:Y:S02]  /*5630*/  ISETP.NE.AND P1, PT, R100, 0x6, PT ;  /* 0x000000066400780c */ /* 0x000fe40003f25270 */
[----:B------:R-:W-:Y:S02]  /*5640*/  ISETP.NE.U32.AND P2, PT, R105, 0x1, PT ;  /* 0x000000016900780c */ /* 0x000fe40003f45070 */
[----:B------:R-:W-:Y:S02]  /*5650*/  SEL R105, R83, 0x7, !P4 ;  /* 0x0000000753697807 */ /* 0x000fe40006000000 */
[----:B------:R-:W-:-:S02]  /*5660*/  SEL R108, R91, 0x28a028a, P2 ;  /* 0x028a028a5b6c7807 */ /* 0x000fc40001000000 */
[----:B------:R-:W-:Y:S01]  /*5670*/  @P4 PRMT R106, R107, 0x1054, R106 ;  /* 0x000010546b6a4816 */ /* 0x000fe2000000006a */
[C---:B------:R-:W-:Y:S01]  /*5680*/  IMAD.SHL.U32 R107, R105.reuse, 0x2, RZ ;  /* 0x00000002696b7824 */ /* 0x040fe200078e00ff */
                                                                                                 /* 0x4040006c6c6c7241 */
                                                                                                 /* 0x000fe20000000071 */
[----:B------:R-:W-:Y:S02]  /*56a0*/  IMAD.SHL.U32 R105, R105, 0x8000000, RZ ;  /* 0x0800000069697824 */ /* 0x000fe400078e00ff */
[----:B------:R-:W-:Y:S01]  /*56b0*/  HMUL2 R83, R106, c[0x0] [0x180] ;  /* 0x000060006a537a32 */ /* 0x000fe20000000000 */
[----:B------:R-:W-:-:S04]  /*56c0*/  SHF.L.U32 R107, R92, R107, RZ ;  /* 0x0000006b5c6b7219 */ /* 0x000fc800000006ff */
[----:B------:R-:W-:Y:S01]  /*56d0*/  HMNMX2 R83, |R83|, 65504, 65504, PT ;  /* 0x7bff7bff53537840 */ /* 0x000fe20003800200 */
[----:B------:R-:W-:-:S04]  /*56e0*/  LOP3.LUT R108, R107, R108, RZ, 0xfc, !PT ;  /* 0x0000006c6b6c7212 */ /* 0x000fc800078efcff */
[----:B------:R-:W-:-:S04]  /*56f0*/  LOP3.LUT R106, R83, 0x80008000, RZ, 0xfc, !PT ;  /* 0x80008000536a7812 */ /* 0x000fc800078efcff */
                                                                                                 /* 0x0000006a53727241 */
                                                                                                 /* 0x1c0fe4000000006c */
                                                                                                 /* 0x0000006a536d7241 */
                                                                                                 /* 0x1c0fe4000001006c */
                                                                                                 /* 0x0000006a536b7241 */
                                                                                                 /* 0x1c0fe4000000806c */
[----:B------:R-:W-:Y:S02]  /*5730*/  HFMA2.MMA R111, R111, 1, 1, R114 ;  /* 0x3c003c006f6f7835 */ /* 0x000fe40000000072 */
[----:B------:R-:W-:Y:S01]  /*5740*/  HFMA2.MMA R109, R110, 1, 1, R109 ;  /* 0x3c003c006e6d7835 */ /* 0x000fe2000000006d */
[----:B------:R-:W-:Y:S01]  /*5750*/  HADD2 R112, R112, R107 ;  /* 0x0000006b70707230 */ /* 0x000fe20000000000 */
                                                                                                 /* 0x0000006a536b7241 */
                                                                                                 /* 0x000fca000001806c */
[----:B------:R-:W-:Y:S01]  /*5770*/  HADD2 R107, R84.H0_H0, R107.H0_H0 ;  /* 0x2000006b546b7230 */ /* 0x000fe20000000800 */
        /* <DEDUP_REMOVED lines=8> */
[----:B------:R-:W-:Y:S01]  /*5800*/  LOP3.LUT R84, R105, 0xf8000000, R108, 0xe2, !PT ;  /* 0xf800000069547812 */ /* 0x000fe200078ee26c */
        /* <DEDUP_REMOVED lines=11> */
                                                                                                 /* 0x00000071516c7241 */
                                                                                                 /* 0x1c0fe20000000052 */
[----:B------:R-:W-:Y:S01]  /*58d0*/  HFMA2 R95, -R95, c[0x0] [0x190].H0_H0, R97 ;  /* 0x200064005f5f7a31 */ /* 0x000fe20000000161 */
                                                                                                 /* 0x0000007151727241 */
                                                                                                 /* 0x000fe20000010052 */
[----:B------:R-:W-:Y:S02]  /*58f0*/  HADD2 R101, R129.H0_H0, c[0x0] [0x348] ;  /* 0x0000d20081657630 */ /* 0x000fe40000000800 */
[----:B------:R-:W-:Y:S01]  /*5900*/  HSET2.BF.LE.AND R102, R130.H0_H0, c[0x0] [0x350], PT ;  /* 0x0000d40082667633 */ /* 0x000fe20003803880 */
[----:B------:R-:W-:Y:S01]  /*5910*/  LEA R97, R95, c[0x0][0x344], 0x1 ;  /* 0x0000d1005f617a11 */ /* 0x000fe200078e08ff */
[----:B------:R-:W-:Y:S02]  /*5920*/  HFMA2 R99, -R99, c[0x0] [0x190].H0_H0, R101 ;  /* 0x2000640063637a31 */ /* 0x000fe40000000165 */
[C---:B------:R-:W-:Y:S01]  /*5930*/  HADD2 R103, R129.reuse.H0_H0, c[0x0] [0x350] ;  /* 0x0000d40081677630 */ /* 0x040fe20000000800 */
[----:B------:R-:W-:Y:S01]  /*5940*/  PRMT R95, R97, 0x5410, RZ ;  /* 0x00005410615f7816 */ /* 0x000fe200000000ff */
[----:B------:R-:W-:Y:S01]  /*5950*/  HADD2 R109, R129.H0_H0, c[0x0] [0x360] ;  /* 0x0000d800816d7630 */ /* 0x000fe20000000800 */
[----:B------:R-:W-:Y:S01]  /*5960*/  SHF.R.U32.HI R97, RZ, 0x10, R97 ;  /* 0x00000010ff617819 */ /* 0x000fe20000011661 */
[----:B------:R-:W-:Y:S01]  /*5970*/  HFMA2 R103, -R102, c[0x0] [0x190].H0_H0, R103 ;  /* 0x2000640066677a31 */ /* 0x000fe20000000167 */
        /* <DEDUP_REMOVED lines=12> */
                                                                                                 /* 0x0000007151697241 */
                                                                                                 /* 0x1c0fe20000008052 */
[----:B------:R-:W-:Y:S01]  /*5a50*/  LDS.U16 R110, [R103] ;  /* 0x00000000676e7984 */ /* 0x000fe20000000400 */
[----:B-1----:R-:W-:Y:S01]  /*5a60*/  PRMT R106, R106, 0x5410, R107 ;  /* 0x000054106a6a7816 */ /* 0x002fe2000000006b */
[----:B------:R-:W-:Y:S01]  /*5a70*/  HADD2 R107, R129.H0_H0, c[0x0] [0x358] ;  /* 0x0000d600816b7630 */ /* 0x000fe20000000800 */
                                                                                                 /* 0x0000007151517241 */
                                                                                                 /* 0x000fe20000018052 */
[----:B------:R-:W0:Y:S01]  /*5a90*/  LDS.U16 R111, [R104] ;  /* 0x00000000686f7984 */ /* 0x000e220000000400 */
[----:B------:R-:W-:Y:S01]  /*5aa0*/  HSETP2.LTU.AND P6, PT, |R102|.H0_H0, |R102|.H1_H1, PT ;  /* 0x7000006666007234 */ /* 0x000fe20003fc9a00 */
[----:B------:R-:W-:Y:S01]  /*5ab0*/  IMAD.MOV.U32 R108, RZ, RZ, R102 ;  /* 0x000000ffff6c7224 */ /* 0x000fe200078e0066 */
[----:B------:R-:W-:-:S02]  /*5ac0*/  HADD2 R105, R106, -R105 ;  /* 0x800000696a697230 */ /* 0x000fc40000000000 */
[----:B------:R-:W-:-:S03]  /*5ad0*/  HSET2.BF.LE.AND R106, R130.H0_H0, c[0x0] [0x358], PT ;  /* 0x0000d600826a7633 */ /* 0x000fc60003803880 */
[----:B------:R-:W-:Y:S02]  /*5ae0*/  PRMT R115, R108, 0xfdb9, R105 ;  /* 0x0000fdb96c737816 */ /* 0x000fe40000000069 */
[----:B------:R-:W-:-:S03]  /*5af0*/  HFMA2 R106, -R106, c[0x0] [0x190].H0_H0, R107 ;  /* 0x200064006a6a7a31 */ /* 0x000fc6000000016b */
[----:B------:R-:W-:Y:S01]  /*5b00*/  IDP.4A.S8.S8 R115, R115, c[0x2][0x0], RZ ;  /* 0x0080000073737a26 */ /* 0x000fe200000006ff */
[----:B------:R-:W-:Y:S02]  /*5b10*/  @!P6 PRMT R108, R108, 0x5432, R108 ;  /* 0x000054326c6ce816 */ /* 0x000fe4000000006c */
[----:B------:R-:W-:-:S03]  /*5b20*/  LEA R107, R106, c[0x0][0x35c], 0x1 ;  /* 0x0000d7006a6b7a11 */ /* 0x000fc600078e08ff */
[----:B------:R-:W-:Y:S01]  /*5b30*/  HSETP2.LTU.AND P1, PT, |R105|.H0_H0, |R108|.H0_H0, PT ;  /* 0x6000006c69007234 */ /* 0x000fe20003f29a00 */
[----:B------:R-:W-:Y:S01]  /*5b40*/  PRMT R106, R107, 0x5410, RZ ;  /* 0x000054106b6a7816 */ /* 0x000fe200000000ff */
[----:B------:R-:W-:Y:S01]  /*5b50*/  HMNMX2 R116, |R108|, |R105|.H0_H0, PT ;  /* 0x600000696c747240 */ /* 0x000fe20003800200 */
[----:B------:R-:W-:-:S05]  /*5b60*/  SHF.R.U32.HI R107, RZ, 0x10, R107 ;  /* 0x00000010ff6b7819 */ /* 0x000fca000001166b */
[----:B------:R-:W-:Y:S05]  /*5b70*/  LDS.U16 R112, [R107] ;  /* 0x000000006b707984 */ /* 0x000fea0000000400 */
[----:B------:R-:W-:Y:S01]  /*5b80*/  @P1 PRMT R116, R108, 0x1054, R116 ;  /* 0x000010546c741816 */ /* 0x000fe20000000074 */
[----:B------:R-:W-:-:S04]  /*5b90*/  HSET2.BF.LE.AND R108, R130.H0_H0, c[0x0] [0x360], PT ;  /* 0x0000d800826c7633 */ /* 0x000fc80003803880 */
[----:B------:R-:W-:Y:S02]  /*5ba0*/  HSETP2.LTU.AND P2, PT, |R105|.H1_H1, |R116|.H0_H0, PT ;  /* 0x6000007469007234 */ /* 0x000fe40003f49e00 */
[----:B------:R-:W-:Y:S01]  /*5bb0*/  HFMA2 R108, -R108, c[0x0] [0x190].H0_H0, R109 ;  /* 0x200064006c6c7a31 */ /* 0x000fe2000000016d */
[----:B0-----:R-:W-:Y:S01]  /*5bc0*/  PRMT R111, R110, 0x5410, R111 ;  /* 0x000054106e6f7816 */ /* 0x001fe2000000006f */
[----:B------:R-:W0:Y:S01]  /*5bd0*/  LDS.U16 R109, [R106] ;  /* 0x000000006a6d7984 */ /* 0x000e220000000400 */
[----:B------:R-:W-:Y:S02]  /*5be0*/  HMNMX2 R117, |R116|, |R105|.H1_H1, PT ;  /* 0x7000006974757240 */ /* 0x000fe40003800200 */
[----:B------:R-:W-:Y:S02]  /*5bf0*/  LEA R108, R108, c[0x0][0x364], 0x1 ;  /* 0x0000d9006c6c7a11 */ /* 0x000fe400078e08ff */
[----:B------:R-:W-:Y:S02]  /*5c00*/  HFMA2.MMA R114, R111, 1, 1, -R114 ;  /* 0x3c003c006f727835 */ /* 0x000fe40000100072 */
[----:B------:R-:W-:-:S02]  /*5c10*/  PRMT R108, R108, 0x5410, RZ ;  /* 0x000054106c6c7816 */ /* 0x000fc400000000ff */
[----:B------:R-:W-:-:S03]  /*5c20*/  @P2 PRMT R117, R116, 0x1054, R117 ;  /* 0x0000105474752816 */ /* 0x000fc60000000075 */
[----:B------:R-:W1:Y:S03]  /*5c30*/  LDS.U16 R111, [R108] ;  /* 0x000000006c6f7984 */ /* 0x000e660000000400 */
[----:B------:R-:W-:Y:S02]  /*5c40*/  HSETP2.LTU.AND P3, PT, |R114|.H0_H0, |R117|.H0_H0, PT ;  /* 0x6000007572007234 */ /* 0x000fe40003f69a00 */
[----:B------:R-:W-:-:S11]  /*5c50*/  HMNMX2 R119, |R117|, |R114|.H0_H0, PT ;  /* 0x6000007275777240 */ /* 0x000fd60003800200 */
[----:B------:R-:W-:-:S05]  /*5c60*/  @P3 PRMT R119, R117, 0x1054, R119 ;  /* 0x0000105475773816 */ /* 0x000fca0000000077 */
[----:B------:R-:W-:Y:S02]  /*5c70*/  HSETP2.LTU.AND P4, PT, |R114|.H1_H1, |R119|.H0_H0, PT ;  /* 0x6000007772007234 */ /* 0x000fe40003f89e00 */
[----:B------:R-:W-:Y:S01]  /*5c80*/  HMNMX2 R113, |R119|, |R114|.H1_H1, PT ;  /* 0x7000007277717240 */ /* 0x000fe20003800200 */
[----:B0-----:R-:W-:-:S05]  /*5c90*/  PRMT R82, R109, 0x5410, R112 ;  /* 0x000054106d527816 */ /* 0x001fca0000000070 */
[----:B------:R-:W-:-:S05]  /*5ca0*/  HADD2 R82, R82, -R81 ;  /* 0x8000005152527230 */ /* 0x000fca0000000000 */
[----:B------:R-:W-:Y:S02]  /*5cb0*/  @P4 PRMT R113, R119, 0x1054, R113 ;  /* 0x0000105477714816 */ /* 0x000fe40000000071 */
[----:B------:R-:W-:-:S03]  /*5cc0*/  PRMT R81, R114, 0xfdb9, R82 ;  /* 0x0000fdb972517816 */ /* 0x000fc60000000052 */
[----:B------:R-:W-:Y:S01]  /*5cd0*/  HSETP2.LTU.AND P5, PT, |R82|.H0_H0, |R113|.H0_H0, PT ;  /* 0x6000007152007234 */ /* 0x000fe20003fa9a00 */
[----:B-1----:R-:W-:Y:S01]  /*5ce0*/  PRMT R0, R111, 0x7610, R0 ;  /* 0x000076106f007816 */ /* 0x002fe20000000000 */
[----:B------:R-:W-:Y:S01]  /*5cf0*/  HMNMX2 R117, |R113|, |R82|.H0_H0, PT ;  /* 0x6000005271757240 */ /* 0x000fe20003800200 */
[----:B------:R-:W-:Y:S02]  /*5d00*/  IDP.4A.S8.S8 R108, R81, c[0x2][0x0], RZ ;  /* 0x00800000516c7a26 */ /* 0x000fe400000006ff */
[----:B------:R-:W-:Y:S02]  /*5d10*/  PRMT R109, R0, 0xfdb9, R1 ;  /* 0x0000fdb9006d7816 */ /* 0x000fe40000000001 */
[----:B------:R-:W-:Y:S01]  /*5d20*/  SEL R81, RZ, 0x1, P6 ;  /* 0x00000001ff517807 */ /* 0x000fe20003000000 */
[----:B------:R-:W-:Y:S02]  /*5d30*/  IMAD R108, R108, 0x10, R115 ;  /* 0x000000106c6c7824 */ /* 0x000fe400078e0273 */
[----:B------:R-:W-:Y:S01]  /*5d40*/  IDP.4A.S8.S8 R109, R109, c[0x2][0x8], RZ ;  /* 0x008002006d6d7a26 */ /* 0x000fe200000006ff */
[----:B------:R-:W-:-:S02]  /*5d50*/  SEL R81, R81, 0x2, !P1 ;  /* 0x0000000251517807 */ /* 0x000fc40004800000 */
[----:B------:R-:W-:Y:S01]  /*5d60*/  @P5 PRMT R117, R113, 0x1054, R117 ;  /* 0x0000105471755816 */ /* 0x000fe20000000075 */
[----:B------:R-:W-:Y:S01]  /*5d70*/  IMAD R109, R109, 0x100, R108 ;  /* 0x000001006d6d7824 */ /* 0x000fe200078e026c */
[----:B------:R-:W-:-:S03]  /*5d80*/  SEL R81, R81, 0x3, !P2 ;  /* 0x0000000351517807 */ /* 0x000fc60005000000 */
[----:B------:R-:W-:Y:S01]  /*5d90*/  HSETP2.LTU.AND P6, PT, |R82|.H1_H1, |R117|.H0_H0, PT ;  /* 0x6000007552007234 */ /* 0x000fe20003fc9e00 */
[----:B------:R-:W0:Y:S01]  /*5da0*/  POPC R110, R109 ;  /* 0x0000006d006e7309 */ /* 0x000e220000000000 */
[----:B------:R-:W-:Y:S01]  /*5db0*/  HMNMX2 R108, |R117|, |R82|.H1_H1, PT ;  /* 0x70000052756c7240 */ /* 0x000fe20003800200 */
[----:B------:R-:W-:-:S04]  /*5dc0*/  SEL R81, R81, 0x4, !P3 ;  /* 0x0000000451517807 */ /* 0x000fc80005800000 */
[----:B------:R-:W-:-:S04]  /*5dd0*/  SEL R81, R81, 0x5, !P4 ;  /* 0x0000000551517807 */ /* 0x000fc80006000000 */
[----:B------:R-:W-:Y:S02]  /*5de0*/  SEL R81, R81, 0x6, !P5 ;  /* 0x0000000651517807 */ /* 0x000fe40006800000 */
[----:B------:R-:W-:Y:S02]  /*5df0*/  @P6 PRMT R108, R117, 0x1054, R108 ;  /* 0x00001054756c6816 */ /* 0x000fe4000000006c */
[----:B------:R-:W-:Y:S02]  /*5e00*/  SEL R81, R81, 0x7, !P6 ;  /* 0x0000000751517807 */ /* 0x000fe40007000000 */
[----:B0-----:R-:W-:Y:S01]  /*5e10*/  LOP3.LUT R110, R110, 0x1, RZ, 0xc0, !PT ;  /* 0x000000016e6e7812 */ /* 0x001fe200078ec0ff */
[----:B------:R-:W-:Y:S02]  /*5e20*/  HSETP2.LTU.AND P1, PT, |R111|.H0_H0, |R108|.H0_H0, PT ;  /* 0x6000006c6f007234 */ /* 0x000fe40003f29a00 */
[----:B------:R-:W-:Y:S01]  /*5e30*/  HMNMX2 R111, |R108|, |R111|.H0_H0, PT ;  /* 0x6000006f6c6f7240 */ /* 0x000fe20003800200 */
[----:B------:R-:W-:-:S04]  /*5e40*/  ISETP.NE.U32.AND P2, PT, R110, 0x1, PT ;  /* 0x000000016e00780c */ /* 0x000fc80003f45070 */
[----:B------:R-:W-:-:S04]  /*5e50*/  SEL R110, R91, 0x28a028a, P2 ;  /* 0x028a028a5b6e7807 */ /* 0x000fc80001000000 */
                                                                                                 /* 0x4040006e6e6d7241 */
                                                                                                 /* 0x000fe4000000006d */
[----:B------:R-:W-:Y:S02]  /*5e70*/  @P1 PRMT R111, R108, 0x1054, R111 ;  /* 0x000010546c6f1816 */ /* 0x000fe4000000006f */
[----:B------:R-:W-:Y:S02]  /*5e80*/  SEL R108, R81, 0x8, !P1 ;  /* 0x00000008516c7807 */ /* 0x000fe40004800000 */
[----:B------:R-:W-:Y:S01]  /*5e90*/  ISETP.NE.AND P1, PT, R100, 0x7, PT ;  /* 0x000000076400780c */ /* 0x000fe20003f25270 */
[----:B------:R-:W-:Y:S02]  /*5ea0*/  HMUL2 R81, R111, c[0x0] [0x180] ;  /* 0x000060006f517a32 */ /* 0x000fe40000000000 */
[----:B------:R-:W-:-:S03]  /*5eb0*/  IMAD.SHL.U32 R111, R108, 0x2, RZ ;  /* 0x000000026c6f7824 */ /* 0x000fc600078e00ff */
[----:B------:R-:W-:Y:S02]  /*5ec0*/  HMNMX2 R81, |R81|, 65504, 65504, PT ;  /* 0x7bff7bff51517840 */ /* 0x000fe40003800200 */
[----:B------:R-:W-:-:S04]  /*5ed0*/  SHF.L.U32 R110, R92, R111, RZ ;  /* 0x0000006f5c6e7219 */ /* 0x000fc800000006ff */
[----:B------:R-:W-:Y:S02]  /*5ee0*/  LOP3.LUT R110, R110, R109, RZ, 0xfc, !PT ;  /* 0x0000006d6e6e7212 */ /* 0x000fe400078efcff */
[----:B------:R-:W-:-:S04]  /*5ef0*/  LOP3.LUT R109, R81, 0x80008000, RZ, 0xfc, !PT ;  /* 0x80008000516d7812 */ /* 0x000fc800078efcff */
                                                                                                 /* 0x0000006d516f7241 */
                                                                                                 /* 0x1c0fe4000000006e */
                                                                                                 /* 0x0000006d51707241 */
                                                                                                 /* 0x000fc8000000806e */
[----:B------:R-:W-:Y:S01]  /*5f20*/  HFMA2.MMA R102, R102, 1, 1, R111 ;  /* 0x3c003c0066667835 */ /* 0x000fe2000000006f */
                                                                                                 /* 0x0000006d516f7241 */
                                                                                                 /* 0x1c0fe2000001006e */
[----:B------:R-:W-:Y:S01]  /*5f40*/  HADD2 R105, R105, R112 ;  /* 0x0000007069697230 */ /* 0x000fe20000000000 */
                                                                                                 /* 0x0000006d516d7241 */
                                                                                                 /* 0x000fc8000001806e */
        /* <DEDUP_REMOVED lines=12> */
[----:B0-----:R-:W-:-:S03]  /*6020*/  IMAD.SHL.U32 R95, R108, 0x8000000, RZ ;  /* 0x080000006c5f7824 */ /* 0x001fc600078e00ff */
[----:B------:R-:W-:Y:S02]  /*6030*/  STS.U16 [R101], R112 ;  /* 0x0000007065007388 */ /* 0x000fe40000000400 */
[----:B------:R-:W-:Y:S02]  /*6040*/  LOP3.LUT R82, R95, 0xf8000000, R110, 0xe2, !PT ;  /* 0xf80000005f527812 */ /* 0x000fe400078ee26e */
        /* <DEDUP_REMOVED lines=10> */
                                                                                                 /* 0x0000006c4f6d7241 */
                                                                                                 /* 0x000fe20000000050 */
[----:B------:R-:W-:Y:S02]  /*6100*/  HFMA2 R95, -R95, c[0x0] [0x190].H0_H0, R97 ;  /* 0x200064005f5f7a31 */ /* 0x000fe40000000161 */
[C---:B------:R-:W-:Y:S02]  /*6110*/  HSET2.BF.LE.AND R97, R130.reuse.H0_H0, c[0x0] [0x370], PT ;  /* 0x0000dc0082617633 */ /* 0x040fe40003803880 */
[----:B------:R-:W-:Y:S01]  /*6120*/  HSET2.BF.LE.AND R102, R130.H0_H0, c[0x0] [0x378], PT ;  /* 0x0000de0082667633 */ /* 0x000fe20003803880 */
[----:B------:R-:W-:Y:S01]  /*6130*/  LEA R95, R95, c[0x0][0x36c], 0x1 ;  /* 0x0000db005f5f7a11 */ /* 0x000fe200078e08ff */
[----:B------:R-:W-:Y:S02]  /*6140*/  HADD2 R103, R129.H0_H0, c[0x0] [0x378] ;  /* 0x0000de0081677630 */ /* 0x000fe40000000800 */
[----:B------:R-:W-:Y:S01]  /*6150*/  HFMA2 R97, -R97, c[0x0] [0x190].H0_H0, R99 ;  /* 0x2000640061617a31 */ /* 0x000fe20000000163 */
[----:B------:R-:W-:Y:S01]  /*6160*/  PRMT R99, R95, 0x5410, RZ ;  /* 0x000054105f637816 */ /* 0x000fe200000000ff */
[----:B------:R-:W-:Y:S01]  /*6170*/  HFMA2 R102, -R102, c[0x0] [0x190].H0_H0, R103 ;  /* 0x2000640066667a31 */ /* 0x000fe20000000167 */
        /* <DEDUP_REMOVED lines=14> */
                                                                                                 /* 0x0000006c4f6d7241 */
                                                                                                 /* 0x1c0fe20000008050 */
[----:B------:R-:W-:Y:S01]  /*6270*/  HSET2.BF.LE.AND R104, R130.H0_H0, c[0x0] [0x380], PT ;  /* 0x0000e00082687633 */ /* 0x000fe20003803880 */
[----:B-1----:R-:W-:Y:S02]  /*6280*/  PRMT R106, R106, 0x5410, R107 ;  /* 0x000054106a6a7816 */ /* 0x002fe4000000006b */
                                                                                                 /* 0x0000006c4f4f7241 */
                                                                                                 /* 0x000fe40000010050 */
[----:B------:R-:W-:Y:S02]  /*62a0*/  HFMA2 R104, -R104, c[0x0] [0x190].H0_H0, R105 ;  /* 0x2000640068687a31 */ /* 0x000fe40000000169 */
[----:B------:R-:W-:Y:S01]  /*62b0*/  HFMA2.MMA R111, R106, 1, 1, -R109 ;  /* 0x3c003c006a6f7835 */ /* 0x000fe2000010006d */
[----:B------:R-:W-:Y:S01]  /*62c0*/  HSETP2.LTU.AND P2, PT, |R110|.H0_H0, |R110|.H1_H1, PT ;  /* 0x7000006e6e007234 */ /* 0x000fe20003f49a00 */
[----:B------:R-:W-:Y:S01]  /*62d0*/  LDS.U16 R105, [R102] ;  /* 0x0000000066697984 */ /* 0x000fe20000000400 */
[----:B------:R-:W-:Y:S01]  /*62e0*/  IMAD.MOV.U32 R109, RZ, RZ, R110 ;  /* 0x000000ffff6d7224 */ /* 0x000fe200078e006e */
[----:B------:R-:W-:-:S02]  /*62f0*/  LEA R104, R104, c[0x0][0x384], 0x1 ;  /* 0x0000e10068687a11 */ /* 0x000fc400078e08ff */
[----:B------:R-:W0:Y:S02]  /*6300*/  LDS.U16 R106, [R103] ;  /* 0x00000000676a7984 */ /* 0x000e240000000400 */
[----:B------:R-:W-:Y:S02]  /*6310*/  PRMT R104, R104, 0x5410, RZ ;  /* 0x0000541068687816 */ /* 0x000fe400000000ff */
[----:B------:R-:W-:-:S03]  /*6320*/  PRMT R112, R109, 0xfdb9, R111 ;  /* 0x0000fdb96d707816 */ /* 0x000fc6000000006f */
[----:B------:R1:W2:Y:S01]  /*6330*/  LDS.U16 R107, [R104] ;  /* 0x00000000686b7984 */ /* 0x0002a20000000400 */
[----:B------:R-:W-:Y:S01]  /*6340*/  @!P2 PRMT R109, R109, 0x5432, R109 ;  /* 0x000054326d6da816 */ /* 0x000fe2000000006d */
[----:B------:R-:W-:-:S04]  /*6350*/  IDP.4A.S8.S8 R112, R112, c[0x2][0x0], RZ ;  /* 0x0080000070707a26 */ /* 0x000fc800000006ff */
[----:B------:R-:W-:Y:S02]  /*6360*/  HSETP2.LTU.AND P3, PT, |R111|.H0_H0, |R109|.H0_H0, PT ;  /* 0x6000006d6f007234 */ /* 0x000fe40003f69a00 */
[----:B------:R-:W-:Y:S01]  /*6370*/  HMNMX2 R114, |R109|, |R111|.H0_H0, PT ;  /* 0x6000006f6d727240 */ /* 0x000fe20003800200 */
[----:B-1----:R-:W-:-:S04]  /*6380*/  SEL R104, RZ, 0x1, P2 ;  /* 0x00000001ff687807 */ /* 0x002fc80001000000 */
[----:B------:R-:W-:-:S06]  /*6390*/  SEL R104, R104, 0x2, !P3 ;  /* 0x0000000268687807 */ /* 0x000fcc0005800000 */
[----:B------:R-:W-:-:S05]  /*63a0*/  @P3 PRMT R114, R109, 0x1054, R114 ;  /* 0x000010546d723816 */ /* 0x000fca0000000072 */
[----:B------:R-:W-:Y:S02]  /*63b0*/  HSETP2.LTU.AND P4, PT, |R111|.H1_H1, |R114|.H0_H0, PT ;  /* 0x600000726f007234 */ /* 0x000fe40003f89e00 */
[----:B------:R-:W-:-:S03]  /*63c0*/  HMNMX2 R109, |R114|, |R111|.H1_H1, PT ;  /* 0x7000006f726d7240 */ /* 0x000fc60003800200 */
[----:B------:R-:W-:Y:S02]  /*63d0*/  SEL R104, R104, 0x3, !P4 ;  /* 0x0000000368687807 */ /* 0x000fe40006000000 */
[----:B0-----:R-:W-:-:S06]  /*63e0*/  PRMT R80, R105, 0x5410, R106 ;  /* 0x0000541069507816 */ /* 0x001fcc000000006a */
[----:B------:R-:W-:Y:S01]  /*63f0*/  @P4 PRMT R109, R114, 0x1054, R109 ;  /* 0x00001054726d4816 */ /* 0x000fe2000000006d */
[----:B------:R-:W-:Y:S01]  /*6400*/  HADD2 R80, R80, -R79 ;  /* 0x8000004f50507230 */ /* 0x000fe20000000000 */
[----:B--2---:R-:W-:-:S04]  /*6410*/  PRMT R0, R107, 0x7610, R0 ;  /* 0x000076106b007816 */ /* 0x004fc80000000000 */
[----:B------:R-:W-:Y:S01]  /*6420*/  HSETP2.LTU.AND P5, PT, |R80|.H0_H0, |R109|.H0_H0, PT ;  /* 0x6000006d50007234 */ /* 0x000fe20003fa9a00 */
[----:B------:R-:W-:Y:S01]  /*6430*/  PRMT R79, R80, 0xfdb9, R0 ;  /* 0x0000fdb9504f7816 */ /* 0x000fe20000000000 */
[----:B------:R-:W-:-:S03]  /*6440*/  HMNMX2 R105, |R109|, |R80|.H0_H0, PT ;  /* 0x600000506d697240 */ /* 0x000fc60003800200 */
[----:B------:R-:W-:Y:S01]  /*6450*/  SEL R104, R104, 0x4, !P5 ;  /* 0x0000000468687807 */ /* 0x000fe20006800000 */
[----:B------:R-:W-:-:S04]  /*6460*/  IDP.4A.S8.S8 R79, R79, c[0x2][0x4], RZ ;  /* 0x008001004f4f7a26 */ /* 0x000fc800000006ff */
[----:B------:R-:W-:-:S03]  /*6470*/  IMAD R79, R79, 0x10, R112 ;  /* 0x000000104f4f7824 */ /* 0x000fc600078e0270 */
[----:B------:R-:W-:Y:S01]  /*6480*/  @P5 PRMT R105, R109, 0x1054, R105 ;  /* 0x000010546d695816 */ /* 0x000fe20000000069 */
[----:B------:R-:W0:Y:S04]  /*6490*/  POPC R108, R79 ;  /* 0x0000004f006c7309 */ /* 0x000e280000000000 */
[----:B------:R-:W-:Y:S02]  /*64a0*/  HSETP2.LTU.AND P1, PT, |R80|.H1_H1, |R105|.H0_H0, PT ;  /* 0x6000006950007234 */ /* 0x000fe40003f29e00 */
[----:B------:R-:W-:-:S03]  /*64b0*/  HMNMX2 R106, |R105|, |R80|.H1_H1, PT ;  /* 0x70000050696a7240 */ /* 0x000fc60003800200 */
[----:B------:R-:W-:Y:S02]  /*64c0*/  SEL R104, R104, 0x5, !P1 ;  /* 0x0000000568687807 */ /* 0x000fe40004800000 */
[----:B0-----:R-:W-:-:S06]  /*64d0*/  LOP3.LUT R108, R108, 0x1, RZ, 0xc0, !PT ;  /* 0x000000016c6c7812 */ /* 0x001fcc00078ec0ff */
[----:B------:R-:W-:Y:S02]  /*64e0*/  @P1 PRMT R106, R105, 0x1054, R106 ;  /* 0x00001054696a1816 */ /* 0x000fe4000000006a */
[----:B------:R-:W-:Y:S02]  /*64f0*/  ISETP.NE.U32.AND P3, PT, R108, 0x1, PT ;  /* 0x000000016c00780c */ /* 0x000fe40003f65070 */
[----:B------:R-:W-:Y:S01]  /*6500*/  ISETP.NE.AND P1, PT, R100, 0x8, PT ;  /* 0x000000086400780c */ /* 0x000fe20003f25270 */
[----:B------:R-:W-:Y:S02]  /*6510*/  HSETP2.LTU.AND P2, PT, |R107|.H0_H0, |R106|.H0_H0, PT ;  /* 0x6000006a6b007234 */ /* 0x000fe40003f49a00 */
[----:B------:R-:W-:-:S03]  /*6520*/  HMNMX2 R107, |R106|, |R107|.H0_H0, PT ;  /* 0x6000006b6a6b7240 */ /* 0x000fc60003800200 */
[----:B------:R-:W-:-:S05]  /*6530*/  SEL R104, R104, 0x6, !P2 ;  /* 0x0000000668687807 */ /* 0x000fca0005000000 */
[----:B------:R-:W-:-:S03]  /*6540*/  IMAD.SHL.U32 R105, R104, 0x2, RZ ;  /* 0x0000000268697824 */ /* 0x000fc600078e00ff */
[----:B------:R-:W-:Y:S02]  /*6550*/  @P2 PRMT R107, R106, 0x1054, R107 ;  /* 0x000010546a6b2816 */ /* 0x000fe4000000006b */
[----:B------:R-:W-:Y:S02]  /*6560*/  SEL R106, R91, 0x28a028a, P3 ;  /* 0x028a028a5b6a7807 */ /* 0x000fe40001800000 */
[----:B------:R-:W-:Y:S01]  /*6570*/  SHF.L.U32 R105, R92, R105, RZ ;  /* 0x000000695c697219 */ /* 0x000fe200000006ff */
[----:B------:R-:W-:Y:S01]  /*6580*/  HMUL2 R107, R107, c[0x0] [0x180] ;  /* 0x000060006b6b7a32 */ /* 0x000fe20000000000 */
                                                                                                 /* 0x4040006a6a6a7241 */
                                                                                                 /* 0x000fc8000000004f */
[----:B------:R-:W-:Y:S01]  /*65a0*/  HMNMX2 R79, |R107|, 65504, 65504, PT ;  /* 0x7bff7bff6b4f7840 */ /* 0x000fe20003800200 */
[----:B------:R-:W-:-:S04]  /*65b0*/  LOP3.LUT R106, R105, R106, RZ, 0xfc, !PT ;  /* 0x0000006a696a7212 */ /* 0x000fc800078efcff */
[----:B------:R-:W-:-:S04]  /*65c0*/  LOP3.LUT R105, R79, 0x80008000, RZ, 0xfc, !PT ;  /* 0x800080004f697812 */ /* 0x000fc800078efcff */
                                                                                                 /* 0x000000694f6b7241 */
                                                                                                 /* 0x1c0fe4000000006a */
                                                                                                 /* 0x000000694f6c7241 */
                                                                                                 /* 0x1c0fe4000000806a */
                                                                                                 /* 0x000000694f697241 */
                                                                                                 /* 0x000fe4000001006a */
[----:B------:R-:W-:Y:S01]  /*6600*/  HFMA2.MMA R107, R110, 1, 1, R107 ;  /* 0x3c003c006e6b7835 */ /* 0x000fe2000000006b */
[----:B------:R-:W-:-:S03]  /*6610*/  HADD2 R108, R111, R108 ;  /* 0x0000006c6f6c7230 */ /* 0x000fc60000000000 */
[----:B------:R-:W-:Y:S02]  /*6620*/  HFMA2.MMA R80, R80, 1, 1, R105 ;  /* 0x3c003c0050507835 */ /* 0x000fe40000000069 */
[----:B------:R-:W-:Y:S01]  /*6630*/  PRMT R0, R108, 0x7610, R0 ;  /* 0x000076106c007816 */ /* 0x000fe20000000000 */
[----:B------:R0:W-:Y:S01]  /*6640*/  STS.U16 [R99], R107 ;  /* 0x0000006b63007388 */ /* 0x0001e20000000400 */
[----:B------:R-:W-:Y:S02]  /*6650*/  SHF.R.U32.HI R108, RZ, 0x10, R108 ;  /* 0x00000010ff6c7819 */ /* 0x000fe4000001166c */
[----:B------:R-:W-:-:S04]  /*6660*/  SHF.R.U32.HI R110, RZ, 0x10, R107 ;  /* 0x00000010ff6e7819 */ /* 0x000fc8000001166b */
[----:B------:R-:W-:Y:S01]  /*6670*/  PRMT R105, R80, 0x7610, R105 ;  /* 0x0000761050697816 */ /* 0x000fe20000000069 */
[----:B------:R-:W-:Y:S01]  /*6680*/  STS.U16 [R95], R110 ;  /* 0x0000006e5f007388 */ /* 0x000fe20000000400 */
[----:B------:R-:W-:Y:S01]  /*6690*/  SHF.R.U32.HI R112, RZ, 0x10, R80 ;  /* 0x00000010ff707819 */ /* 0x000fe20000011650 */
[----:B0-----:R-:W-:Y:S02]  /*66a0*/  IMAD.SHL.U32 R99, R104, 0x8000000, RZ ;  /* 0x0800000068637824 */ /* 0x001fe400078e00ff */
[----:B------:R-:W-:Y:S03]  /*66b0*/  STS.U16 [R97], R0 ;  /* 0x0000000061007388 */ /* 0x000fe60000000400 */
        /* <DEDUP_REMOVED lines=10> */
                                                                                                 /* 0x000000724d6c7241 */
                                                                                                 /* 0x1c0fe2000000004e */
[----:B------:R-:W-:Y:S01]  /*6770*/  HFMA2 R95, -R95, c[0x0] [0x190].H0_H0, R97 ;  /* 0x200064005f5f7a31 */ /* 0x000fe20000000161 */
                                                                                                 /* 0x000000724d6e7241 */
                                                                                                 /* 0x1c0fe2000001004e */
[----:B------:R-:W-:Y:S01]  /*6790*/  HADD2 R101, R129.H0_H0, c[0x0] [0x390] ;  /* 0x0000e40081657630 */ /* 0x000fe20000000800 */
                                                                                                 /* 0x000000724d737241 */
                                                                                                 /* 0x000fe2000001804e */
        /* <DEDUP_REMOVED lines=17> */
                                                                                                 /* 0x000000724d697241 */
                                                                                                 /* 0x0c0fe4000000804e */
[----:B-1----:R-:W-:Y:S01]  /*68d0*/  PRMT R106, R106, 0x5410, R107 ;  /* 0x000054106a6a7816 */ /* 0x002fe2000000006b */
[----:B------:R-:W-:Y:S01]  /*68e0*/  HADD2 R107, R129.H0_H0, c[0x0] [0x3a0] ;  /* 0x0000e800816b7630 */ /* 0x000fe20000000800 */
[----:B------:R-:W-:Y:S02]  /*68f0*/  PRMT R103, R104, 0x5410, RZ ;  /* 0x0000541068677816 */ /* 0x000fe400000000ff */
[----:B------:R-:W-:Y:S01]  /*6900*/  SHF.R.U32.HI R104, RZ, 0x10, R104 ;  /* 0x00000010ff687819 */ /* 0x000fe20000011668 */
[----:B------:R-:W-:Y:S01]  /*6910*/  HADD2 R105, R106, -R105 ;  /* 0x800000696a697230 */ /* 0x000fe20000000000 */
                                                                                                 /* 0x000000724d4d7241 */
                                                                                                 /* 0x000fe2000002004e */
        /* <DEDUP_REMOVED lines=13> */
[----:B------:R-:W-:Y:S02]  /*6a00*/  HFMA2 R106, -R106, c[0x0] [0x190].H0_H0, R107 ;  /* 0x200064006a6a7a31 */ /* 0x000fe4000000016b */
        /* <DEDUP_REMOVED lines=11> */
[----:B------:R-:W-:-:S03]  /*6ac0*/  HFMA2 R109, -R109, c[0x0] [0x190].H0_H0, R110 ;  /* 0x200064006d6d7a31 */ /* 0x000fc6000000016e */
        /* <DEDUP_REMOVED lines=10> */
[----:B0-----:R-:W-:Y:S02]  /*6b70*/  PRMT R112, R111, 0x5410, R112 ;  /* 0x000054106f707816 */ /* 0x001fe40000000070 */
[----:B------:R-:W-:-:S08]  /*6b80*/  SEL R111, RZ, 0x1, P2 ;  /* 0x00000001ff6f7807 */ /* 0x000fd00001000000 */
[----:B------:R-:W-:Y:S01]  /*6b90*/  @P3 PRMT R118, R117, 0x1054, R118 ;  /* 0x0000105475763816 */ /* 0x000fe20000000076 */
[----:B------:R-:W-:Y:S01]  /*6ba0*/  HFMA2.MMA R115, R112, 1, 1, -R115 ;  /* 0x3c003c0070737835 */ /* 0x000fe20000100073 */
[----:B------:R-:W-:-:S04]  /*6bb0*/  SEL R111, R111, 0x2, !P6 ;  /* 0x000000026f6f7807 */ /* 0x000fc80007000000 */
[----:B------:R-:W-:-:S04]  /*6bc0*/  SEL R111, R111, 0x3, !P5 ;  /* 0x000000036f6f7807 */ /* 0x000fc80006800000 */
[----:B------:R-:W-:Y:S01]  /*6bd0*/  SEL R111, R111, 0x4, !P4 ;  /* 0x000000046f6f7807 */ /* 0x000fe20006000000 */
[----:B------:R-:W-:Y:S02]  /*6be0*/  HSETP2.LTU.AND P1, PT, |R115|.H0_H0, |R118|.H0_H0, PT ;  /* 0x6000007673007234 */ /* 0x000fe40003f29a00 */
[----:B------:R-:W-:Y:S01]  /*6bf0*/  HMNMX2 R112, |R118|, |R115|.H0_H0, PT ;  /* 0x6000007376707240 */ /* 0x000fe20003800200 */
[----:B------:R-:W-:-:S04]  /*6c00*/  SEL R111, R111, 0x5, !P3 ;  /* 0x000000056f6f7807 */ /* 0x000fc80005800000 */
[----:B------:R-:W-:-:S06]  /*6c10*/  SEL R111, R111, 0x6, !P1 ;  /* 0x000000066f6f7807 */ /* 0x000fcc0004800000 */
[----:B------:R-:W-:Y:S02]  /*6c20*/  @P1 PRMT R112, R118, 0x1054, R112 ;  /* 0x0000105476701816 */ /* 0x000fe40000000070 */
[----:B-1----:R-:W-:-:S03]  /*6c30*/  PRMT R78, R113, 0x5410, R110 ;  /* 0x00005410714e7816 */ /* 0x002fc6000000006e */
[----:B------:R-:W-:Y:S02]  /*6c40*/  HSETP2.LTU.AND P2, PT, |R115|.H1_H1, |R112|.H0_H0, PT ;  /* 0x6000007073007234 */ /* 0x000fe40003f49e00 */
[----:B------:R-:W-:Y:S02]  /*6c50*/  HMNMX2 R113, |R112|, |R115|.H1_H1, PT ;  /* 0x7000007370717240 */ /* 0x000fe40003800200 */
[----:B------:R-:W-:Y:S01]  /*6c60*/  HADD2 R78, R78, -R77 ;  /* 0x8000004d4e4e7230 */ /* 0x000fe20000000000 */
[----:B------:R-:W-:Y:S02]  /*6c70*/  PRMT R77, R108, 0xfdb9, R115 ;  /* 0x0000fdb96c4d7816 */ /* 0x000fe40000000073 */
[----:B------:R-:W-:Y:S02]  /*6c80*/  SEL R111, R111, 0x7, !P2 ;  /* 0x000000076f6f7807 */ /* 0x000fe40005000000 */
[----:B------:R-:W-:Y:S01]  /*6c90*/  PRMT R110, R78, 0xfdb9, R1 ;  /* 0x0000fdb94e6e7816 */ /* 0x000fe20000000001 */
[----:B------:R-:W-:-:S03]  /*6ca0*/  IDP.4A.S8.S8 R77, R77, c[0x2][0x0], RZ ;  /* 0x008000004d4d7a26 */ /* 0x000fc600000006ff */
[----:B------:R-:W-:Y:S01]  /*6cb0*/  @P2 PRMT R113, R112, 0x1054, R113 ;  /* 0x0000105470712816 */ /* 0x000fe20000000071 */
[----:B------:R-:W-:Y:S02]  /*6cc0*/  IDP.4A.S8.S8 R110, R110, c[0x2][0xc], RZ ;  /* 0x008003006e6e7a26 */ /* 0x000fe400000006ff */
[----:B------:R-:W-:Y:S02]  /*6cd0*/  IMAD R77, R77, 0x10, R116 ;  /* 0x000000104d4d7824 */ /* 0x000fe400078e0274 */
[----:B------:R-:W-:Y:S02]  /*6ce0*/  HSETP2.LTU.AND P6, PT, |R78|.H0_H0, |R113|.H0_H0, PT ;  /* 0x600000714e007234 */ /* 0x000fe40003fc9a00 */
[----:B------:R-:W-:Y:S01]  /*6cf0*/  IMAD R112, R110, 0x100, R77 ;  /* 0x000001006e707824 */ /* 0x000fe200078e024d */
[----:B------:R-:W-:Y:S02]  /*6d00*/  HMNMX2 R77, |R113|, |R78|.H0_H0, PT ;  /* 0x6000004e714d7240 */ /* 0x000fe40003800200 */
[----:B------:R-:W-:Y:S01]  /*6d10*/  SEL R111, R111, 0x8, !P6 ;  /* 0x000000086f6f7807 */ /* 0x000fe20007000000 */
[----:B------:R-:W0:Y:S07]  /*6d20*/  POPC R110, R112 ;  /* 0x00000070006e7309 */ /* 0x000e2e0000000000 */
[----:B------:R-:W-:-:S05]  /*6d30*/  @P6 PRMT R77, R113, 0x1054, R77 ;  /* 0x00001054714d6816 */ /* 0x000fca000000004d */
[----:B------:R-:W-:Y:S01]  /*6d40*/  HSETP2.LTU.AND P3, PT, |R78|.H1_H1, |R77|.H0_H0, PT ;  /* 0x6000004d4e007234 */ /* 0x000fe20003f69e00 */
[----:B0-----:R-:W-:Y:S01]  /*6d50*/  LOP3.LUT R113, R110, 0x1, RZ, 0xc0, !PT ;  /* 0x000000016e717812 */ /* 0x001fe200078ec0ff */
[----:B------:R-:W-:-:S03]  /*6d60*/  HMNMX2 R110, |R77|, |R78|.H1_H1, PT ;  /* 0x7000004e4d6e7240 */ /* 0x000fc60003800200 */
[----:B------:R-:W-:Y:S02]  /*6d70*/  SEL R111, R111, 0x9, !P3 ;  /* 0x000000096f6f7807 */ /* 0x000fe40005800000 */
[----:B------:R-:W-:-:S03]  /*6d80*/  ISETP.NE.U32.AND P1, PT, R113, 0x1, PT ;  /* 0x000000017100780c */ /* 0x000fc60003f25070 */
[----:B------:R-:W-:Y:S01]  /*6d90*/  IMAD.SHL.U32 R117, R111, 0x2, RZ ;  /* 0x000000026f757824 */ /* 0x000fe200078e00ff */
[----:B------:R-:W-:Y:S01]  /*6da0*/  SEL R113, R91, 0x28a028a, P1 ;  /* 0x028a028a5b717807 */ /* 0x000fe20000800000 */
[----:B------:R-:W-:Y:S01]  /*6db0*/  IMAD.SHL.U32 R111, R111, 0x8000000, RZ ;  /* 0x080000006f6f7824 */ /* 0x000fe200078e00ff */
[----:B------:R-:W-:Y:S02]  /*6dc0*/  @P3 PRMT R110, R77, 0x1054, R110 ;  /* 0x000010544d6e3816 */ /* 0x000fe4000000006e */
                                                                                                 /* 0x4040007171707241 */
                                                                                                 /* 0x000fe40000000070 */
[----:B------:R-:W-:Y:S01]  /*6de0*/  SHF.L.U32 R117, R92, R117, RZ ;  /* 0x000000755c757219 */ /* 0x000fe200000006ff */
[----:B------:R-:W-:Y:S01]  /*6df0*/  HMUL2 R77, R110, c[0x0] [0x180] ;  /* 0x000060006e4d7a32 */ /* 0x000fe20000000000 */
[----:B------:R-:W-:Y:S02]  /*6e00*/  ISETP.NE.AND P1, PT, R100, 0x9, PT ;  /* 0x000000096400780c */ /* 0x000fe40003f25270 */
[----:B------:R-:W-:-:S02]  /*6e10*/  LOP3.LUT R112, R117, R112, RZ, 0xfc, !PT ;  /* 0x0000007075707212 */ /* 0x000fc400078efcff */
[----:B------:R-:W-:-:S05]  /*6e20*/  HMNMX2 R77, |R77|, 65504, 65504, PT ;  /* 0x7bff7bff4d4d7840 */ /* 0x000fca0003800200 */
[----:B------:R-:W-:-:S04]  /*6e30*/  LOP3.LUT R110, R77, 0x80008000, RZ, 0xfc, !PT ;  /* 0x800080004d6e7812 */ /* 0x000fc800078efcff */
                                                                                                 /* 0x0000006e4d717241 */
                                                                                                 /* 0x1c0fe40000000070 */
                                                                                                 /* 0x0000006e4d757241 */
                                                                                                 /* 0x1c0fe40000010070 */
                                                                                                 /* 0x0000006e4d727241 */
                                                                                                 /* 0x1c0fe40000008070 */
[----:B------:R-:W-:Y:S01]  /*6e70*/  HFMA2.MMA R102, R102, 1, 1, R113 ;  /* 0x3c003c0066667835 */ /* 0x000fe20000000071 */
                                                                                                 /* 0x0000006e4d747241 */
                                                                                                 /* 0x1c0fe20000018070 */
[----:B------:R-:W-:Y:S01]  /*6e90*/  HFMA2.MMA R108, R108, 1, 1, R117 ;  /* 0x3c003c006c6c7835 */ /* 0x000fe20000000075 */
[----:B------:R-:W-:Y:S01]  /*6ea0*/  HADD2 R114, R105, R114 ;  /* 0x0000007269727230 */ /* 0x000fe20000000000 */
                                                                                                 /* 0x0000006e4d697241 */
                                                                                                 /* 0x000fc40000020070 */
        /* <DEDUP_REMOVED lines=26> */
                                                                                                 /* 0x000000714b6c7241 */
                                                                                                 /* 0x1c0fe2000000004c */
[----:B------:R-:W-:Y:S01]  /*7070*/  HFMA2 R95, -R95, c[0x0] [0x190].H0_H0, R97 ;  /* 0x200064005f5f7a31 */ /* 0x000fe20000000161 */
                                                                                                 /* 0x000000714b727241 */
                                                                                                 /* 0x000fe2000001004c */
        /* <DEDUP_REMOVED lines=21> */
                                                                                                 /* 0x000000714b697241 */
                                                                                                 /* 0x1c0fe2000000804c */
[----:B------:R-:W-:Y:S01]  /*71f0*/  LDS.U16 R110, [R103] ;  /* 0x00000000676e7984 */ /* 0x000fe20000000400 */
[----:B-1----:R-:W-:Y:S01]  /*7200*/  PRMT R106, R106, 0x5410, R107 ;  /* 0x000054106a6a7816 */ /* 0x002fe2000000006b */
[----:B------:R-:W-:Y:S01]  /*7210*/  HADD2 R107, R129.H0_H0, c[0x0] [0x3c8] ;  /* 0x0000f200816b7630 */ /* 0x000fe20000000800 */
                                                                                                 /* 0x000000714b4b7241 */
                                                                                                 /* 0x000fe2000001804c */
        /* <DEDUP_REMOVED lines=61> */
                                                                                                 /* 0x4040006e6e6d7241 */
                                                                                                 /* 0x000fe4000000006d */
        /* <DEDUP_REMOVED lines=9> */
                                                                                                 /* 0x0000006d4b6f7241 */
                                                                                                 /* 0x1c0fe4000000006e */
                                                                                                 /* 0x0000006d4b707241 */
                                                                                                 /* 0x000fc8000000806e */
[----:B------:R-:W-:Y:S01]  /*76c0*/  HFMA2.MMA R102, R102, 1, 1, R111 ;  /* 0x3c003c0066667835 */ /* 0x000fe2000000006f */
                                                                                                 /* 0x0000006d4b6f7241 */
                                                                                                 /* 0x1c0fe2000001006e */
[----:B------:R-:W-:Y:S01]  /*76e0*/  HADD2 R105, R105, R112 ;  /* 0x0000007069697230 */ /* 0x000fe20000000000 */
                                                                                                 /* 0x0000006d4b6d7241 */
                                                                                                 /* 0x000fc8000001806e */
        /* <DEDUP_REMOVED lines=25> */
                                                                                                 /* 0x0000006c496d7241 */
                                                                                                 /* 0x000fe2000000004a */
        /* <DEDUP_REMOVED lines=22> */
                                                                                                 /* 0x0000006c496d7241 */
                                                                                                 /* 0x1c0fe2000000804a */
[----:B------:R-:W-:Y:S01]  /*7a10*/  HSET2.BF.LE.AND R104, R130.H0_H0, c[0x0] [0x3f0], PT ;  /* 0x0000fc0082687633 */ /* 0x000fe20003803880 */
[----:B-1----:R-:W-:Y:S02]  /*7a20*/  PRMT R106, R106, 0x5410, R107 ;  /* 0x000054106a6a7816 */ /* 0x002fe4000000006b */
                                                                                                 /* 0x0000006c49497241 */
                                                                                                 /* 0x000fe4000001004a */
        /* <DEDUP_REMOVED lines=47> */
                                                                                                 /* 0x4040006a6a6a7241 */
                                                                                                 /* 0x000fc80000000049 */
[----:B------:R-:W-:Y:S01]  /*7d40*/  HMNMX2 R73, |R107|, 65504, 65504, PT ;  /* 0x7bff7bff6b497840 */ /* 0x000fe20003800200 */
[----:B------:R-:W-:-:S04]  /*7d50*/  LOP3.LUT R106, R105, R106, RZ, 0xfc, !PT ;  /* 0x0000006a696a7212 */ /* 0x000fc800078efcff */
[----:B------:R-:W-:-:S04]  /*7d60*/  LOP3.LUT R105, R73, 0x80008000, RZ, 0xfc, !PT ;  /* 0x8000800049697812 */ /* 0x000fc800078efcff */
                                                                                                 /* 0x00000069496b7241 */
                                                                                                 /* 0x1c0fe4000000006a */
                                                                                                 /* 0x00000069496c7241 */
                                                                                                 /* 0x1c0fe4000000806a */
                                                                                                 /* 0x0000006949697241 */
                                                                                                 /* 0x000fe4000001006a */
        /* <DEDUP_REMOVED lines=22> */
                                                                                                 /* 0x0000006d476c7241 */
                                                                                                 /* 0x1c0fe20000000048 */
[----:B------:R-:W-:Y:S01]  /*7f10*/  HFMA2 R95, -R95, c[0x0] [0x190].H0_H0, R97 ;  /* 0x200064005f5f7a31 */ /* 0x000fe20000000161 */
                                                                                                 /* 0x0000006d476e7241 */
                                                                                                 /* 0x000fe20000010048 */
        /* <DEDUP_REMOVED lines=19> */
                                                                                                 /* 0x0000006d47687241 */
                                                                                                 /* 0x1c0fe40000008048 */
                                                                                                 /* 0x0000006d47477241 */
                                                                                                 /* 0x000fe40000018048 */
        /* <DEDUP_REMOVED lines=57> */
                                                                                                 /* 0x4040006c6c6c7241 */
                                                                                                 /* 0x000fe20000000071 */
[----:B------:R-:W-:Y:S02]  /*8420*/  IMAD.SHL.U32 R105, R105, 0x8000000, RZ ;  /* 0x0800000069697824 */ /* 0x000fe400078e00ff */
[----:B------:R-:W-:Y:S01]  /*8430*/  HMUL2 R71, R106, c[0x0] [0x180] ;  /* 0x000060006a477a32 */ /* 0x000fe20000000000 */
[----:B------:R-:W-:-:S04]  /*8440*/  SHF.L.U32 R107, R92, R107, RZ ;  /* 0x0000006b5c6b7219 */ /* 0x000fc800000006ff */
[----:B------:R-:W-:Y:S01]  /*8450*/  HMNMX2 R71, |R71|, 65504, 65504, PT ;  /* 0x7bff7bff47477840 */ /* 0x000fe20003800200 */
[----:B------:R-:W-:-:S04]  /*8460*/  LOP3.LUT R108, R107, R108, RZ, 0xfc, !PT ;  /* 0x0000006c6b6c7212 */ /* 0x000fc800078efcff */
[----:B------:R-:W-:-:S04]  /*8470*/  LOP3.LUT R106, R71, 0x80008000, RZ, 0xfc, !PT ;  /* 0x80008000476a7812 */ /* 0x000fc800078efcff */
                                                                                                 /* 0x0000006a47727241 */
                                                                                                 /* 0x1c0fe4000000006c */
                                                                                                 /* 0x0000006a476d7241 */
                                                                                                 /* 0x1c0fe4000001006c */
                                                                                                 /* 0x0000006a476b7241 */
                                                                                                 /* 0x1c0fe4000000806c */
[----:B------:R-:W-:Y:S02]  /*84b0*/  HFMA2.MMA R111, R111, 1, 1, R114 ;  /* 0x3c003c006f6f7835 */ /* 0x000fe40000000072 */
[----:B------:R-:W-:Y:S01]  /*84c0*/  HFMA2.MMA R109, R110, 1, 1, R109 ;  /* 0x3c003c006e6d7835 */ /* 0x000fe2000000006d */
[----:B------:R-:W-:Y:S01]  /*84d0*/  HADD2 R112, R112, R107 ;  /* 0x0000006b70707230 */ /* 0x000fe20000000000 */
                                                                                                 /* 0x0000006a476b7241 */
                                                                                                 /* 0x000fca000001806c */
        /* <DEDUP_REMOVED lines=21> */
                                                                                                 /* 0x0000006c456d7241 */
                                                                                                 /* 0x000fe20000000046 */
        /* <DEDUP_REMOVED lines=22> */
                                                                                                 /* 0x0000006c456d7241 */
                                                                                                 /* 0x1c0fe20000008046 */
[----:B------:R-:W-:Y:S01]  /*87c0*/  HSET2.BF.LE.AND R104, R130.H0_H0, c[0x0] [0x430], PT ;  /* 0x00010c0082687633 */ /* 0x000fe20003803880 */
[----:B-1----:R-:W-:Y:S02]  /*87d0*/  PRMT R106, R106, 0x5410, R107 ;  /* 0x000054106a6a7816 */ /* 0x002fe4000000006b */
                                                                                                 /* 0x0000006c45457241 */
                                                                                                 /* 0x000fe40000010046 */
        /* <DEDUP_REMOVED lines=47> */
                                                                                                 /* 0x4040006a6a6a7241 */
                                                                                                 /* 0x000fc80000000045 */
[----:B------:R-:W-:Y:S01]  /*8af0*/  HMNMX2 R69, |R107|, 65504, 65504, PT ;  /* 0x7bff7bff6b457840 */ /* 0x000fe20003800200 */
[----:B------:R-:W-:-:S04]  /*8b00*/  LOP3.LUT R106, R105, R106, RZ, 0xfc, !PT ;  /* 0x0000006a696a7212 */ /* 0x000fc800078efcff */
[----:B------:R-:W-:-:S04]  /*8b10*/  LOP3.LUT R105, R69, 0x80008000, RZ, 0xfc, !PT ;  /* 0x8000800045697812 */ /* 0x000fc800078efcff */
                                                                                                 /* 0x00000069456b7241 */
                                                                                                 /* 0x1c0fe4000000006a */
                                                                                                 /* 0x00000069456c7241 */
                                                                                                 /* 0x1c0fe4000000806a */
                                                                                                 /* 0x0000006945697241 */
                                                                                                 /* 0x000fe4000001006a */
        /* <DEDUP_REMOVED lines=22> */
                                                                                                 /* 0x0000006c436d7241 */
                                                                                                 /* 0x000fe20000000044 */
        /* <DEDUP_REMOVED lines=21> */
                                                                                                 /* 0x0000006c43697241 */
                                                                                                 /* 0x1c0fe40000008044 */
                                                                                                 /* 0x0000006c43437241 */
                                                                                                 /* 0x000fe40000010044 */
        /* <DEDUP_REMOVED lines=21> */
[----:B------:R-:W-:Y:S01]  /*8f80*/  HMNMX2 R105, |R103|, |R68|.H0_H0, PT ;  /* 0x6000004467697240 */ /* 0x000fe20003800200 */
[----:B------:R-:W-:Y:S02]  /*8f90*/  SEL R67, RZ, 0x1, P1 ;  /* 0x00000001ff437807 */ /* 0x000fe40000800000 */
[----:B------:R-:W-:Y:S02]  /*8fa0*/  IMAD R104, R104, 0x10, R107 ;  /* 0x0000001068687824 */ /* 0x000fe400078e026b */
[----:B------:R-:W-:Y:S02]  /*8fb0*/  SEL R67, R67, 0x2, !P2 ;  /* 0x0000000243437807 */ /* 0x000fe40005000000 */
[----:B------:R-:W0:Y:S02]  /*8fc0*/  POPC R107, R104 ;  /* 0x00000068006b7309 */ /* 0x000e240000000000 */
[----:B------:R-:W-:-:S02]  /*8fd0*/  SEL R67, R67, 0x3, !P3 ;  /* 0x0000000343437807 */ /* 0x000fc40005800000 */
[----:B------:R-:W-:Y:S02]  /*8fe0*/  @P4 PRMT R105, R103, 0x1054, R105 ;  /* 0x0000105467694816 */ /* 0x000fe40000000069 */
[----:B------:R-:W-:-:S03]  /*8ff0*/  SEL R67, R67, 0x4, !P4 ;  /* 0x0000000443437807 */ /* 0x000fc60006000000 */
[----:B------:R-:W-:Y:S02]  /*9000*/  HSETP2.LTU.AND P1, PT, |R68|.H1_H1, |R105|.H0_H0, PT ;  /* 0x6000006944007234 */ /* 0x000fe40003f29e00 */
[----:B------:R-:W-:-:S03]  /*9010*/  HMNMX2 R108, |R105|, |R68|.H1_H1, PT ;  /* 0x70000044696c7240 */ /* 0x000fc60003800200 */
[----:B------:R-:W-:Y:S02]  /*9020*/  SEL R103, R67, 0x5, !P1 ;  /* 0x0000000543677807 */ /* 0x000fe40004800000 */
[----:B0-----:R-:W-:-:S04]  /*9030*/  LOP3.LUT R107, R107, 0x1, RZ, 0xc0, !PT ;  /* 0x000000016b6b7812 */ /* 0x001fc800078ec0ff */
[----:B------:R-:W-:Y:S01]  /*9040*/  ISETP.NE.U32.AND P2, PT, R107, 0x1, PT ;  /* 0x000000016b00780c */ /* 0x000fe20003f45070 */
[----:B------:R-:W-:Y:S01]  /*9050*/  IMAD.SHL.U32 R107, R103, 0x2, RZ ;  /* 0x00000002676b7824 */ /* 0x000fe200078e00ff */
[----:B------:R-:W-:Y:S01]  /*9060*/  @P1 PRMT R108, R105, 0x1054, R108 ;  /* 0x00001054696c1816 */ /* 0x000fe2000000006c */
[----:B------:R-:W-:Y:S01]  /*9070*/  IMAD.SHL.U32 R103, R103, 0x8000000, RZ ;  /* 0x0800000067677824 */ /* 0x000fe200078e00ff */
[----:B------:R-:W-:Y:S02]  /*9080*/  SEL R105, R91, 0x28a028a, P2 ;  /* 0x028a028a5b697807 */ /* 0x000fe40001000000 */
[----:B------:R-:W-:Y:S01]  /*9090*/  SHF.L.U32 R107, R92, R107, RZ ;  /* 0x0000006b5c6b7219 */ /* 0x000fe200000006ff */
[----:B------:R-:W-:Y:S01]  /*90a0*/  HMUL2 R67, R108, c[0x0] [0x180] ;  /* 0x000060006c437a32 */ /* 0x000fe20000000000 */
                                                                                                 /* 0x4040006969687241 */
                                                                                                 /* 0x000fe40000000068 */
[----:B------:R-:W-:-:S02]  /*90c0*/  ISETP.NE.AND P1, PT, R100, 0xe, PT ;  /* 0x0000000e6400780c */ /* 0x000fc40003f25270 */
[----:B------:R-:W-:Y:S01]  /*90d0*/  HMNMX2 R67, |R67|, 65504, 65504, PT ;  /* 0x7bff7bff43437840 */ /* 0x000fe20003800200 */
[----:B------:R-:W-:-:S04]  /*90e0*/  LOP3.LUT R104, R107, R104, RZ, 0xfc, !PT ;  /* 0x000000686b687212 */ /* 0x000fc800078efcff */
[----:B------:R-:W-:-:S04]  /*90f0*/  LOP3.LUT R105, R67, 0x80008000, RZ, 0xfc, !PT ;  /* 0x8000800043697812 */ /* 0x000fc800078efcff */
                                                                                                 /* 0x00000069436b7241 */
                                                                                                 /* 0x1c0fe40000008068 */
                                                                                                 /* 0x00000069436c7241 */
                                                                                                 /* 0x1c0fe40000000068 */
                                                                                                 /* 0x0000006943697241 */
                                                                                                 /* 0x100fe40000010068 */
[----:B------:R-:W-:Y:S01]  /*9130*/  HFMA2.MMA R106, R106, 1, 1, R107 ;  /* 0x3c003c006a6a7835 */ /* 0x000fe2000000006b */
[----:B------:R-:W-:Y:S02]  /*9140*/  HADD2 R108, R109, R108 ;  /* 0x0000006c6d6c7230 */ /* 0x000fe40000000000 */
[----:B------:R-:W-:Y:S01]  /*9150*/  HADD2 R105, R68.H0_H0, R105.H0_H0 ;  /* 0x2000006944697230 */ /* 0x000fe20000000800 */
[----:B------:R-:W-:-:S02]  /*9160*/  LOP3.LUT R68, R103, 0xf8000000, R104, 0xe2, !PT ;  /* 0xf800000067447812 */ /* 0x000fc400078ee268 */
[----:B------:R-:W-:Y:S02]  /*9170*/  PRMT R0, R108, 0x7610, R0 ;  /* 0x000076106c007816 */ /* 0x000fe40000000000 */
[----:B------:R-:W-:Y:S02]  /*9180*/  SHF.R.U32.HI R108, RZ, 0x10, R108 ;  /* 0x00000010ff6c7819 */ /* 0x000fe4000001166c */
        /* <DEDUP_REMOVED lines=13> */
                                                                                                 /* 0x0000006c416d7241 */
                                                                                                 /* 0x000fe20000000042 */
        /* <DEDUP_REMOVED lines=22> */
                                                                                                 /* 0x0000006c416d7241 */
                                                                                                 /* 0x1c0fe20000008042 */
[----:B------:R-:W-:Y:S01]  /*93e0*/  HSET2.BF.LE.AND R104, R130.H0_H0, c[0x0] [0x468], PT ;  /* 0x00011a0082687633 */ /* 0x000fe20003803880 */
[----:B-1----:R-:W-:Y:S02]  /*93f0*/  PRMT R106, R106, 0x5410, R107 ;  /* 0x000054106a6a7816 */ /* 0x002fe4000000006b */
                                                                                                 /* 0x0000006c41417241 */
                                                                                                 /* 0x000fe40000010042 */
        /* <DEDUP_REMOVED lines=47> */
                                                                                                 /* 0x4040006a6a6a7241 */
                                                                                                 /* 0x000fc80000000041 */
[----:B------:R-:W-:Y:S01]  /*9710*/  HMNMX2 R65, |R107|, 65504, 65504, PT ;  /* 0x7bff7bff6b417840 */ /* 0x000fe20003800200 */
[----:B------:R-:W-:-:S04]  /*9720*/  LOP3.LUT R106, R105, R106, RZ, 0xfc, !PT ;  /* 0x0000006a696a7212 */ /* 0x000fc800078efcff */
[----:B------:R-:W-:-:S04]  /*9730*/  LOP3.LUT R105, R65, 0x80008000, RZ, 0xfc, !PT ;  /* 0x8000800041697812 */ /* 0x000fc800078efcff */
                                                                                                 /* 0x00000069416b7241 */
                                                                                                 /* 0x1c0fe4000000006a */
                                                                                                 /* 0x00000069416c7241 */
                                                                                                 /* 0x1c0fe4000000806a */
                                                                                                 /* 0x0000006941697241 */
                                                                                                 /* 0x000fe4000001006a */
        /* <DEDUP_REMOVED lines=22> */
                                                                                                 /* 0x0000006c3f6d7241 */
                                                                                                 /* 0x000fe20000000040 */
        /* <DEDUP_REMOVED lines=22> */
                                                                                                 /* 0x0000006c3f6d7241 */
                                                                                                 /* 0x1c0fe20000008040 */
[----:B------:R-:W-:Y:S01]  /*9a50*/  HSET2.BF.LE.AND R104, R130.H0_H0, c[0x0] [0x488], PT ;  /* 0x0001220082687633 */ /* 0x000fe20003803880 */
[----:B-1----:R-:W-:Y:S02]  /*9a60*/  PRMT R106, R106, 0x5410, R107 ;  /* 0x000054106a6a7816 */ /* 0x002fe4000000006b */
                                                                                                 /* 0x0000006c3f3f7241 */
                                                                                                 /* 0x000fe40000010040 */
        /* <DEDUP_REMOVED lines=47> */
                                                                                                 /* 0x4040006a6a6a7241 */
                                                                                                 /* 0x000fc8000000003f */
[----:B------:R-:W-:Y:S01]  /*9d80*/  HMNMX2 R63, |R107|, 65504, 65504, PT ;  /* 0x7bff7bff6b3f7840 */ /* 0x000fe20003800200 */
[----:B------:R-:W-:-:S04]  /*9d90*/  LOP3.LUT R106, R105, R106, RZ, 0xfc, !PT ;  /* 0x0000006a696a7212 */ /* 0x000fc800078efcff */
[----:B------:R-:W-:-:S04]  /*9da0*/  LOP3.LUT R105, R63, 0x80008000, RZ, 0xfc, !PT ;  /* 0x800080003f697812 */ /* 0x000fc800078efcff */
                                                                                                 /* 0x000000693f6b7241 */
                                                                                                 /* 0x1c0fe4000000006a */
                                                                                                 /* 0x000000693f6c7241 */
                                                                                                 /* 0x1c0fe4000000806a */
                                                                                                 /* 0x000000693f697241 */
                                                                                                 /* 0x000fe4000001006a */
        /* <DEDUP_REMOVED lines=22> */
                                                                                                 /* 0x0000006c3d6d7241 */
                                                                                                 /* 0x000fe2000000003e */
        /* <DEDUP_REMOVED lines=21> */
                                                                                                 /* 0x0000006c3d697241 */
                                                                                                 /* 0x1c0fe4000000803e */
                                                                                                 /* 0x0000006c3d3d7241 */
                                                                                                 /* 0x000fe4000001003e */
        /* <DEDUP_REMOVED lines=40> */
                                                                                                 /* 0x4040006969687241 */
                                                                                                 /* 0x000fe40000000068 */
[----:B------:R-:W-:-:S02]  /*a350*/  ISETP.NE.AND P1, PT, R100, 0x11, PT ;  /* 0x000000116400780c */ /* 0x000fc40003f25270 */
[----:B------:R-:W-:Y:S01]  /*a360*/  HMNMX2 R61, |R61|, 65504, 65504, PT ;  /* 0x7bff7bff3d3d7840 */ /* 0x000fe20003800200 */
[----:B------:R-:W-:-:S04]  /*a370*/  LOP3.LUT R104, R107, R104, RZ, 0xfc, !PT ;  /* 0x000000686b687212 */ /* 0x000fc800078efcff */
[----:B------:R-:W-:-:S04]  /*a380*/  LOP3.LUT R105, R61, 0x80008000, RZ, 0xfc, !PT ;  /* 0x800080003d697812 */ /* 0x000fc800078efcff */
                                                                                                 /* 0x000000693d6b7241 */
                                                                                                 /* 0x1c0fe40000008068 */
                                                                                                 /* 0x000000693d6c7241 */
                                                                                                 /* 0x1c0fe40000000068 */
                                                                                                 /* 0x000000693d697241 */
                                                                                                 /* 0x100fe40000010068 */
[----:B------:R-:W-:Y:S01]  /*a3c0*/  HFMA2.MMA R106, R106, 1, 1, R107 ;  /* 0x3c003c006a6a7835 */ /* 0x000fe2000000006b */
[----:B------:R-:W-:Y:S02]  /*a3d0*/  HADD2 R108, R109, R108 ;  /* 0x0000006c6d6c7230 */ /* 0x000fe40000000000 */
[----:B------:R-:W-:Y:S01]  /*a3e0*/  HADD2 R105, R62.H0_H0, R105.H0_H0 ;  /* 0x200000693e697230 */ /* 0x000fe20000000800 */
[----:B------:R-:W-:-:S02]  /*a3f0*/  LOP3.LUT R62, R103, 0xf8000000, R104, 0xe2, !PT ;  /* 0xf8000000673e7812 */ /* 0x000fc400078ee268 */
[----:B------:R-:W-:Y:S02]  /*a400*/  PRMT R0, R108, 0x7610, R0 ;  /* 0x000076106c007816 */ /* 0x000fe40000000000 */
[----:B------:R-:W-:Y:S02]  /*a410*/  SHF.R.U32.HI R108, RZ, 0x10, R108 ;  /* 0x00000010ff6c7819 */ /* 0x000fe4000001166c */
[----:B------:R-:W-:Y:S01]  /*a420*/  PRMT R107, R106, 0x7610, R107 ;  /* 0x000076106a6b7816 */ /* 0x000fe2000000006b */
[----:B------:R0:W-:Y:S01]  /*a430*/  STS.U16 [R95], R0 ;  /* 0x000000005f007388 */ /* 0x0001e20000000400 */
[----:B------:R-:W-:-:S03]  /*a440*/  SHF.R.U32.HI R106, RZ, 0x10, R106 ;  /* 0x00000010ff6a7819 */ /* 0x000fc6000001166a */
        /* <DEDUP_REMOVED lines=8> */
[C---:B------:R-:W-:Y:S01]  /*a4d0*/  HSET2.BF.LE.AND R99, R130.reuse.H0_H0, c[0x0] [0x4b0], PT ;  /* 0x00012c0082637633 */ /* 0x040fe20003803880 */
                                                                                                 /* 0x0000006c3b6d7241 */
                                                                                                 /* 0x000fe2000000003c */
        /* <DEDUP_REMOVED lines=21> */
                                                                                                 /* 0x0000006c3b697241 */
                                                                                                 /* 0x1c0fe4000000803c */
                                                                                                 /* 0x0000006c3b3b7241 */
                                                                                                 /* 0x000fe4000001003c */
        /* <DEDUP_REMOVED lines=40> */
                                                                                                 /* 0x4040006969687241 */
                                                                                                 /* 0x000fe40000000068 */
[----:B------:R-:W-:-:S02]  /*a8f0*/  ISETP.NE.AND P1, PT, R100, 0x12, PT ;  /* 0x000000126400780c */ /* 0x000fc40003f25270 */
[----:B------:R-:W-:Y:S01]  /*a900*/  HMNMX2 R59, |R59|, 65504, 65504, PT ;  /* 0x7bff7bff3b3b7840 */ /* 0x000fe20003800200 */
[----:B------:R-:W-:-:S04]  /*a910*/  LOP3.LUT R104, R107, R104, RZ, 0xfc, !PT ;  /* 0x000000686b687212 */ /* 0x000fc800078efcff */
[----:B------:R-:W-:-:S04]  /*a920*/  LOP3.LUT R105, R59, 0x80008000, RZ, 0xfc, !PT ;  /* 0x800080003b697812 */ /* 0x000fc800078efcff */
                                                                                                 /* 0x000000693b6b7241 */
                                                                                                 /* 0x1c0fe40000008068 */
                                                                                                 /* 0x000000693b6c7241 */
                                                                                                 /* 0x1c0fe40000000068 */
                                                                                                 /* 0x000000693b697241 */
                                                                                                 /* 0x100fe40000010068 */
        /* <DEDUP_REMOVED lines=19> */
                                                                                                 /* 0x0000006c396d7241 */
                                                                                                 /* 0x000fe2000000003a */
        /* <DEDUP_REMOVED lines=21> */
                                                                                                 /* 0x0000006c39697241 */
                                                                                                 /* 0x1c0fe4000000803a */
                                                                                                 /* 0x0000006c39397241 */
                                                                                                 /* 0x000fe4000001003a */
        /* <DEDUP_REMOVED lines=40> */
                                                                                                 /* 0x4040006969687241 */
                                                                                                 /* 0x000fe40000000068 */
[----:B------:R-:W-:-:S02]  /*aea0*/  ISETP.NE.AND P1, PT, R100, 0x13, PT ;  /* 0x000000136400780c */ /* 0x000fc40003f25270 */
[----:B------:R-:W-:Y:S01]  /*aeb0*/  HMNMX2 R57, |R57|, 65504, 65504, PT ;  /* 0x7bff7bff39397840 */ /* 0x000fe20003800200 */
[----:B------:R-:W-:-:S04]  /*aec0*/  LOP3.LUT R104, R107, R104, RZ, 0xfc, !PT ;  /* 0x000000686b687212 */ /* 0x000fc800078efcff */
[----:B------:R-:W-:-:S04]  /*aed0*/  LOP3.LUT R105, R57, 0x80008000, RZ, 0xfc, !PT ;  /* 0x8000800039697812 */ /* 0x000fc800078efcff */
                                                                                                 /* 0x00000069396b7241 */
                                                                                                 /* 0x1c0fe40000008068 */
                                                                                                 /* 0x00000069396c7241 */
                                                                                                 /* 0x1c0fe40000000068 */
                                                                                                 /* 0x0000006939697241 */
                                                                                                 /* 0x100fe40000010068 */
        /* <DEDUP_REMOVED lines=19> */
                                                                                                 /* 0x0000006c376d7241 */
                                                                                                 /* 0x000fe20000000038 */
        /* <DEDUP_REMOVED lines=21> */
                                                                                                 /* 0x0000006c37697241 */
                                                                                                 /* 0x1c0fe40000008038 */
                                                                                                 /* 0x0000006c37377241 */
                                                                                                 /* 0x000fe40000010038 */
        /* <DEDUP_REMOVED lines=40> */
                                                                                                 /* 0x4040006969687241 */
                                                                                                 /* 0x000fe40000000068 */
[----:B------:R-:W-:-:S02]  /*b450*/  ISETP.NE.AND P1, PT, R100, 0x14, PT ;  /* 0x000000146400780c */ /* 0x000fc40003f25270 */
[----:B------:R-:W-:Y:S01]  /*b460*/  HMNMX2 R55, |R55|, 65504, 65504, PT ;  /* 0x7bff7bff37377840 */ /* 0x000fe20003800200 */
[----:B------:R-:W-:-:S04]  /*b470*/  LOP3.LUT R104, R107, R104, RZ, 0xfc, !PT ;  /* 0x000000686b687212 */ /* 0x000fc800078efcff */
[----:B------:R-:W-:-:S04]  /*b480*/  LOP3.LUT R105, R55, 0x80008000, RZ, 0xfc, !PT ;  /* 0x8000800037697812 */ /* 0x000fc800078efcff */
                                                                                                 /* 0x00000069376b7241 */
                                                                                                 /* 0x1c0fe40000008068 */
                                                                                                 /* 0x00000069376c7241 */
                                                                                                 /* 0x1c0fe40000000068 */
                                                                                                 /* 0x0000006937697241 */
                                                                                                 /* 0x100fe40000010068 */
        /* <DEDUP_REMOVED lines=19> */
                                                                                                 /* 0x0000006c356d7241 */
                                                                                                 /* 0x000fe20000000036 */
        /* <DEDUP_REMOVED lines=21> */
                                                                                                 /* 0x0000006c35697241 */
                                                                                                 /* 0x1c0fe40000008036 */
                                                                                                 /* 0x0000006c35357241 */
                                                                                                 /* 0x000fe40000010036 */
        /* <DEDUP_REMOVED lines=40> */
                                                                                                 /* 0x4040006969687241 */
                                                                                                 /* 0x000fe40000000068 */
[----:B------:R-:W-:-:S02]  /*ba00*/  ISETP.NE.AND P1, PT, R100, 0x15, PT ;  /* 0x000000156400780c */ /* 0x000fc40003f25270 */
[----:B------:R-:W-:Y:S01]  /*ba10*/  HMNMX2 R53, |R53|, 65504, 65504, PT ;  /* 0x7bff7bff35357840 */ /* 0x000fe20003800200 */
[----:B------:R-:W-:-:S04]  /*ba20*/  LOP3.LUT R104, R107, R104, RZ, 0xfc, !PT ;  /* 0x000000686b687212 */ /* 0x000fc800078efcff */
[----:B------:R-:W-:-:S04]  /*ba30*/  LOP3.LUT R105, R53, 0x80008000, RZ, 0xfc, !PT ;  /* 0x8000800035697812 */ /* 0x000fc800078efcff */
                                                                                                 /* 0x00000069356b7241 */
                                                                                                 /* 0x1c0fe40000008068 */
                                                                                                 /* 0x00000069356c7241 */
                                                                                                 /* 0x1c0fe40000000068 */
                                                                                                 /* 0x0000006935697241 */
                                                                                                 /* 0x100fe40000010068 */
        /* <DEDUP_REMOVED lines=18> */
                                                                                                 /* 0x0000006c336d7241 */
                                                                                                 /* 0x000fe20000000034 */
        /* <DEDUP_REMOVED lines=21> */
                                                                                                 /* 0x0000006c33697241 */
                                                                                                 /* 0x1c0fe40000008034 */
                                                                                                 /* 0x0000006c33337241 */
                                                                                                 /* 0x000fe40000010034 */
        /* <DEDUP_REMOVED lines=40> */
                                                                                                 /* 0x4040006969687241 */
                                                                                                 /* 0x000fe40000000068 */
[----:B------:R-:W-:-:S02]  /*bfa0*/  ISETP.NE.AND P1, PT, R100, 0x16, PT ;  /* 0x000000166400780c */ /* 0x000fc40003f25270 */
[----:B------:R-:W-:Y:S01]  /*bfb0*/  HMNMX2 R51, |R51|, 65504, 65504, PT ;  /* 0x7bff7bff33337840 */ /* 0x000fe20003800200 */
[----:B------:R-:W-:-:S04]  /*bfc0*/  LOP3.LUT R104, R107, R104, RZ, 0xfc, !PT ;  /* 0x000000686b687212 */ /* 0x000fc800078efcff */
[----:B------:R-:W-:-:S04]  /*bfd0*/  LOP3.LUT R105, R51, 0x80008000, RZ, 0xfc, !PT ;  /* 0x8000800033697812 */ /* 0x000fc800078efcff */
                                                                                                 /* 0x00000069336b7241 */
                                                                                                 /* 0x1c0fe40000008068 */
                                                                                                 /* 0x00000069336c7241 */
                                                                                                 /* 0x1c0fe40000000068 */
                                                                                                 /* 0x0000006933697241 */
                                                                                                 /* 0x100fe40000010068 */
        /* <DEDUP_REMOVED lines=19> */
                                                                                                 /* 0x0000006c316d7241 */
                                                                                                 /* 0x1c0fe20000000032 */
[----:B------:R-:W-:Y:S01]  /*c150*/  HFMA2 R95, -R95, c[0x0] [0x190].H0_H0, R97 ;  /* 0x200064005f5f7a31 */ /* 0x000fe20000000161 */
                                                                                                 /* 0x0000006c31317241 */
                                                                                                 /* 0x000fe20000008032 */
        /* <DEDUP_REMOVED lines=15> */
[----:B------:R-:W-:Y:S04]  /*c260*/  LDS.U16 R106, [R101] ;  /* 0x00000000656a7984 */ /* 0x000fe80000000400 */
[----:B------:R-:W1:Y:S04]  /*c270*/  LDS.U16 R107, [R99] ;  /* 0x00000000636b7984 */ /* 0x000e680000000400 */
        /* <DEDUP_REMOVED lines=28> */
[----:B------:R-:W-:Y:S02]  /*c440*/  SEL R105, R91, 0x28a028a, P1 ;  /* 0x028a028a5b697807 */ /* 0x000fe40000800000 */
[----:B------:R-:W-:Y:S02]  /*c450*/  @P4 PRMT R103, R102, 0x1054, R103 ;  /* 0x0000105466674816 */ /* 0x000fe40000000067 */
[----:B------:R-:W-:Y:S02]  /*c460*/  SEL R102, R49, 0x4, !P4 ;  /* 0x0000000431667807 */ /* 0x000fe40006000000 */
                                                                                                 /* 0x4040006969687241 */
                                                                                                 /* 0x000fe20000000068 */
[----:B------:R-:W-:Y:S01]  /*c480*/  HMUL2 R49, R103, c[0x0] [0x180] ;  /* 0x0000600067317a32 */ /* 0x000fe20000000000 */
[----:B------:R-:W-:Y:S01]  /*c490*/  ISETP.NE.AND P1, PT, R100, 0x17, PT ;  /* 0x000000176400780c */ /* 0x000fe20003f25270 */
[----:B------:R-:W-:-:S03]  /*c4a0*/  IMAD.SHL.U32 R103, R102, 0x2, RZ ;  /* 0x0000000266677824 */ /* 0x000fc600078e00ff */
[----:B------:R-:W-:Y:S02]  /*c4b0*/  HMNMX2 R49, |R49|, 65504, 65504, PT ;  /* 0x7bff7bff31317840 */ /* 0x000fe40003800200 */
[----:B------:R-:W-:-:S04]  /*c4c0*/  SHF.L.U32 R103, R92, R103, RZ ;  /* 0x000000675c677219 */ /* 0x000fc800000006ff */
[----:B------:R-:W-:Y:S02]  /*c4d0*/  LOP3.LUT R104, R103, R104, RZ, 0xfc, !PT ;  /* 0x0000006867687212 */ /* 0x000fe400078efcff */
[----:B------:R-:W-:-:S04]  /*c4e0*/  LOP3.LUT R103, R49, 0x80008000, RZ, 0xfc, !PT ;  /* 0x8000800031677812 */ /* 0x000fc800078efcff */
                                                                                                 /* 0x00000067316a7241 */
                                                                                                 /* 0x1c0fe40000000068 */
                                                                                                 /* 0x0000006731677241 */
                                                                                                 /* 0x000fc80000008068 */
        /* <DEDUP_REMOVED lines=16> */
[----:B------:R-:W-:Y:S01]  /*c610*/  HADD2 R99, R129.H0_H0, c[0x0] [0x540] ;  /* 0x0001500081637630 */ /* 0x000fe20000000800 */
                                                                                                 /* 0x0000006c2f6d7241 */
                                                                                                 /* 0x1c0fe20000000030 */
[----:B------:R-:W-:Y:S01]  /*c630*/  HFMA2 R95, -R95, c[0x0] [0x190].H0_H0, R97 ;  /* 0x200064005f5f7a31 */ /* 0x000fe20000000161 */
                                                                                                 /* 0x0000006c2f2f7241 */
                                                                                                 /* 0x000fe20000008030 */
        /* <DEDUP_REMOVED lines=48> */
                                                                                                 /* 0x4040006969687241 */
                                                                                                 /* 0x000fe20000000068 */
[----:B------:R-:W-:Y:S01]  /*c960*/  HMUL2 R47, R103, c[0x0] [0x180] ;  /* 0x00006000672f7a32 */ /* 0x000fe20000000000 */
[----:B------:R-:W-:Y:S01]  /*c970*/  ISETP.NE.AND P1, PT, R100, 0x18, PT ;  /* 0x000000186400780c */ /* 0x000fe20003f25270 */
[----:B------:R-:W-:-:S03]  /*c980*/  IMAD.SHL.U32 R103, R102, 0x2, RZ ;  /* 0x0000000266677824 */ /* 0x000fc600078e00ff */
[----:B------:R-:W-:Y:S02]  /*c990*/  HMNMX2 R47, |R47|, 65504, 65504, PT ;  /* 0x7bff7bff2f2f7840 */ /* 0x000fe40003800200 */
[----:B------:R-:W-:-:S04]  /*c9a0*/  SHF.L.U32 R103, R92, R103, RZ ;  /* 0x000000675c677219 */ /* 0x000fc800000006ff */
[----:B------:R-:W-:Y:S02]  /*c9b0*/  LOP3.LUT R104, R103, R104, RZ, 0xfc, !PT ;  /* 0x0000006867687212 */ /* 0x000fe400078efcff */
[----:B------:R-:W-:-:S04]  /*c9c0*/  LOP3.LUT R103, R47, 0x80008000, RZ, 0xfc, !PT ;  /* 0x800080002f677812 */ /* 0x000fc800078efcff */
                                                                                                 /* 0x000000672f6a7241 */
                                                                                                 /* 0x1c0fe40000000068 */
                                                                                                 /* 0x000000672f677241 */
                                                                                                 /* 0x000fc80000008068 */
        /* <DEDUP_REMOVED lines=18> */
                                                                                                 /* 0x0000006c2d6d7241 */
                                                                                                 /* 0x000fe2000000002e */
        /* <DEDUP_REMOVED lines=21> */
                                                                                                 /* 0x0000006c2d697241 */
                                                                                                 /* 0x1c0fe4000000802e */
                                                                                                 /* 0x0000006c2d2d7241 */
                                                                                                 /* 0x000fe4000001002e */
        /* <DEDUP_REMOVED lines=40> */
                                                                                                 /* 0x4040006969687241 */
                                                                                                 /* 0x000fe40000000068 */
[----:B------:R-:W-:-:S02]  /*cf20*/  ISETP.NE.AND P1, PT, R100, 0x19, PT ;  /* 0x000000196400780c */ /* 0x000fc40003f25270 */
[----:B------:R-:W-:Y:S01]  /*cf30*/  HMNMX2 R45, |R45|, 65504, 65504, PT ;  /* 0x7bff7bff2d2d7840 */ /* 0x000fe20003800200 */
[----:B------:R-:W-:-:S04]  /*cf40*/  LOP3.LUT R104, R107, R104, RZ, 0xfc, !PT ;  /* 0x000000686b687212 */ /* 0x000fc800078efcff */
[----:B------:R-:W-:-:S04]  /*cf50*/  LOP3.LUT R105, R45, 0x80008000, RZ, 0xfc, !PT ;  /* 0x800080002d697812 */ /* 0x000fc800078efcff */
                                                                                                 /* 0x000000692d6b7241 */
                                                                                                 /* 0x1c0fe40000008068 */
                                                                                                 /* 0x000000692d6c7241 */
                                                                                                 /* 0x1c0fe40000000068 */
                                                                                                 /* 0x000000692d697241 */
                                                                                                 /* 0x100fe40000010068 */
        /* <DEDUP_REMOVED lines=18> */
                                                                                                 /* 0x0000006c2b6d7241 */
                                                                                                 /* 0x1c0fe2000000002c */
[----:B------:R-:W-:Y:S01]  /*d0c0*/  HFMA2 R95, -R95, c[0x0] [0x190].H0_H0, R97 ;  /* 0x200064005f5f7a31 */ /* 0x000fe20000000161 */
                                                                                                 /* 0x0000006c2b2b7241 */
                                                                                                 /* 0x000fe2000000802c */
        /* <DEDUP_REMOVED lines=48> */
                                                                                                 /* 0x4040006969687241 */
                                                                                                 /* 0x000fe20000000068 */
[----:B------:R-:W-:Y:S01]  /*d3f0*/  HMUL2 R43, R103, c[0x0] [0x180] ;  /* 0x00006000672b7a32 */ /* 0x000fe20000000000 */
[----:B------:R-:W-:Y:S01]  /*d400*/  ISETP.NE.AND P1, PT, R100, 0x1a, PT ;  /* 0x0000001a6400780c */ /* 0x000fe20003f25270 */
[----:B------:R-:W-:-:S03]  /*d410*/  IMAD.SHL.U32 R103, R102, 0x2, RZ ;  /* 0x0000000266677824 */ /* 0x000fc600078e00ff */
[----:B------:R-:W-:Y:S02]  /*d420*/  HMNMX2 R43, |R43|, 65504, 65504, PT ;  /* 0x7bff7bff2b2b7840 */ /* 0x000fe40003800200 */
[----:B------:R-:W-:-:S04]  /*d430*/  SHF.L.U32 R103, R92, R103, RZ ;  /* 0x000000675c677219 */ /* 0x000fc800000006ff */
[----:B------:R-:W-:Y:S02]  /*d440*/  LOP3.LUT R104, R103, R104, RZ, 0xfc, !PT ;  /* 0x0000006867687212 */ /* 0x000fe400078efcff */
[----:B------:R-:W-:-:S04]  /*d450*/  LOP3.LUT R103, R43, 0x80008000, RZ, 0xfc, !PT ;  /* 0x800080002b677812 */ /* 0x000fc800078efcff */
                                                                                                 /* 0x000000672b6a7241 */
                                                                                                 /* 0x1c0fe40000000068 */
                                                                                                 /* 0x000000672b677241 */
                                                                                                 /* 0x000fc80000008068 */
        /* <DEDUP_REMOVED lines=18> */
                                                                                                 /* 0x0000006c296d7241 */
                                                                                                 /* 0x1c0fe2000000002a */
[----:B------:R-:W-:Y:S01]  /*d5b0*/  HFMA2 R95, -R95, c[0x0] [0x190].H0_H0, R97 ;  /* 0x200064005f5f7a31 */ /* 0x000fe20000000161 */
                                                                                                 /* 0x0000006c29297241 */
                                                                                                 /* 0x000fe2000000802a */
        /* <DEDUP_REMOVED lines=48> */
                                                                                                 /* 0x4040006969687241 */
                                                                                                 /* 0x000fe20000000068 */
[----:B------:R-:W-:Y:S01]  /*d8e0*/  HMUL2 R41, R103, c[0x0] [0x180] ;  /* 0x0000600067297a32 */ /* 0x000fe20000000000 */
[----:B------:R-:W-:Y:S01]  /*d8f0*/  ISETP.NE.AND P1, PT, R100, 0x1b, PT ;  /* 0x0000001b6400780c */ /* 0x000fe20003f25270 */
[----:B------:R-:W-:-:S03]  /*d900*/  IMAD.SHL.U32 R103, R102, 0x2, RZ ;  /* 0x0000000266677824 */ /* 0x000fc600078e00ff */
[----:B------:R-:W-:Y:S02]  /*d910*/  HMNMX2 R41, |R41|, 65504, 65504, PT ;  /* 0x7bff7bff29297840 */ /* 0x000fe40003800200 */
[----:B------:R-:W-:-:S04]  /*d920*/  SHF.L.U32 R103, R92, R103, RZ ;  /* 0x000000675c677219 */ /* 0x000fc800000006ff */
[----:B------:R-:W-:Y:S02]  /*d930*/  LOP3.LUT R104, R103, R104, RZ, 0xfc, !PT ;  /* 0x0000006867687212 */ /* 0x000fe400078efcff */
[----:B------:R-:W-:-:S04]  /*d940*/  LOP3.LUT R103, R41, 0x80008000, RZ, 0xfc, !PT ;  /* 0x8000800029677812 */ /* 0x000fc800078efcff */
                                                                                                 /* 0x00000067296a7241 */
                                                                                                 /* 0x1c0fe40000000068 */
                                                                                                 /* 0x0000006729677241 */
                                                                                                 /* 0x000fc80000008068 */
        /* <DEDUP_REMOVED lines=17> */
                                                                                                 /* 0x00000069276a7241 */
                                                                                                 /* 0x1c0fe20000000028 */
[----:B------:R-:W-:Y:S01]  /*da90*/  HFMA2 R95, -R95, c[0x0] [0x190].H0_H0, R97 ;  /* 0x200064005f5f7a31 */ /* 0x000fe20000000161 */
                                                                                                 /* 0x0000006927277241 */
                                                                                                 /* 0x000fe20000008028 */
        /* <DEDUP_REMOVED lines=34> */
                                                                                                 /* 0x4040006868657241 */
                                                                                                 /* 0x000fe40000000065 */
        /* <DEDUP_REMOVED lines=9> */
                                                                                                 /* 0x0000006527697241 */
                                                                                                 /* 0x1c0fe40000000066 */
                                                                                                 /* 0x0000006527657241 */
                                                                                                 /* 0x000fc80000008066 */
        /* <DEDUP_REMOVED lines=14> */
                                                                                                 /* 0x0000006c256d7241 */
                                                                                                 /* 0x1c0fe20000000026 */
[----:B------:R-:W-:Y:S01]  /*de80*/  HFMA2 R95, -R95, c[0x0] [0x190].H0_H0, R97 ;  /* 0x200064005f5f7a31 */ /* 0x000fe20000000161 */
                                                                                                 /* 0x0000006c25257241 */
                                                                                                 /* 0x000fe20000008026 */
        /* <DEDUP_REMOVED lines=48> */
                                                                                                 /* 0x4040006969687241 */
                                                                                                 /* 0x000fe20000000068 */
[----:B------:R-:W-:Y:S01]  /*e1b0*/  HMUL2 R37, R103, c[0x0] [0x180] ;  /* 0x0000600067257a32 */ /* 0x000fe20000000000 */
[----:B------:R-:W-:Y:S01]  /*e1c0*/  ISETP.NE.AND P1, PT, R100, 0x1d, PT ;  /* 0x0000001d6400780c */ /* 0x000fe20003f25270 */
[----:B------:R-:W-:-:S03]  /*e1d0*/  IMAD.SHL.U32 R103, R102, 0x2, RZ ;  /* 0x0000000266677824 */ /* 0x000fc600078e00ff */
[----:B------:R-:W-:Y:S02]  /*e1e0*/  HMNMX2 R37, |R37|, 65504, 65504, PT ;  /* 0x7bff7bff25257840 */ /* 0x000fe40003800200 */
[----:B------:R-:W-:-:S04]  /*e1f0*/  SHF.L.U32 R103, R92, R103, RZ ;  /* 0x000000675c677219 */ /* 0x000fc800000006ff */
[----:B------:R-:W-:Y:S02]  /*e200*/  LOP3.LUT R104, R103, R104, RZ, 0xfc, !PT ;  /* 0x0000006867687212 */ /* 0x000fe400078efcff */
[----:B------:R-:W-:-:S04]  /*e210*/  LOP3.LUT R103, R37, 0x80008000, RZ, 0xfc, !PT ;  /* 0x8000800025677812 */ /* 0x000fc800078efcff */
                                                                                                 /* 0x00000067256a7241 */
                                                                                                 /* 0x1c0fe40000000068 */
                                                                                                 /* 0x0000006725677241 */
                                                                                                 /* 0x000fc80000008068 */
        /* <DEDUP_REMOVED lines=17> */
                                                                                                 /* 0x0000006c236d7241 */
                                                                                                 /* 0x1c0fe20000000024 */
[----:B------:R-:W-:Y:S01]  /*e360*/  HFMA2 R95, -R95, c[0x0] [0x190].H0_H0, R97 ;  /* 0x200064005f5f7a31 */ /* 0x000fe20000000161 */
                                                                                                 /* 0x0000006c23237241 */
                                                                                                 /* 0x000fe20000008024 */
        /* <DEDUP_REMOVED lines=48> */
                                                                                                 /* 0x4040006969687241 */
                                                                                                 /* 0x000fe20000000068 */
[----:B------:R-:W-:Y:S01]  /*e690*/  HMUL2 R35, R103, c[0x0] [0x180] ;  /* 0x0000600067237a32 */ /* 0x000fe20000000000 */
[----:B------:R-:W-:Y:S01]  /*e6a0*/  ISETP.NE.AND P1, PT, R100, 0x1e, PT ;  /* 0x0000001e6400780c */ /* 0x000fe20003f25270 */
[----:B------:R-:W-:-:S03]  /*e6b0*/  IMAD.SHL.U32 R103, R102, 0x2, RZ ;  /* 0x0000000266677824 */ /* 0x000fc600078e00ff */
[----:B------:R-:W-:Y:S02]  /*e6c0*/  HMNMX2 R35, |R35|, 65504, 65504, PT ;  /* 0x7bff7bff23237840 */ /* 0x000fe40003800200 */
[----:B------:R-:W-:-:S04]  /*e6d0*/  SHF.L.U32 R103, R92, R103, RZ ;  /* 0x000000675c677219 */ /* 0x000fc800000006ff */
[----:B------:R-:W-:Y:S02]  /*e6e0*/  LOP3.LUT R104, R103, R104, RZ, 0xfc, !PT ;  /* 0x0000006867687212 */ /* 0x000fe400078efcff */
[----:B------:R-:W-:-:S04]  /*e6f0*/  LOP3.LUT R103, R35, 0x80008000, RZ, 0xfc, !PT ;  /* 0x8000800023677812 */ /* 0x000fc800078efcff */
                                                                                                 /* 0x00000067236a7241 */
                                                                                                 /* 0x1c0fe40000000068 */
                                                                                                 /* 0x0000006723677241 */
                                                                                                 /* 0x000fc80000008068 */
        /* <DEDUP_REMOVED lines=18> */
                                                                                                 /* 0x0000006c216d7241 */
                                                                                                 /* 0x1c0fe20000000022 */
[----:B------:R-:W-:Y:S01]  /*e850*/  HFMA2 R95, -R95, c[0x0] [0x190].H0_H0, R97 ;  /* 0x200064005f5f7a31 */ /* 0x000fe20000000161 */
                                                                                                 /* 0x0000006c21217241 */
                                                                                                 /* 0x000fe20000008022 */
        /* <DEDUP_REMOVED lines=48> */
                                                                                                 /* 0x4040006969687241 */
                                                                                                 /* 0x000fe20000000068 */
[----:B------:R-:W-:Y:S01]  /*eb80*/  HMUL2 R33, R103, c[0x0] [0x180] ;  /* 0x0000600067217a32 */ /* 0x000fe20000000000 */
[----:B------:R-:W-:Y:S01]  /*eb90*/  ISETP.NE.AND P1, PT, R100, 0x1f, PT ;  /* 0x0000001f6400780c */ /* 0x000fe20003f25270 */
[----:B------:R-:W-:-:S03]  /*eba0*/  IMAD.SHL.U32 R103, R102, 0x2, RZ ;  /* 0x0000000266677824 */ /* 0x000fc600078e00ff */
[----:B------:R-:W-:Y:S02]  /*ebb0*/  HMNMX2 R33, |R33|, 65504, 65504, PT ;  /* 0x7bff7bff21217840 */ /* 0x000fe40003800200 */
[----:B------:R-:W-:-:S04]  /*ebc0*/  SHF.L.U32 R103, R92, R103, RZ ;  /* 0x000000675c677219 */ /* 0x000fc800000006ff */
[----:B------:R-:W-:Y:S02]  /*ebd0*/  LOP3.LUT R104, R103, R104, RZ, 0xfc, !PT ;  /* 0x0000006867687212 */ /* 0x000fe400078efcff */
[----:B------:R-:W-:-:S04]  /*ebe0*/  LOP3.LUT R103, R33, 0x80008000, RZ, 0xfc, !PT ;  /* 0x8000800021677812 */ /* 0x000fc800078efcff */
                                                                                                 /* 0x00000067216a7241 */
                                                                                                 /* 0x1c0fe40000000068 */
                                                                                                 /* 0x0000006721677241 */
                                                                                                 /* 0x000fc80000008068 */
        /* <DEDUP_REMOVED lines=17> */
                                                                                                 /* 0x0000006c1f6d7241 */
                                                                                                 /* 0x1c0fe20000000020 */
[----:B------:R-:W-:Y:S01]  /*ed30*/  HFMA2 R95, -R95, c[0x0] [0x190].H0_H0, R97 ;  /* 0x200064005f5f7a31 */ /* 0x000fe20000000161 */
                                                                                                 /* 0x0000006c1f1f7241 */
                                                                                                 /* 0x000fe20000008020 */
        /* <DEDUP_REMOVED lines=48> */
                                                                                                 /* 0x4040006969687241 */
                                                                                                 /* 0x000fe20000000068 */
[----:B------:R-:W-:Y:S01]  /*f060*/  HMUL2 R31, R103, c[0x0] [0x180] ;  /* 0x00006000671f7a32 */ /* 0x000fe20000000000 */
[----:B------:R-:W-:Y:S01]  /*f070*/  ISETP.NE.AND P1, PT, R100, 0x20, PT ;  /* 0x000000206400780c */ /* 0x000fe20003f25270 */
[----:B------:R-:W-:-:S03]  /*f080*/  IMAD.SHL.U32 R103, R102, 0x2, RZ ;  /* 0x0000000266677824 */ /* 0x000fc600078e00ff */
[----:B------:R-:W-:Y:S02]  /*f090*/  HMNMX2 R31, |R31|, 65504, 65504, PT ;  /* 0x7bff7bff1f1f7840 */ /* 0x000fe40003800200 */
[----:B------:R-:W-:-:S04]  /*f0a0*/  SHF.L.U32 R103, R92, R103, RZ ;  /* 0x000000675c677219 */ /* 0x000fc800000006ff */
[----:B------:R-:W-:Y:S02]  /*f0b0*/  LOP3.LUT R104, R103, R104, RZ, 0xfc, !PT ;  /* 0x0000006867687212 */ /* 0x000fe400078efcff */
[----:B------:R-:W-:-:S04]  /*f0c0*/  LOP3.LUT R103, R31, 0x80008000, RZ, 0xfc, !PT ;  /* 0x800080001f677812 */ /* 0x000fc800078efcff */
                                                                                                 /* 0x000000671f6a7241 */
                                                                                                 /* 0x1c0fe40000000068 */
                                                                                                 /* 0x000000671f677241 */
                                                                                                 /* 0x000fc80000008068 */
        /* <DEDUP_REMOVED lines=18> */
                                                                                                 /* 0x0000006c1d6d7241 */
                                                                                                 /* 0x1c0fe2000000001e */
[----:B------:R-:W-:Y:S01]  /*f220*/  HFMA2 R95, -R95, c[0x0] [0x190].H0_H0, R97 ;  /* 0x200064005f5f7a31 */ /* 0x000fe20000000161 */
                                                                                                 /* 0x0000006c1d1d7241 */
                                                                                                 /* 0x000fe2000000801e */
        /* <DEDUP_REMOVED lines=48> */
                                                                                                 /* 0x4040006969687241 */
                                                                                                 /* 0x000fe20000000068 */
[----:B------:R-:W-:Y:S01]  /*f550*/  HMUL2 R29, R103, c[0x0] [0x180] ;  /* 0x00006000671d7a32 */ /* 0x000fe20000000000 */
[----:B------:R-:W-:Y:S01]  /*f560*/  ISETP.NE.AND P1, PT, R100, 0x21, PT ;  /* 0x000000216400780c */ /* 0x000fe20003f25270 */
[----:B------:R-:W-:-:S03]  /*f570*/  IMAD.SHL.U32 R103, R102, 0x2, RZ ;  /* 0x0000000266677824 */ /* 0x000fc600078e00ff */
[----:B------:R-:W-:Y:S02]  /*f580*/  HMNMX2 R29, |R29|, 65504, 65504, PT ;  /* 0x7bff7bff1d1d7840 */ /* 0x000fe40003800200 */
[----:B------:R-:W-:-:S04]  /*f590*/  SHF.L.U32 R103, R92, R103, RZ ;  /* 0x000000675c677219 */ /* 0x000fc800000006ff */
[----:B------:R-:W-:Y:S02]  /*f5a0*/  LOP3.LUT R104, R103, R104, RZ, 0xfc, !PT ;  /* 0x0000006867687212 */ /* 0x000fe400078efcff */
[----:B------:R-:W-:-:S04]  /*f5b0*/  LOP3.LUT R103, R29, 0x80008000, RZ, 0xfc, !PT ;  /* 0x800080001d677812 */ /* 0x000fc800078efcff */
                                                                                                 /* 0x000000671d6a7241 */
                                                                                                 /* 0x1c0fe40000000068 */
                                                                                                 /* 0x000000671d677241 */
                                                                                                 /* 0x000fc80000008068 */
        /* <DEDUP_REMOVED lines=17> */
                                                                                                 /* 0x0000006c1b6d7241 */
                                                                                                 /* 0x1c0fe2000000001c */
[----:B------:R-:W-:Y:S01]  /*f700*/  HFMA2 R95, -R95, c[0x0] [0x190].H0_H0, R97 ;  /* 0x200064005f5f7a31 */ /* 0x000fe20000000161 */
                                                                                                 /* 0x0000006c1b1b7241 */
                                                                                                 /* 0x000fe2000000801c */
        /* <DEDUP_REMOVED lines=48> */
                                                                                                 /* 0x4040006969687241 */
                                                                                                 /* 0x000fe20000000068 */
[----:B------:R-:W-:Y:S01]  /*fa30*/  HMUL2 R27, R103, c[0x0] [0x180] ;  /* 0x00006000671b7a32 */ /* 0x000fe20000000000 */
[----:B------:R-:W-:Y:S01]  /*fa40*/  ISETP.NE.AND P1, PT, R100, 0x22, PT ;  /* 0x000000226400780c */ /* 0x000fe20003f25270 */
[----:B------:R-:W-:-:S03]  /*fa50*/  IMAD.SHL.U32 R103, R102, 0x2, RZ ;  /* 0x0000000266677824 */ /* 0x000fc600078e00ff */
[----:B------:R-:W-:Y:S02]  /*fa60*/  HMNMX2 R27, |R27|, 65504, 65504, PT ;  /* 0x7bff7bff1b1b7840 */ /* 0x000fe40003800200 */
[----:B------:R-:W-:-:S04]  /*fa70*/  SHF.L.U32 R103, R92, R103, RZ ;  /* 0x000000675c677219 */ /* 0x000fc800000006ff */
[----:B------:R-:W-:Y:S02]  /*fa80*/  LOP3.LUT R104, R103, R104, RZ, 0xfc, !PT ;  /* 0x0000006867687212 */ /* 0x000fe400078efcff */
[----:B------:R-:W-:-:S04]  /*fa90*/  LOP3.LUT R103, R27, 0x80008000, RZ, 0xfc, !PT ;  /* 0x800080001b677812 */ /* 0x000fc800078efcff */
                                                                                                 /* 0x000000671b6a7241 */
                                                                                                 /* 0x1c0fe40000000068 */
                                                                                                 /* 0x000000671b677241 */
                                                                                                 /* 0x000fc80000008068 */
        /* <DEDUP_REMOVED lines=18> */
                                                                                                 /* 0x0000006c196d7241 */
                                                                                                 /* 0x1c0fe2000000001a */
[----:B------:R-:W-:Y:S01]  /*fbf0*/  HFMA2 R95, -R95, c[0x0] [0x190].H0_H0, R97 ;  /* 0x200064005f5f7a31 */ /* 0x000fe20000000161 */
                                                                                                 /* 0x0000006c19197241 */
                                                                                                 /* 0x000fe2000000801a */
        /* <DEDUP_REMOVED lines=48> */
                                                                                                 /* 0x4040006969687241 */
                                                                                                 /* 0x000fe20000000068 */
[----:B------:R-:W-:Y:S01]  /*ff20*/  HMUL2 R25, R103, c[0x0] [0x180] ;  /* 0x0000600067197a32 */ /* 0x000fe20000000000 */
[----:B------:R-:W-:Y:S01]  /*ff30*/  ISETP.NE.AND P1, PT, R100, 0x23, PT ;  /* 0x000000236400780c */ /* 0x000fe20003f25270 */
[----:B------:R-:W-:-:S03]  /*ff40*/  IMAD.SHL.U32 R103, R102, 0x2, RZ ;  /* 0x0000000266677824 */ /* 0x000fc600078e00ff */
[----:B------:R-:W-:Y:S02]  /*ff50*/  HMNMX2 R25, |R25|, 65504, 65504, PT ;  /* 0x7bff7bff19197840 */ /* 0x000fe40003800200 */
[----:B------:R-:W-:-:S04]  /*ff60*/  SHF.L.U32 R103, R92, R103, RZ ;  /* 0x000000675c677219 */ /* 0x000fc800000006ff */
[----:B------:R-:W-:Y:S02]  /*ff70*/  LOP3.LUT R104, R103, R104, RZ, 0xfc, !PT ;  /* 0x0000006867687212 */ /* 0x000fe400078efcff */
[----:B------:R-:W-:-:S04]  /*ff80*/  LOP3.LUT R103, R25, 0x80008000, RZ, 0xfc, !PT ;  /* 0x8000800019677812 */ /* 0x000fc800078efcff */
                                                                                                 /* 0x00000067196a7241 */
                                                                                                 /* 0x1c0fe40000000068 */
                                                                                                 /* 0x0000006719677241 */
                                                                                                 /* 0x000fc80000008068 */
        /* <DEDUP_REMOVED lines=17> */
                                                                                                 /* 0x0000006c176d7241 */
                                                                                                 /* 0x1c0fe20000000018 */
[----:B------:R-:W-:Y:S01]  /*100d0*/  HFMA2 R95, -R95, c[0x0] [0x190].H0_H0, R97 ;  /* 0x200064005f5f7a31 */ /* 0x000fe20000000161 */
                                                                                                 /* 0x0000006c17177241 */
                                                                                                 /* 0x000fe20000008018 */
        /* <DEDUP_REMOVED lines=48> */
                                                                                                 /* 0x4040006969687241 */
                                                                                                 /* 0x000fe20000000068 */
[----:B------:R-:W-:Y:S01]  /*10400*/  HMUL2 R23, R103, c[0x0] [0x180] ;  /* 0x0000600067177a32 */ /* 0x000fe20000000000 */
[----:B------:R-:W-:Y:S01]  /*10410*/  ISETP.NE.AND P1, PT, R100, 0x24, PT ;  /* 0x000000246400780c */ /* 0x000fe20003f25270 */
[----:B------:R-:W-:-:S03]  /*10420*/  IMAD.SHL.U32 R103, R102, 0x2, RZ ;  /* 0x0000000266677824 */ /* 0x000fc600078e00ff */
[----:B------:R-:W-:Y:S02]  /*10430*/  HMNMX2 R23, |R23|, 65504, 65504, PT ;  /* 0x7bff7bff17177840 */ /* 0x000fe40003800200 */
[----:B------:R-:W-:-:S04]  /*10440*/  SHF.L.U32 R103, R92, R103, RZ ;  /* 0x000000675c677219 */ /* 0x000fc800000006ff */
[----:B------:R-:W-:Y:S02]  /*10450*/  LOP3.LUT R104, R103, R104, RZ, 0xfc, !PT ;  /* 0x0000006867687212 */ /* 0x000fe400078efcff */
[----:B------:R-:W-:-:S04]  /*10460*/  LOP3.LUT R103, R23, 0x80008000, RZ, 0xfc, !PT ;  /* 0x8000800017677812 */ /* 0x000fc800078efcff */
                                                                                                 /* 0x00000067176a7241 */
                                                                                                 /* 0x1c0fe40000000068 */
                                                                                                 /* 0x0000006717677241 */
                                                                                                 /* 0x000fc80000008068 */
        /* <DEDUP_REMOVED lines=18> */
                                                                                                 /* 0x0000006c156d7241 */
                                                                                                 /* 0x1c0fe20000000016 */
[----:B------:R-:W-:Y:S01]  /*105c0*/  HFMA2 R95, -R95, c[0x0] [0x190].H0_H0, R97 ;  /* 0x200064005f5f7a31 */ /* 0x000fe20000000161 */
                                                                                                 /* 0x0000006c15157241 */
                                                                                                 /* 0x000fe20000008016 */
        /* <DEDUP_REMOVED lines=48> */
                                                                                                 /* 0x4040006969687241 */
                                                                                                 /* 0x000fe20000000068 */
[----:B------:R-:W-:Y:S01]  /*108f0*/  HMUL2 R21, R103, c[0x0] [0x180] ;  /* 0x0000600067157a32 */ /* 0x000fe20000000000 */
[----:B------:R-:W-:Y:S01]  /*10900*/  ISETP.NE.AND P1, PT, R100, 0x25, PT ;  /* 0x000000256400780c */ /* 0x000fe20003f25270 */
[----:B------:R-:W-:-:S03]  /*10910*/  IMAD.SHL.U32 R103, R102, 0x2, RZ ;  /* 0x0000000266677824 */ /* 0x000fc600078e00ff */
[----:B------:R-:W-:Y:S02]  /*10920*/  HMNMX2 R21, |R21|, 65504, 65504, PT ;  /* 0x7bff7bff15157840 */ /* 0x000fe40003800200 */
[----:B------:R-:W-:-:S04]  /*10930*/  SHF.L.U32 R103, R92, R103, RZ ;  /* 0x000000675c677219 */ /* 0x000fc800000006ff */
[----:B------:R-:W-:Y:S02]  /*10940*/  LOP3.LUT R104, R103, R104, RZ, 0xfc, !PT ;  /* 0x0000006867687212 */ /* 0x000fe400078efcff */
[----:B------:R-:W-:-:S04]  /*10950*/  LOP3.LUT R103, R21, 0x80008000, RZ, 0xfc, !PT ;  /* 0x8000800015677812 */ /* 0x000fc800078efcff */
                                                                                                 /* 0x00000067156a7241 */
                                                                                                 /* 0x1c0fe40000000068 */
                                                                                                 /* 0x0000006715677241 */
                                                                                                 /* 0x000fc80000008068 */
        /* <DEDUP_REMOVED lines=17> */
                                                                                                 /* 0x00000069136a7241 */
                                                                                                 /* 0x1c0fe20000000014 */
[----:B------:R-:W-:Y:S01]  /*10aa0*/  HFMA2 R95, -R95, c[0x0] [0x190].H0_H0, R97 ;  /* 0x200064005f5f7a31 */ /* 0x000fe20000000161 */
                                                                                                 /* 0x0000006913137241 */
                                                                                                 /* 0x000fe20000008014 */
        /* <DEDUP_REMOVED lines=34> */
                                                                                                 /* 0x4040006868657241 */
                                                                                                 /* 0x000fe40000000065 */
        /* <DEDUP_REMOVED lines=9> */
                                                                                                 /* 0x0000006513697241 */
                                                                                                 /* 0x1c0fe40000000066 */
                                                                                                 /* 0x0000006513657241 */
                                                                                                 /* 0x000fc80000008066 */
        /* <DEDUP_REMOVED lines=14> */
                                                                                                 /* 0x0000006c116d7241 */
                                                                                                 /* 0x1c0fe20000000012 */
[----:B------:R-:W-:Y:S01]  /*10e90*/  HFMA2 R95, -R95, c[0x0] [0x190].H0_H0, R97 ;  /* 0x200064005f5f7a31 */ /* 0x000fe20000000161 */
                                                                                                 /* 0x0000006c11117241 */
                                                                                                 /* 0x000fe20000008012 */
        /* <DEDUP_REMOVED lines=48> */
                                                                                                 /* 0x4040006969687241 */
                                                                                                 /* 0x000fe20000000068 */
[----:B------:R-:W-:Y:S01]  /*111c0*/  HMUL2 R17, R103, c[0x0] [0x180] ;  /* 0x0000600067117a32 */ /* 0x000fe20000000000 */
[----:B------:R-:W-:Y:S01]  /*111d0*/  ISETP.NE.AND P1, PT, R100, 0x27, PT ;  /* 0x000000276400780c */ /* 0x000fe20003f25270 */
[----:B------:R-:W-:-:S03]  /*111e0*/  IMAD.SHL.U32 R103, R102, 0x2, RZ ;  /* 0x0000000266677824 */ /* 0x000fc600078e00ff */
[----:B------:R-:W-:Y:S02]  /*111f0*/  HMNMX2 R17, |R17|, 65504, 65504, PT ;  /* 0x7bff7bff11117840 */ /* 0x000fe40003800200 */
[----:B------:R-:W-:-:S04]  /*11200*/  SHF.L.U32 R103, R92, R103, RZ ;  /* 0x000000675c677219 */ /* 0x000fc800000006ff */
[----:B------:R-:W-:Y:S02]  /*11210*/  LOP3.LUT R104, R103, R104, RZ, 0xfc, !PT ;  /* 0x0000006867687212 */ /* 0x000fe400078efcff */
[----:B------:R-:W-:-:S04]  /*11220*/  LOP3.LUT R103, R17, 0x80008000, RZ, 0xfc, !PT ;  /* 0x8000800011677812 */ /* 0x000fc800078efcff */
                                                                                                 /* 0x00000067116a7241 */
                                                                                                 /* 0x1c0fe40000000068 */
                                                                                                 /* 0x0000006711677241 */
                                                                                                 /* 0x000fc80000008068 */
        /* <DEDUP_REMOVED lines=17> */
                                                                                                 /* 0x0000006c0f6d7241 */
                                                                                                 /* 0x1c0fe20000000010 */
[----:B------:R-:W-:Y:S01]  /*11370*/  HFMA2 R95, -R95, c[0x0] [0x190].H0_H0, R97 ;  /* 0x200064005f5f7a31 */ /* 0x000fe20000000161 */
                                                                                                 /* 0x0000006c0f0f7241 */
                                                                                                 /* 0x000fe20000008010 */
        /* <DEDUP_REMOVED lines=48> */
                                                                                                 /* 0x4040006969687241 */
                                                                                                 /* 0x000fe20000000068 */
[----:B------:R-:W-:Y:S01]  /*116a0*/  HMUL2 R15, R103, c[0x0] [0x180] ;  /* 0x00006000670f7a32 */ /* 0x000fe20000000000 */
[----:B------:R-:W-:Y:S01]  /*116b0*/  ISETP.NE.AND P1, PT, R100, 0x28, PT ;  /* 0x000000286400780c */ /* 0x000fe20003f25270 */
[----:B------:R-:W-:-:S03]  /*116c0*/  IMAD.SHL.U32 R103, R102, 0x2, RZ ;  /* 0x0000000266677824 */ /* 0x000fc600078e00ff */
[----:B------:R-:W-:Y:S02]  /*116d0*/  HMNMX2 R15, |R15|, 65504, 65504, PT ;  /* 0x7bff7bff0f0f7840 */ /* 0x000fe40003800200 */
[----:B------:R-:W-:-:S04]  /*116e0*/  SHF.L.U32 R103, R92, R103, RZ ;  /* 0x000000675c677219 */ /* 0x000fc800000006ff */
[----:B------:R-:W-:Y:S02]  /*116f0*/  LOP3.LUT R104, R103, R104, RZ, 0xfc, !PT ;  /* 0x0000006867687212 */ /* 0x000fe400078efcff */
[----:B------:R-:W-:-:S04]  /*11700*/  LOP3.LUT R103, R15, 0x80008000, RZ, 0xfc, !PT ;  /* 0x800080000f677812 */ /* 0x000fc800078efcff */
                                                                                                 /* 0x000000670f6a7241 */
                                                                                                 /* 0x1c0fe40000000068 */
                                                                                                 /* 0x000000670f677241 */
                                                                                                 /* 0x000fc80000008068 */
        /* <DEDUP_REMOVED lines=18> */
                                                                                                 /* 0x000000690d6a7241 */
                                                                                                 /* 0x1c0fe2000000000e */
[----:B------:R-:W-:Y:S01]  /*11860*/  HFMA2 R95, -R95, c[0x0] [0x190].H0_H0, R97 ;  /* 0x200064005f5f7a31 */ /* 0x000fe20000000161 */
                                                                                                 /* 0x000000690d0d7241 */
                                                                                                 /* 0x000fe2000000800e */
        /* <DEDUP_REMOVED lines=34> */
                                                                                                 /* 0x4040006868657241 */
                                                                                                 /* 0x000fe40000000065 */
        /* <DEDUP_REMOVED lines=9> */
                                                                                                 /* 0x000000650d697241 */
                                                                                                 /* 0x1c0fe40000000066 */
                                                                                                 /* 0x000000650d657241 */
                                                                                                 /* 0x000fc80000008066 */
        /* <DEDUP_REMOVED lines=13> */
                                                                                                 /* 0x0000006c0b6d7241 */
                                                                                                 /* 0x1c0fe2000000000c */
[----:B------:R-:W-:Y:S01]  /*11c40*/  HFMA2 R95, -R95, c[0x0] [0x190].H0_H0, R97 ;  /* 0x200064005f5f7a31 */ /* 0x000fe20000000161 */
                                                                                                 /* 0x0000006c0b0b7241 */
                                                                                                 /* 0x000fe2000000800c */
        /* <DEDUP_REMOVED lines=48> */
                                                                                                 /* 0x4040006969687241 */
                                                                                                 /* 0x000fe20000000068 */
[----:B------:R-:W-:Y:S01]  /*11f70*/  HMUL2 R11, R103, c[0x0] [0x180] ;  /* 0x00006000670b7a32 */ /* 0x000fe20000000000 */
[----:B------:R-:W-:Y:S01]  /*11f80*/  ISETP.NE.AND P1, PT, R100, 0x2a, PT ;  /* 0x0000002a6400780c */ /* 0x000fe20003f25270 */
[----:B------:R-:W-:-:S03]  /*11f90*/  IMAD.SHL.U32 R103, R102, 0x2, RZ ;  /* 0x0000000266677824 */ /* 0x000fc600078e00ff */
[----:B------:R-:W-:Y:S02]  /*11fa0*/  HMNMX2 R11, |R11|, 65504, 65504, PT ;  /* 0x7bff7bff0b0b7840 */ /* 0x000fe40003800200 */
[----:B------:R-:W-:-:S04]  /*11fb0*/  SHF.L.U32 R103, R92, R103, RZ ;  /* 0x000000675c677219 */ /* 0x000fc800000006ff */
[----:B------:R-:W-:Y:S02]  /*11fc0*/  LOP3.LUT R104, R103, R104, RZ, 0xfc, !PT ;  /* 0x0000006867687212 */ /* 0x000fe400078efcff */
[----:B------:R-:W-:-:S04]  /*11fd0*/  LOP3.LUT R103, R11, 0x80008000, RZ, 0xfc, !PT ;  /* 0x800080000b677812 */ /* 0x000fc800078efcff */
                                                                                                 /* 0x000000670b6a7241 */
                                                                                                 /* 0x1c0fe40000000068 */
                                                                                                 /* 0x000000670b677241 */
                                                                                                 /* 0x000fc80000008068 */
        /* <DEDUP_REMOVED lines=18> */
                                                                                                 /* 0x00000069096a7241 */
                                                                                                 /* 0x1c0fe2000000000a */
[----:B------:R-:W-:Y:S01]  /*12130*/  HFMA2 R95, -R95, c[0x0] [0x190].H0_H0, R97 ;  /* 0x200064005f5f7a31 */ /* 0x000fe20000000161 */
                                                                                                 /* 0x0000006909097241 */
                                                                                                 /* 0x000fe2000000800a */
        /* <DEDUP_REMOVED lines=34> */
                                                                                                 /* 0x4040006868657241 */
                                                                                                 /* 0x000fe40000000065 */
        /* <DEDUP_REMOVED lines=9> */
                                                                                                 /* 0x0000006509697241 */
                                                                                                 /* 0x1c0fe40000000066 */
                                                                                                 /* 0x0000006509657241 */
                                                                                                 /* 0x000fc80000008066 */
        /* <DEDUP_REMOVED lines=13> */
                                                                                                 /* 0x0000006c076d7241 */
                                                                                                 /* 0x1c0fe20000000008 */
[----:B------:R-:W-:Y:S01]  /*12510*/  HFMA2 R95, -R95, c[0x0] [0x190].H0_H0, R97 ;  /* 0x200064005f5f7a31 */ /* 0x000fe20000000161 */
                                                                                                 /* 0x0000006c07077241 */
                                                                                                 /* 0x000fe20000008008 */
        /* <DEDUP_REMOVED lines=48> */
                                                                                                 /* 0x4040006969687241 */
                                                                                                 /* 0x000fe20000000068 */
[----:B------:R-:W-:Y:S01]  /*12840*/  HMUL2 R7, R103, c[0x0] [0x180] ;  /* 0x0000600067077a32 */ /* 0x000fe20000000000 */
[----:B------:R-:W-:Y:S01]  /*12850*/  ISETP.NE.AND P1, PT, R100, 0x2c, PT ;  /* 0x0000002c6400780c */ /* 0x000fe20003f25270 */
[----:B------:R-:W-:-:S03]  /*12860*/  IMAD.SHL.U32 R103, R102, 0x2, RZ ;  /* 0x0000000266677824 */ /* 0x000fc600078e00ff */
[----:B------:R-:W-:Y:S02]  /*12870*/  HMNMX2 R7, |R7|, 65504, 65504, PT ;  /* 0x7bff7bff07077840 */ /* 0x000fe40003800200 */
[----:B------:R-:W-:-:S04]  /*12880*/  SHF.L.U32 R103, R92, R103, RZ ;  /* 0x000000675c677219 */ /* 0x000fc800000006ff */
[----:B------:R-:W-:Y:S02]  /*12890*/  LOP3.LUT R104, R103, R104, RZ, 0xfc, !PT ;  /* 0x0000006867687212 */ /* 0x000fe400078efcff */
[----:B------:R-:W-:-:S04]  /*128a0*/  LOP3.LUT R103, R7, 0x80008000, RZ, 0xfc, !PT ;  /* 0x8000800007677812 */ /* 0x000fc800078efcff */
                                                                                                 /* 0x00000067076a7241 */
                                                                                                 /* 0x1c0fe40000000068 */
                                                                                                 /* 0x0000006707677241 */
                                                                                                 /* 0x000fc80000008068 */
        /* <DEDUP_REMOVED lines=18> */
                                                                                                 /* 0x0000006c056d7241 */
                                                                                                 /* 0x1c0fe20000000006 */
[----:B------:R-:W-:Y:S01]  /*12a00*/  HFMA2 R95, -R95, c[0x0] [0x190].H0_H0, R97 ;  /* 0x200064005f5f7a31 */ /* 0x000fe20000000161 */
                                                                                                 /* 0x0000006c05057241 */
                                                                                                 /* 0x000fe20000008006 */
        /* <DEDUP_REMOVED lines=51> */
                                                                                                 /* 0x4040006666667241 */
                                                                                                 /* 0x000fe40000000005 */
[----:B------:R-:W-:Y:S02]  /*12d60*/  ISETP.NE.AND P1, PT, R100, 0x2d, PT ;  /* 0x0000002d6400780c */ /* 0x000fe40003f25270 */
[----:B------:R-:W-:Y:S01]  /*12d70*/  HMNMX2 R5, |R103|, 65504, 65504, PT ;  /* 0x7bff7bff67057840 */ /* 0x000fe20003800200 */
[----:B------:R-:W-:-:S04]  /*12d80*/  LOP3.LUT R102, R105, R102, RZ, 0xfc, !PT ;  /* 0x0000006669667212 */ /* 0x000fc800078efcff */
[----:B------:R-:W-:-:S04]  /*12d90*/  LOP3.LUT R103, R5, 0x80008000, RZ, 0xfc, !PT ;  /* 0x8000800005677812 */ /* 0x000fc800078efcff */
                                                                                                 /* 0x0000006705687241 */
                                                                                                 /* 0x1c0fe40000000066 */
                                                                                                 /* 0x0000006705677241 */
                                                                                                 /* 0x000fc80000008066 */
        /* <DEDUP_REMOVED lines=13> */
[----:B------:R-:W-:Y:S01]  /*12e90*/  HSET2.BF.LE.AND R0, R130.H0_H0, c[0x0] [0x728], PT ;  /* 0x0001ca0082007633 */ /* 0x000fe20003803880 */
[----:B------:R-:W-:Y:S01]  /*12ea0*/  LOP3.LUT R103, R3, 0x80008000, RZ, 0xfc, !PT ;  /* 0x8000800003677812 */ /* 0x000fe200078efcff */
[----:B0-----:R-:W-:-:S02]  /*12eb0*/  HADD2 R95, R129.H0_H0, c[0x0] [0x728] ;  /* 0x0001ca00815f7630 */ /* 0x001fc40000000800 */
[----:B------:R-:W-:Y:S01]  /*12ec0*/  HADD2 R97, R129.H0_H0, c[0x0] [0x730] ;  /* 0x0001cc0081617630 */ /* 0x000fe20000000800 */
                                                                                                 /* 0x0000006703687241 */
                                                                                                 /* 0x1c0fe20000000004 */
[----:B------:R-:W-:Y:S01]  /*12ee0*/  HFMA2 R0, -R0, c[0x0] [0x190].H0_H0, R95 ;  /* 0x2000640000007a31 */ /* 0x000fe2000000015f */
                                                                                                 /* 0x0000006703037241 */
                                                                                                 /* 0x000fe20000008004 */
        /* <DEDUP_REMOVED lines=33> */
                                                                                                 /* 0x4040006666637241 */
                                                                                                 /* 0x000fe40000000063 */
        /* <DEDUP_REMOVED lines=9> */
                                                                                                 /* 0x0000005b03637241 */
                                                                                                 /* 0x1c0fe4000000005c */
                                                                                                 /* 0x0000005b035b7241 */
                                                                                                 /* 0x000fc8000000805c */
        /* <DEDUP_REMOVED lines=10> */
.L_x_125:
[----:B------:R-:W-:Y:S06]  /*13270*/  BAR.SYNC 0x0 ;  /* 0x0000000000007b1d */ /* 0x000fec0000000000 */
[----:B------:R-:W-:Y:S05]  /*13280*/  BRA `(.L_x_111) ;  /* 0x0000019000007947 */ /* 0x000fea0003800000 */
.L_x_124:
[----:B------:R-:W-:Y:S06]  /*13290*/  BAR.SYNC 0x0 ;  /* 0x0000000000007b1d */ /* 0x000fec0000000000 */
[----:B------:R-:W-:Y:S05]  /*132a0*/  BRA `(.L_x_111) ;  /* 0x0000017000007947 */ /* 0x000fea0003800000 */
.L_x_123:
[----:B------:R-:W-:Y:S06]  /*132b0*/  BAR.SYNC 0x0 ;  /* 0x0000000000007b1d */ /* 0x000fec0000000000 */
[----:B------:R-:W-:Y:S05]  /*132c0*/  BRA `(.L_x_111) ;  /* 0x0000015000007947 */ /* 0x000fea0003800000 */
.L_x_122:
[----:B------:R-:W-:Y:S06]  /*132d0*/  BAR.SYNC 0x0 ;  /* 0x0000000000007b1d */ /* 0x000fec0000000000 */
[----:B------:R-:W-:Y:S05]  /*132e0*/  BRA `(.L_x_111) ;  /* 0x0000013000007947 */ /* 0x000fea0003800000 */
.L_x_121:
[----:B------:R-:W-:Y:S06]  /*132f0*/  BAR.SYNC 0x0 ;  /* 0x0000000000007b1d */ /* 0x000fec0000000000 */
[----:B------:R-:W-:Y:S05]  /*13300*/  BRA `(.L_x_111) ;  /* 0x0000011000007947 */ /* 0x000fea0003800000 */
.L_x_120:
[----:B------:R-:W-:Y:S06]  /*13310*/  BAR.SYNC 0x0 ;  /* 0x0000000000007b1d */ /* 0x000fec0000000000 */
[----:B------:R-:W-:Y:S05]  /*13320*/  BRA `(.L_x_111) ;  /* 0x000000f000007947 */ /* 0x000fea0003800000 */
.L_x_119:
[----:B------:R-:W-:Y:S06]  /*13330*/  BAR.SYNC 0x0 ;  /* 0x0000000000007b1d */ /* 0x000fec0000000000 */
[----:B------:R-:W-:Y:S05]  /*13340*/  BRA `(.L_x_111) ;  /* 0x000000d000007947 */ /* 0x000fea0003800000 */
.L_x_118:
[----:B------:R-:W-:Y:S06]  /*13350*/  BAR.SYNC 0x0 ;  /* 0x0000000000007b1d */ /* 0x000fec0000000000 */
[----:B------:R-:W-:Y:S05]  /*13360*/  BRA `(.L_x_111) ;  /* 0x000000b000007947 */ /* 0x000fea0003800000 */
.L_x_117:
[----:B------:R-:W-:Y:S06]  /*13370*/  BAR.SYNC 0x0 ;  /* 0x0000000000007b1d */ /* 0x000fec0000000000 */
[----:B------:R-:W-:Y:S05]  /*13380*/  BRA `(.L_x_111) ;  /* 0x0000009000007947 */ /* 0x000fea0003800000 */
.L_x_116:
[----:B------:R-:W-:Y:S06]  /*13390*/  BAR.SYNC 0x0 ;  /* 0x0000000000007b1d */ /* 0x000fec0000000000 */
[----:B------:R-:W-:Y:S05]  /*133a0*/  BRA `(.L_x_111) ;  /* 0x0000007000007947 */ /* 0x000fea0003800000 */
.L_x_115:
[----:B------:R-:W-:Y:S06]  /*133b0*/  BAR.SYNC 0x0 ;  /* 0x0000000000007b1d */ /* 0x000fec0000000000 */
[----:B------:R-:W-:Y:S05]  /*133c0*/  BRA `(.L_x_111) ;  /* 0x0000005000007947 */ /* 0x000fea0003800000 */
.L_x_114:
[----:B------:R-:W-:Y:S06]  /*133d0*/  BAR.SYNC 0x0 ;  /* 0x0000000000007b1d */ /* 0x000fec0000000000 */
[----:B------:R-:W-:Y:S05]  /*133e0*/  BRA `(.L_x_111) ;  /* 0x0000003000007947 */ /* 0x000fea0003800000 */
.L_x_113:
[----:B------:R-:W-:Y:S06]  /*133f0*/  BAR.SYNC 0x0 ;  /* 0x0000000000007b1d */ /* 0x000fec0000000000 */
[----:B------:R-:W-:Y:S05]  /*13400*/  BRA `(.L_x_111) ;  /* 0x0000001000007947 */ /* 0x000fea0003800000 */
.L_x_112:
[----:B------:R-:W-:Y:S06]  /*13410*/  BAR.SYNC 0x0 ;  /* 0x0000000000007b1d */ /* 0x000fec0000000000 */
.L_x_111:
[----:B------:R-:W-:Y:S01]  /*13420*/  @P0 CALL.REL.NOINC `(.L_x_110) ;  /* 0x0000001000000944 */ /* 0x000fe20003c00000 */
[----:B------:R-:W-:Y:S05]  /*13430*/  BRA `(.L_x_126) ;  /* 0xfffed3f000007947 */ /* 0x000fea000383ffff */
.L_x_110:
[----:B------:R-:W1:Y:S01]  /*13440*/  S2R R11, SR_TID.X ;  /* 0x00000000000b7919 */ /* 0x000e620000002100 */
[----:B------:R-:W-:-:S02]  /*13450*/  ULDC UR6, c[0x0][0x1bc] ;  /* 0x00006f0000067ab9 */ /* 0x000fc40000000800 */
[----:B------:R-:W-:-:S04]  /*13460*/  UIADD3 UR4, UR6, 0x3ff, URZ ;  /* 0x000003ff06047890 */ /* 0x000fc8000fffe03f */
[----:B------:R-:W-:-:S04]  /*13470*/  USHF.R.S32.HI UR5, URZ, 0x1f, UR4 ;  /* 0x0000001f3f057899 */ /* 0x000fc80008011404 */
[----:B------:R-:W-:-:S04]  /*13480*/  ULEA.HI UR5, UR5, UR4, URZ, 0xa ;  /* 0x0000000405057291 */ /* 0x000fc8000f8f503f */
[----:B------:R-:W-:Y:S01]  /*13490*/  USHF.R.S32.HI UR5, URZ, 0xa, UR5 ;  /* 0x0000000a3f057899 */ /* 0x000fe20008011405 */
[----:B01----:R-:W-:-:S05]  /*134a0*/  SHF.R.U32.HI R0, RZ, 0x5, R11 ;  /* 0x00000005ff007819 */ /* 0x003fca000001160b */
[----:B------:R-:W-:-:S13]  /*134b0*/  ISETP.GE.AND P0, PT, R0, UR5, PT ;  /* 0x0000000500007c0c */ /* 0x000fda000bf06270 */
[----:B------:R-:W-:Y:S05]  /*134c0*/  @P0 EXIT ;  /* 0x000000000000094d */ /* 0x000fea0003800000 */
[----:B------:R-:W0:Y:S01]  /*134d0*/  S2UR UR4, SR_CTAID.X ;  /* 0x00000000000479c3 */ /* 0x000e220000002500 */
        /* <DEDUP_REMOVED lines=14> */
[----:B0-----:R-:W-:-:S04]  /*135c0*/  UIMAD.WIDE UR4, UR4, UR5, URZ ;  /* 0x00000005040472a5 */ /* 0x001fc8000f8e023f */
[----:B------:R-:W-:-:S04]  /*135d0*/  ULEA UR8, UP0, UR4, UR8, 0x2 ;  /* 0x0000000804087291 */ /* 0x000fc8000f80103f */
[----:B------:R-:W-:-:S02]  /*135e0*/  ULEA.HI.X UR4, UR4, UR9, UR5, 0x2, UP0 ;  /* 0x0000000904047291 */ /* 0x000fc400080f1405 */
.L_x_127:
        /* <DEDUP_REMOVED lines=8> */
[----:B------:R-:W0:Y:S01]  /*13670*/  @!P1 LDS.U16 R7, [R2+-0x80] ;  /* 0xffff800002079984 */ /* 0x000e220000000400 */
[----:B------:R-:W-:Y:S02]  /*13680*/  @P1 HSETP2.LT.AND P5, PT, RZ.H0_H0, 1, 1, PT ;  /* 0x3c003c00ff001434 */ /* 0x000fe40003fa1800 */
[----:B------:R-:W-:Y:S01]  /*13690*/  @P3 HSETP2.LT.AND P0, PT, RZ.H0_H0, 1, 1, PT ;  /* 0x3c003c00ff003434 */ /* 0x000fe20003f01800 */
[----:B------:R-:W1:Y:S04]  /*136a0*/  @!P3 LDS.U16 R9, [R2+-0x100] ;  /* 0xffff00000209b984 */ /* 0x000e680000000400 */
[----:B------:R-:W2:Y:S01]  /*136b0*/  @!P4 LDS.U16 R6, [R2+-0xc0] ;  /* 0xffff40000206c984 */ /* 0x000ea20000000400 */
[----:B------:R-:W-:-:S03]  /*136c0*/  @P4 HSETP2.LT.AND P6, PT, RZ.H0_H0, 1, 1, PT ;  /* 0x3c003c00ff004434 */ /* 0x000fc60003fc1800 */
[----:B------:R-:W3:Y:S01]  /*136d0*/  @!P2 LDS.U16 R8, [R2+-0x40] ;  /* 0xffffc0000208a984 */ /* 0x000ee20000000400 */
[----:B0-----:R-:W-:Y:S01]  /*136e0*/  @!P1 HSETP2.GT.AND P5, PT, R7.H0_H0, RZ.H0_H0, PT ;  /* 0x200000ff07009234 */ /* 0x001fe20003fa4800 */
[C---:B------:R-:W-:Y:S01]  /*136f0*/  ISETP.GE.AND P1, PT, R13.reuse, c[0x0][0x1bc], PT ;  /* 0x00006f000d007a0c */ /* 0x040fe20003f26270 */
[----:B-1----:R-:W-:Y:S01]  /*13700*/  @!P3 HSETP2.GT.AND P0, PT, R9.H0_H0, RZ.H0_H0, PT ;  /* 0x200000ff0900b234 */ /* 0x002fe20003f04800 */
[----:B------:R-:W-:Y:S02]  /*13710*/  IADD3 R9, R13, -0x60, RZ ;  /* 0xffffffa00d097810 */ /* 0x000fe40007ffe0ff */
[----:B------:R-:W-:Y:S01]  /*13720*/  ISETP.NE.AND P3, PT, R4, RZ, PT ;  /* 0x000000ff0400720c */ /* 0x000fe20003f65270 */
[----:B--2---:R-:W-:Y:S01]  /*13730*/  @!P4 HSETP2.GT.AND P6, PT, R6.H0_H0, RZ.H0_H0, PT ;  /* 0x200000ff0600c234 */ /* 0x004fe20003fc4800 */
[----:B------:R-:W-:Y:S02]  /*13740*/  ISETP.GE.AND P4, PT, R9, c[0x0][0x1bc], PT ;  /* 0x00006f0009007a0c */ /* 0x000fe40003f86270 */
[----:B------:R-:W-:-:S02]  /*13750*/  IADD3 R9, R13, -0x40, RZ ;  /* 0xffffffc00d097810 */ /* 0x000fc40007ffe0ff */
[----:B------:R-:W-:-:S04]  /*13760*/  IADD3 R4, R4, -0x8, RZ ;  /* 0xfffffff804047810 */ /* 0x000fc80007ffe0ff */
[----:B------:R-:W-:-:S04]  /*13770*/  VOTE.ANY R6, PT, !P0 ;  /* 0x0000000000067806 */ /* 0x000fc800040e0100 */
[----:B------:R-:W-:Y:S01]  /*13780*/  SEL R10, R6, R5, !P3 ;  /* 0x00000005060a7207 */ /* 0x000fe20005800000 */
[----:B------:R-:W0:Y:S01]  /*13790*/  @!P4 LDS.U16 R15, [R2] ;  /* 0x00000000020fc984 */ /* 0x000e220000000400 */
[----:B------:R-:W-:Y:S02]  /*137a0*/  ISETP.GE.AND P3, PT, R9, c[0x0][0x1bc], PT ;  /* 0x00006f0009007a0c */ /* 0x000fe40003f66270 */
[----:B------:R-:W-:Y:S02]  /*137b0*/  IADD3 R5, R13, -0x20, RZ ;  /* 0xffffffe00d057810 */ /* 0x000fe40007ffe0ff */
[----:B------:R-:W-:Y:S02]  /*137c0*/  IADD3 R6, R14, 0x1, RZ ;  /* 0x000000010e067810 */ /* 0x000fe40007ffe0ff */
[----:B------:R-:W-:Y:S02]  /*137d0*/  ISETP.GE.AND P0, PT, R5, c[0x0][0x1bc], PT ;  /* 0x00006f0005007a0c */ /* 0x000fe40003f06270 */
[----:B------:R-:W-:-:S02]  /*137e0*/  VOTE.ANY R5, PT, !P6 ;  /* 0x0000000000057806 */ /* 0x000fc400070e0100 */
[----:B------:R-:W-:Y:S02]  /*137f0*/  ISETP.NE.AND P6, PT, R3, R6, PT ;  /* 0x000000060300720c */ /* 0x000fe40003fc5270 */
[----:B------:R-:W-:Y:S01]  /*13800*/  IADD3 R6, R14, 0x2, RZ ;  /* 0x000000020e067810 */ /* 0x000fe20007ffe0ff */
[----:B------:R-:W1:Y:S01]  /*13810*/  @!P3 LDS.U16 R7, [R2+0x40] ;  /* 0x000040000207b984 */ /* 0x000e620000000400 */
[----:B------:R-:W-:Y:S02]  /*13820*/  SEL R12, R5, R10, !P6 ;  /* 0x0000000a050c7207 */ /* 0x000fe40007000000 */
[----:B------:R-:W-:Y:S01]  /*13830*/  VOTE.ANY R5, PT, !P5 ;  /* 0x0000000000057806 */ /* 0x000fe200068e0100 */
[----:B------:R-:W2:Y:S01]  /*13840*/  @!P1 LDS.U16 R10, [R2+0xc0] ;  /* 0x0000c000020a9984 */ /* 0x000ea20000000400 */
[----:B------:R-:W-:Y:S01]  /*13850*/  @P2 HSETP2.LT.AND P6, PT, RZ.H0_H0, 1, 1, PT ;  /* 0x3c003c00ff002434 */ /* 0x000fe20003fc1800 */
[----:B------:R-:W-:Y:S01]  /*13860*/  IADD3 R13, R13, 0x100, RZ ;  /* 0x000001000d0d7810 */ /* 0x000fe20007ffe0ff */
[----:B---3--:R-:W-:Y:S01]  /*13870*/  @!P2 HSETP2.GT.AND P6, PT, R8.H0_H0, RZ.H0_H0, PT ;  /* 0x200000ff0800a234 */ /* 0x008fe20003fc4800 */
[----:B------:R3:W4:Y:S01]  /*13880*/  @!P0 LDS.U16 R9, [R2+0x80] ;  /* 0x0000800002098984 */ /* 0x0007220000000400 */
[----:B------:R-:W-:-:S02]  /*13890*/  ISETP.NE.AND P2, PT, R3, R6, PT ;  /* 0x000000060300720c */ /* 0x000fc40003f45270 */
[C---:B------:R-:W-:Y:S02]  /*138a0*/  IADD3 R6, R14.reuse, 0x3, RZ ;  /* 0x000000030e067810 */ /* 0x040fe40007ffe0ff */
[----:B------:R-:W-:Y:S02]  /*138b0*/  SEL R12, R5, R12, !P2 ;  /* 0x0000000c050c7207 */ /* 0x000fe40005000000 */
[----:B------:R-:W-:Y:S02]  /*138c0*/  ISETP.NE.AND P5, PT, R3, R6, PT ;  /* 0x000000060300720c */ /* 0x000fe40003fa5270 */
[----:B------:R-:W-:Y:S01]  /*138d0*/  @P4 HSETP2.LT.AND P2, PT, RZ.H0_H0, 1, 1, PT ;  /* 0x3c003c00ff004434 */ /* 0x000fe20003f41800 */
[----:B------:R-:W-:Y:S02]  /*138e0*/  IADD3 R6, R14, 0x4, RZ ;  /* 0x000000040e067810 */ /* 0x000fe40007ffe0ff */
[----:B------:R-:W-:Y:S01]  /*138f0*/  VOTE.ANY R5, PT, !P6 ;  /* 0x0000000000057806 */ /* 0x000fe200070e0100 */
[----:B------:R-:W-:Y:S01]  /*13900*/  @P3 HSETP2.LT.AND P6, PT, RZ.H0_H0, 1, 1, PT ;  /* 0x3c003c00ff003434 */ /* 0x000fe20003fc1800 */
[----:B---3--:R-:W-:-:S02]  /*13910*/  IADD3 R2, R2, 0x200, RZ ;  /* 0x0000020002027810 */ /* 0x008fc40007ffe0ff */
[----:B------:R-:W-:Y:S01]  /*13920*/  SEL R12, R5, R12, !P5 ;  /* 0x0000000c050c7207 */ /* 0x000fe20006800000 */
[----:B------:R-:W-:Y:S02]  /*13930*/  @P0 HSETP2.LT.AND P5, PT, RZ.H0_H0, 1, 1, PT ;  /* 0x3c003c00ff000434 */ /* 0x000fe40003fa1800 */
[----:B0-----:R-:W-:Y:S02]  /*13940*/  @!P4 HSETP2.GT.AND P2, PT, R15.H0_H0, RZ.H0_H0, PT ;  /* 0x200000ff0f00c234 */ /* 0x001fe40003f44800 */
[----:B------:R-:W-:Y:S02]  /*13950*/  @P1 HSETP2.LT.AND P4, PT, RZ.H0_H0, 1, 1, PT ;  /* 0x3c003c00ff001434 */ /* 0x000fe40003f81800 */
[----:B-1----:R-:W-:Y:S01]  /*13960*/  @!P3 HSETP2.GT.AND P6, PT, R7.H0_H0, RZ.H0_H0, PT ;  /* 0x200000ff0700b234 */ /* 0x002fe20003fc4800 */
[----:B------:R-:W-:Y:S02]  /*13970*/  ISETP.NE.AND P3, PT, R3, R6, PT ;  /* 0x000000060300720c */ /* 0x000fe40003f65270 */
[----:B------:R-:W-:Y:S01]  /*13980*/  IADD3 R6, R14, 0x5, RZ ;  /* 0x000000050e067810 */ /* 0x000fe20007ffe0ff */
[----:B--2---:R-:W-:-:S05]  /*13990*/  @!P1 HSETP2.GT.AND P4, PT, R10.H0_H0, RZ.H0_H0, PT ;  /* 0x200000ff0a009234 */ /* 0x004fca0003f84800 */
[----:B------:R-:W-:Y:S01]  /*139a0*/  VOTE.ANY R5, PT, !P2 ;  /* 0x0000000000057806 */ /* 0x000fe200050e0100 */
[----:B----4-:R-:W-:Y:S01]  /*139b0*/  @!P0 HSETP2.GT.AND P5, PT, R9.H0_H0, RZ.H0_H0, PT ;  /* 0x200000ff09008234 */ /* 0x010fe20003fa4800 */
        /* <DEDUP_REMOVED lines=17> */
[----:B------:R-:W-:Y:S02]  /*13ad0*/  IMAD.U32 R2, RZ, RZ, UR8 ;  /* 0x00000008ff027e24 */ /* 0x000fe4000f8e00ff */
[----:B------:R-:W-:-:S04]  /*13ae0*/  IMAD.U32 R3, RZ, RZ, UR4 ;  /* 0x00000004ff037e24 */ /* 0x000fc8000f8e00ff */
[----:B------:R-:W-:-:S05]  /*13af0*/  IMAD.WIDE R2, R11, 0x4, R2 ;  /* 0x000000040b027825 */ /* 0x000fca00078e0202 */
[----:B------:R-:W-:Y:S01]  /*13b00*/  STG.E [R2.64], R5 ;  /* 0x0000000502007986 */ /* 0x000fe2000c10190a */
[----:B------:R-:W-:Y:S05]  /*13b10*/  EXIT ;  /* 0x000000000000794d */ /* 0x000fea0003800000 */
.L_x_128:
        /* <DEDUP_REMOVED lines=14> */
.L_x_129:


//--------------------- .nv.global.init           --------------------------
	.section	.nv.global.init,"aw",@progbits
	.align	4
.L_8:
	.type		_ZZN4cuda3std3__48__detail21__stronger_order_cudaEiiE7__xform,@object
	.size		_ZZN4cuda3std3__48__detail21__stronger_order_cudaEiiE7__xform,(.L_20 - _ZZN4cuda3std3__48__detail21__stronger_order_cudaEiiE7__xform)
_ZZN4cuda3std3__48__detail21__stronger_order_cudaEiiE7__xform:
.nv.global.init:
        /*0000*/ 	.byte	0x03, 0x00, 0x00, 0x00, 0x04, 0x00, 0x00, 0x00, 0x04, 0x00, 0x00, 0x00, 0x03, 0x00, 0x00, 0x00
.L_20:


//--------------------- .nv.shared.ldpc2_BG2_reg_index_fp_desc_dyn_sm80 --------------------------
	.section	.nv.shared.ldpc2_BG2_reg_index_fp_desc_dyn_sm80,"aw",@nobits
	.align	16
.L_9:


//--------------------- .nv.shared.ldpc2_BG2_reg_index_fp_desc_dyn_sm80_tb --------------------------
	.section	.nv.shared.ldpc2_BG2_reg_index_fp_desc_dyn_sm80_tb,"aw",@nobits
	.align	16
.L_10:


//--------------------- .nv.shared.ldpc2_BG1_reg_index_fp_desc_dyn_sm80 --------------------------
	.section	.nv.shared.ldpc2_BG1_reg_index_fp_desc_dyn_sm80,"aw",@nobits
	.align	16
.L_11:


//--------------------- .nv.shared.ldpc2_BG1_reg_index_fp_desc_dyn_sm80_tb --------------------------
	.section	.nv.shared.ldpc2_BG1_reg_index_fp_desc_dyn_sm80_tb,"aw",@nobits
	.align	16
.L_12:


//--------------------- .nv.info                  --------------------------
	.section	.nv.info,"",@"SHT_CUDA_INFO"
	.align	4


	//----- nvinfo : EIATTR_REGCOUNT
	.align		4
        /*0000*/ 	.byte	0x04, 0x2f
        /*0002*/ 	.short	(.L_22 - .L_21)
	.align		4
.L_21:
        /*0004*/ 	.word	index@(ldpc2_BG1_reg_index_fp_desc_dyn_sm80)
        /*0008*/ 	.word	0x00000094


	//----- nvinfo : EIATTR_MIN_STACK_SIZE
	.align		4
.L_22:
        /*000c*/ 	.byte	0x04, 0x12
        /*000e*/ 	.short	(.L_24 - .L_23)
	.align		4
.L_23:
        /*0010*/ 	.word	index@(ldpc2_BG1_reg_index_fp_desc_dyn_sm80)
        /*0014*/ 	.word	0x00000000


	//----- nvinfo : EIATTR_FRAME_SIZE
	.align		4
.L_24:
        /*0018*/ 	.byte	0x04, 0x11
        /*001a*/ 	.short	(.L_26 - .L_25)
	.align		4
.L_25:
        /*001c*/ 	.word	index@(ldpc2_BG1_reg_index_fp_desc_dyn_sm80)
        /*0020*/ 	.word	0x00000000


	//----- nvinfo : EIATTR_REGCOUNT
	.align		4
.L_26:
        /*0024*/ 	.byte	0x04, 0x2f
        /*0026*/ 	.short	(.L_28 - .L_27)
	.align		4
.L_27:
        /*0028*/ 	.word	index@(ldpc2_BG2_reg_index_fp_desc_dyn_sm80)
        /*002c*/ 	.word	0x00000091


	//----- nvinfo : EIATTR_MIN_STACK_SIZE
	.align		4
.L_28:
        /*0030*/ 	.byte	0x04, 0x12
        /*0032*/ 	.short	(.L_30 - .L_29)
	.align		4
.L_29:
        /*0034*/ 	.word	index@(ldpc2_BG2_reg_index_fp_desc_dyn_sm80)
        /*0038*/ 	.word	0x00000000


	//----- nvinfo : EIATTR_FRAME_SIZE
	.align		4
.L_30:
        /*003c*/ 	.byte	0x04, 0x11
        /*003e*/ 	.short	(.L_32 - .L_31)
	.align		4
.L_31:
        /*0040*/ 	.word	index@(ldpc2_BG2_reg_index_fp_desc_dyn_sm80)
        /*0044*/ 	.word	0x00000000


	//----- nvinfo : EIATTR_REGCOUNT
	.align		4
.L_32:
        /*0048*/ 	.byte	0x04, 0x2f
        /*004a*/ 	.short	(.L_34 - .L_33)
	.align		4
.L_33:
        /*004c*/ 	.word	index@(ldpc2_BG1_reg_index_fp_desc_dyn_sm80_tb)
        /*0050*/ 	.word	0x00000095


	//----- nvinfo : EIATTR_MIN_STACK_SIZE
	.align		4
.L_34:
        /*0054*/ 	.byte	0x04, 0x12
        /*0056*/ 	.short	(.L_36 - .L_35)
	.align		4
.L_35:
        /*0058*/ 	.word	index@(ldpc2_BG1_reg_index_fp_desc_dyn_sm80_tb)
        /*005c*/ 	.word	0x00000000


	//----- nvinfo : EIATTR_FRAME_SIZE
	.align		4
.L_36:
        /*0060*/ 	.byte	0x04, 0x11
        /*0062*/ 	.short	(.L_38 - .L_37)
	.align		4
.L_37:
        /*0064*/ 	.word	index@(ldpc2_BG1_reg_index_fp_desc_dyn_sm80_tb)
        /*0068*/ 	.word	0x00000000


	//----- nvinfo : EIATTR_REGCOUNT
	.align		4
.L_38:
        /*006c*/ 	.byte	0x04, 0x2f
        /*006e*/ 	.short	(.L_40 - .L_39)
	.align		4
.L_39:
        /*0070*/ 	.word	index@(ldpc2_BG2_reg_index_fp_desc_dyn_sm80_tb)
        /*0074*/ 	.word	0x00000091


	//----- nvinfo : EIATTR_MIN_STACK_SIZE
	.align		4
.L_40:
        /*0078*/ 	.byte	0x04, 0x12
        /*007a*/ 	.short	(.L_42 - .L_41)
	.align		4
.L_41:
        /*007c*/ 	.word	index@(ldpc2_BG2_reg_index_fp_desc_dyn_sm80_tb)
        /*0080*/ 	.word	0x00000000


	//----- nvinfo : EIATTR_FRAME_SIZE
	.align		4
.L_42:
        /*0084*/ 	.byte	0x04, 0x11
        /*0086*/ 	.short	(.L_44 - .L_43)
	.align		4
.L_43:
        /*0088*/ 	.word	index@(ldpc2_BG2_reg_index_fp_desc_dyn_sm80_tb)
        /*008c*/ 	.word	0x00000000
.L_44:


//--------------------- .nv.info.ldpc2_BG2_reg_index_fp_desc_dyn_sm80_tb --------------------------
	.section	.nv.info.ldpc2_BG2_reg_index_fp_desc_dyn_sm80_tb,"",@"SHT_CUDA_INFO"
	.align	4


	//----- nvinfo : EIATTR_CUDA_API_VERSION
	.align		4
        /*0000*/ 	.byte	0x04, 0x37
        /*0002*/ 	.short	(.L_46 - .L_45)
.L_45:
        /*0004*/ 	.word	0x00000076


	//----- nvinfo : EIATTR_SW2861232_WAR
	.align		4
.L_46:
        /*0008*/ 	.byte	0x01, 0x35
	.zero		2


	//----- nvinfo : EIATTR_PARAM_CBANK
	.align		4
        /*000c*/ 	.byte	0x04, 0x0a
        /*000e*/ 	.short	(.L_48 - .L_47)
	.align		4
.L_47:
        /*0010*/ 	.word	index@(.nv.constant0.ldpc2_BG2_reg_index_fp_desc_dyn_sm80_tb)
        /*0014*/ 	.short	0x0160
        /*0016*/ 	.short	0x0978


	//----- nvinfo : EIATTR_CBANK_PARAM_SIZE
	.align		4
.L_48:
        /*0018*/ 	.byte	0x03, 0x19
        /*001a*/ 	.short	0x0978


	//----- nvinfo : EIATTR_KPARAM_INFO
	.align		4
        /*001c*/ 	.byte	0x04, 0x17
        /*001e*/ 	.short	(.L_50 - .L_49)
.L_49:
        /*0020*/ 	.word	0x00000000
        /*0024*/ 	.short	0x0001
        /*0026*/ 	.short	0x0628
        /*0028*/ 	.byte	0x00, 0xf0, 0x41, 0x0d


	//----- nvinfo : EIATTR_KPARAM_INFO
	.align		4
.L_50:
        /*002c*/ 	.byte	0x04, 0x17
        /*002e*/ 	.short	(.L_52 - .L_51)
.L_51:
        /*0030*/ 	.word	0x00000000
        /*0034*/ 	.short	0x0000
        /*0036*/ 	.short	0x0000
        /*0038*/ 	.byte	0x00, 0xf0, 0xa1, 0x18


	//----- nvinfo : EIATTR_MAXREG_COUNT
	.align		4
.L_52:
        /*003c*/ 	.byte	0x03, 0x1b
        /*003e*/ 	.short	0x00a8


	//----- nvinfo : EIATTR_COOP_GROUP_MASK_REGIDS
	.align		4
        /*0040*/ 	.byte	0x04, 0x29
        /*0042*/ 	.short	(.L_54 - .L_53)


	//   ....[0]....
.L_53:
        /*0044*/ 	.word	0xffffffff


	//   ....[1]....
        /*0048*/ 	.word	0xffffffff


	//   ....[2]....
        /*004c*/ 	.word	0xffffffff


	//   ....[3]....
        /*0050*/ 	.word	0xffffffff


	//   ....[4]....
        /*0054*/ 	.word	0xffffffff


	//   ....[5]....
        /*0058*/ 	.word	0xffffffff


	//   ....[6]....
        /*005c*/ 	.word	0xffffffff


	//   ....[7]....
        /*0060*/ 	.word	0xffffffff


	//----- nvinfo : EIATTR_COOP_GROUP_INSTR_OFFSETS
	.align		4
.L_54:
        /*0064*/ 	.byte	0x04, 0x28
        /*0066*/ 	.short	(.L_56 - .L_55)


	//   ....[0]....
.L_55:
        /*0068*/ 	.word	0x0000d990


	//   ....[1]....
        /*006c*/ 	.word	0x0000da00


	//   ....[2]....
        /*0070*/ 	.word	0x0000da50


	//   ....[3]....
        /*0074*/ 	.word	0x0000db10


	//   ....[4]....
        /*0078*/ 	.word	0x0000dbc0


	//   ....[5]....
        /*007c*/ 	.word	0x0000dc10


	//   ....[6]....
        /*0080*/ 	.word	0x0000dc50


	//   ....[7]....
        /*0084*/ 	.word	0x0000dca0


	//----- nvinfo : EIATTR_EXIT_INSTR_OFFSETS
	.align		4
.L_56:
        /*0088*/ 	.byte	0x04, 0x1c
        /*008a*/ 	.short	(.L_58 - .L_57)


	//   ....[0]....
.L_57:
        /*008c*/ 	.word	0x0000d6d0


	//   ....[1]....
        /*0090*/ 	.word	0x0000dcf0


	//   ....[2]....
        /*0094*/ 	.word	0x0000dd60


	//----- nvinfo : EIATTR_MAX_THREADS
	.align		4
.L_58:
        /*0098*/ 	.byte	0x04, 0x05
        /*009a*/ 	.short	(.L_60 - .L_59)
.L_59:
        /*009c*/ 	.word	0x00000180
        /*00a0*/ 	.word	0x00000001
        /*00a4*/ 	.word	0x00000001


	//----- nvinfo : EIATTR_CRS_STACK_SIZE
	.align		4
.L_60:
        /*00a8*/ 	.byte	0x04, 0x1e
        /*00aa*/ 	.short	(.L_62 - .L_61)
.L_61:
        /*00ac*/ 	.word	0x00000000
.L_62:


//--------------------- .nv.info.ldpc2_BG2_reg_index_fp_desc_dyn_sm80 --------------------------
	.section	.nv.info.ldpc2_BG2_reg_index_fp_desc_dyn_sm80,"",@"SHT_CUDA_INFO"
	.align	4


	//----- nvinfo : EIATTR_CUDA_API_VERSION
	.align		4
        /*0000*/ 	.byte	0x04, 0x37
        /*0002*/ 	.short	(.L_64 - .L_63)
.L_63:
        /*0004*/ 	.word	0x00000076


	//----- nvinfo : EIATTR_SW2861232_WAR
	.align		4
.L_64:
        /*0008*/ 	.byte	0x01, 0x35
	.zero		2


	//----- nvinfo : EIATTR_PARAM_CBANK
	.align		4
        /*000c*/ 	.byte	0x04, 0x0a
        /*000e*/ 	.short	(.L_66 - .L_65)
	.align		4
.L_65:
        /*0010*/ 	.word	index@(.nv.constant0.ldpc2_BG2_reg_index_fp_desc_dyn_sm80)
        /*0014*/ 	.short	0x0160
        /*0016*/ 	.short	0x03c0


	//----- nvinfo : EIATTR_CBANK_PARAM_SIZE
	.align		4
.L_66:
        /*0018*/ 	.byte	0x03, 0x19
        /*001a*/ 	.short	0x03c0


	//----- nvinfo : EIATTR_KPARAM_INFO
	.align		4
        /*001c*/ 	.byte	0x04, 0x17
        /*001e*/ 	.short	(.L_68 - .L_67)
.L_67:
        /*0020*/ 	.word	0x00000000
        /*0024*/ 	.short	0x0001
        /*0026*/ 	.short	0x0070
        /*0028*/ 	.byte	0x00, 0xf0, 0x41, 0x0d


	//----- nvinfo : EIATTR_KPARAM_INFO
	.align		4
.L_68:
        /*002c*/ 	.byte	0x04, 0x17
        /*002e*/ 	.short	(.L_70 - .L_69)
.L_69:
        /*0030*/ 	.word	0x00000000
        /*0034*/ 	.short	0x0000
        /*0036*/ 	.short	0x0000
        /*0038*/ 	.byte	0x00, 0xf0, 0xc1, 0x01


	//----- nvinfo : EIATTR_MAXREG_COUNT
	.align		4
.L_70:
        /*003c*/ 	.byte	0x03, 0x1b
        /*003e*/ 	.short	0x00a8


	//----- nvinfo : EIATTR_COOP_GROUP_MASK_REGIDS
	.align		4
        /*0040*/ 	.byte	0x04, 0x29
        /*0042*/ 	.short	(.L_72 - .L_71)


	//   ....[0]....
.L_71:
        /*0044*/ 	.word	0xffffffff


	//   ....[1]....
        /*0048*/ 	.word	0xffffffff


	//   ....[2]....
        /*004c*/ 	.word	0xffffffff


	//   ....[3]....
        /*0050*/ 	.word	0xffffffff


	//   ....[4]....
        /*0054*/ 	.word	0xffffffff


	//   ....[5]....
        /*0058*/ 	.word	0xffffffff


	//   ....[6]....
        /*005c*/ 	.word	0xffffffff


	//   ....[7]....
        /*0060*/ 	.word	0xffffffff


	//----- nvinfo : EIATTR_COOP_GROUP_INSTR_OFFSETS
	.align		4
.L_72:
        /*0064*/ 	.byte	0x04, 0x28
        /*0066*/ 	.short	(.L_74 - .L_73)


	//   ....[0]....
.L_73:
        /*0068*/ 	.word	0x0000cc20


	//   ....[1]....
        /*006c*/ 	.word	0x0000cc90


	//   ....[2]....
        /*0070*/ 	.word	0x0000cce0


	//   ....[3]....
        /*0074*/ 	.word	0x0000cda0


	//   ....[4]....
        /*0078*/ 	.word	0x0000ce50


	//   ....[5]....
        /*007c*/ 	.word	0x0000cea0


	//   ....[6]....
        /*0080*/ 	.word	0x0000cee0


	//   ....[7]....
        /*0084*/ 	.word	0x0000cf30


	//----- nvinfo : EIATTR_EXIT_INSTR_OFFSETS
	.align		4
.L_74:
        /*0088*/ 	.byte	0x04, 0x1c
        /*008a*/ 	.short	(.L_76 - .L_75)


	//   ....[0]....
.L_75:
        /*008c*/ 	.word	0x0000c970


	//   ....[1]....
        /*0090*/ 	.word	0x0000cf80


	//   ....[2]....
        /*0094*/ 	.word	0x0000cfd0


	//----- nvinfo : EIATTR_MAX_THREADS
	.align		4
.L_76:
        /*0098*/ 	.byte	0x04, 0x05
        /*009a*/ 	.short	(.L_78 - .L_77)
.L_77:
        /*009c*/ 	.word	0x00000180
        /*00a0*/ 	.word	0x00000001
        /*00a4*/ 	.word	0x00000001


	//----- nvinfo : EIATTR_CRS_STACK_SIZE
	.align		4
.L_78:
        /*00a8*/ 	.byte	0x04, 0x1e
        /*00aa*/ 	.short	(.L_80 - .L_79)
.L_79:
        /*00ac*/ 	.word	0x00000000
.L_80:


//--------------------- .nv.info.ldpc2_BG1_reg_index_fp_desc_dyn_sm80_tb --------------------------
	.section	.nv.info.ldpc2_BG1_reg_index_fp_desc_dyn_sm80_tb,"",@"SHT_CUDA_INFO"
	.align	4


	//----- nvinfo : EIATTR_CUDA_API_VERSION
	.align		4
        /*0000*/ 	.byte	0x04, 0x37
        /*0002*/ 	.short	(.L_82 - .L_81)
.L_81:
        /*0004*/ 	.word	0x00000076


	//----- nvinfo : EIATTR_SW2861232_WAR
	.align		4
.L_82:
        /*0008*/ 	.byte	0x01, 0x35
	.zero		2


	//----- nvinfo : EIATTR_PARAM_CBANK
	.align		4
        /*000c*/ 	.byte	0x04, 0x0a
        /*000e*/ 	.short	(.L_84 - .L_83)
	.align		4
.L_83:
        /*0010*/ 	.word	index@(.nv.constant0.ldpc2_BG1_reg_index_fp_desc_dyn_sm80_tb)
        /*0014*/ 	.short	0x0160
        /*0016*/ 	.short	0x0b90


	//----- nvinfo : EIATTR_CBANK_PARAM_SIZE
	.align		4
.L_84:
        /*0018*/ 	.byte	0x03, 0x19
        /*001a*/ 	.short	0x0b90


	//----- nvinfo : EIATTR_KPARAM_INFO
	.align		4
        /*001c*/ 	.byte	0x04, 0x17
        /*001e*/ 	.short	(.L_86 - .L_85)
.L_85:
        /*0020*/ 	.word	0x00000000
        /*0024*/ 	.short	0x0001
        /*0026*/ 	.short	0x0628
        /*0028*/ 	.byte	0x00, 0xf0, 0xa1, 0x15


	//----- nvinfo : EIATTR_KPARAM_INFO
	.align		4
.L_86:
        /*002c*/ 	.byte	0x04, 0x17
        /*002e*/ 	.short	(.L_88 - .L_87)
.L_87:
        /*0030*/ 	.word	0x00000000
        /*0034*/ 	.short	0x0000
        /*0036*/ 	.short	0x0000
        /*0038*/ 	.byte	0x00, 0xf0, 0xa1, 0x18


	//----- nvinfo : EIATTR_MAXREG_COUNT
	.align		4
.L_88:
        /*003c*/ 	.byte	0x03, 0x1b
        /*003e*/ 	.short	0x00a8


	//----- nvinfo : EIATTR_COOP_GROUP_MASK_REGIDS
	.align		4
        /*0040*/ 	.byte	0x04, 0x29
        /*0042*/ 	.short	(.L_90 - .L_89)


	//   ....[0]....
.L_89:
        /*0044*/ 	.word	0xffffffff


	//   ....[1]....
        /*0048*/ 	.word	0xffffffff


	//   ....[2]....
        /*004c*/ 	.word	0xffffffff


	//   ....[3]....
        /*0050*/ 	.word	0xffffffff


	//   ....[4]....
        /*0054*/ 	.word	0xffffffff


	//   ....[5]....
        /*0058*/ 	.word	0xffffffff


	//   ....[6]....
        /*005c*/ 	.word	0xffffffff


	//   ....[7]....
        /*0060*/ 	.word	0xffffffff


	//----- nvinfo : EIATTR_COOP_GROUP_INSTR_OFFSETS
	.align		4
.L_90:
        /*0064*/ 	.byte	0x04, 0x28
        /*0066*/ 	.short	(.L_92 - .L_91)


	//   ....[0]....
.L_91:
        /*0068*/ 	.word	0x000145e0


	//   ....[1]....
        /*006c*/ 	.word	0x00014650


	//   ....[2]....
        /*0070*/ 	.word	0x000146a0


	//   ....[3]....
        /*0074*/ 	.word	0x00014760


	//   ....[4]....
        /*0078*/ 	.word	0x00014810


	//   ....[5]....
        /*007c*/ 	.word	0x00014860


	//   ....[6]....
        /*0080*/ 	.word	0x000148a0


	//   ....[7]....
        /*0084*/ 	.word	0x000148f0


	//----- nvinfo : EIATTR_EXIT_INSTR_OFFSETS
	.align		4
.L_92:
        /*0088*/ 	.byte	0x04, 0x1c
        /*008a*/ 	.short	(.L_94 - .L_93)


	//   ....[0]....
.L_93:
        /*008c*/ 	.word	0x00014320


	//   ....[1]....
        /*0090*/ 	.word	0x00014930


	//   ....[2]....
        /*0094*/ 	.word	0x000149a0


	//----- nvinfo : EIATTR_MAX_THREADS
	.align		4
.L_94:
        /*0098*/ 	.byte	0x04, 0x05
        /*009a*/ 	.short	(.L_96 - .L_95)
.L_95:
        /*009c*/ 	.word	0x00000180
        /*00a0*/ 	.word	0x00000001
        /*00a4*/ 	.word	0x00000001


	//----- nvinfo : EIATTR_CRS_STACK_SIZE
	.align		4
.L_96:
        /*00a8*/ 	.byte	0x04, 0x1e
        /*00aa*/ 	.short	(.L_98 - .L_97)
.L_97:
        /*00ac*/ 	.word	0x00000000
.L_98:


//--------------------- .nv.info.ldpc2_BG1_reg_index_fp_desc_dyn_sm80 --------------------------
	.section	.nv.info.ldpc2_BG1_reg_index_fp_desc_dyn_sm80,"",@"SHT_CUDA_INFO"
	.align	4


	//----- nvinfo : EIATTR_CUDA_API_VERSION
	.align		4
        /*0000*/ 	.byte	0x04, 0x37
        /*0002*/ 	.short	(.L_100 - .L_99)
.L_99:
        /*0004*/ 	.word	0x00000076


	//----- nvinfo : EIATTR_SW2861232_WAR
	.align		4
.L_100:
        /*0008*/ 	.byte	0x01, 0x35
	.zero		2


	//----- nvinfo : EIATTR_PARAM_CBANK
	.align		4
        /*000c*/ 	.byte	0x04, 0x0a
        /*000e*/ 	.short	(.L_102 - .L_101)
	.align		4
.L_101:
        /*0010*/ 	.word	index@(.nv.constant0.ldpc2_BG1_reg_index_fp_desc_dyn_sm80)
        /*0014*/ 	.short	0x0160
        /*0016*/ 	.short	0x05d8


	//----- nvinfo : EIATTR_CBANK_PARAM_SIZE
	.align		4
.L_102:
        /*0018*/ 	.byte	0x03, 0x19
        /*001a*/ 	.short	0x05d8


	//----- nvinfo : EIATTR_KPARAM_INFO
	.align		4
        /*001c*/ 	.byte	0x04, 0x17
        /*001e*/ 	.short	(.L_104 - .L_103)
.L_103:
        /*0020*/ 	.word	0x00000000
        /*0024*/ 	.short	0x0001
        /*0026*/ 	.short	0x0070
        /*0028*/ 	.byte	0x00, 0xf0, 0xa1, 0x15


	//----- nvinfo : EIATTR_KPARAM_INFO
	.align		4
.L_104:
        /*002c*/ 	.byte	0x04, 0x17
        /*002e*/ 	.short	(.L_106 - .L_105)
.L_105:
        /*0030*/ 	.word	0x00000000
        /*0034*/ 	.short	0x0000
        /*0036*/ 	.short	0x0000
        /*0038*/ 	.byte	0x00, 0xf0, 0xc1, 0x01


	//----- nvinfo : EIATTR_MAXREG_COUNT
	.align		4
.L_106:
        /*003c*/ 	.byte	0x03, 0x1b
        /*003e*/ 	.short	0x00a8


	//----- nvinfo : EIATTR_COOP_GROUP_MASK_REGIDS
	.align		4
        /*0040*/ 	.byte	0x04, 0x29
        /*0042*/ 	.short	(.L_108 - .L_107)


	//   ....[0]....
.L_107:
        /*0044*/ 	.word	0xffffffff


	//   ....[1]....
        /*0048*/ 	.word	0xffffffff


	//   ....[2]....
        /*004c*/ 	.word	0xffffffff


	//   ....[3]....
        /*0050*/ 	.word	0xffffffff


	//   ....[4]....
        /*0054*/ 	.word	0xffffffff


	//   ....[5]....
        /*0058*/ 	.word	0xffffffff


	//   ....[6]....
        /*005c*/ 	.word	0xffffffff


	//   ....[7]....
        /*0060*/ 	.word	0xffffffff


	//----- nvinfo : EIATTR_COOP_GROUP_INSTR_OFFSETS
	.align		4
.L_108:
        /*0064*/ 	.byte	0x04, 0x28
        /*0066*/ 	.short	(.L_110 - .L_109)


	//   ....[0]....
.L_109:
        /*0068*/ 	.word	0x00013770


	//   ....[1]....
        /*006c*/ 	.word	0x000137e0


	//   ....[2]....
        /*0070*/ 	.word	0x00013830


	//   ....[3]....
        /*0074*/ 	.word	0x000138f0


	//   ....[4]....
        /*0078*/ 	.word	0x000139a0


	//   ....[5]....
        /*007c*/ 	.word	0x000139f0


	//   ....[6]....
        /*0080*/ 	.word	0x00013a30


	//   ....[7]....
        /*0084*/ 	.word	0x00013a80


	//----- nvinfo : EIATTR_EXIT_INSTR_OFFSETS
	.align		4
.L_110:
        /*0088*/ 	.byte	0x04, 0x1c
        /*008a*/ 	.short	(.L_112 - .L_111)


	//   ....[0]....
.L_111:
        /*008c*/ 	.word	0x000134c0


	//   ....[1]....
        /*0090*/ 	.word	0x00013ac0


	//   ....[2]....
        /*0094*/ 	.word	0x00013b10


	//----- nvinfo : EIATTR_MAX_THREADS
	.align		4
.L_112:
        /*0098*/ 	.byte	0x04, 0x05
        /*009a*/ 	.short	(.L_114 - .L_113)
.L_113:
        /*009c*/ 	.word	0x00000180
        /*00a0*/ 	.word	0x00000001
        /*00a4*/ 	.word	0x00000001


	//----- nvinfo : EIATTR_CRS_STACK_SIZE
	.align		4
.L_114:
        /*00a8*/ 	.byte	0x04, 0x1e
        /*00aa*/ 	.short	(.L_116 - .L_115)
.L_115:
        /*00ac*/ 	.word	0x00000000
.L_116:


//--------------------- .nv.rel.action            --------------------------
	.section	.nv.rel.action,"",@"SHT_CUDA_RELOCINFO"
	.align	8
	.sectionentsize	8
        /*0000*/ 	.byte	0x4b, 0x00, 0x00, 0x00, 0x00, 0x00, 0x00, 0x00, 0x00, 0x02, 0x02, 0x08, 0x10, 0x0a, 0x2f, 0x22
        /* <DEDUP_REMOVED lines=19> */

